	.target	sm_90a

	.elftype	@"ET_EXEC"


//--------------------- .note.nv.tkinfo           --------------------------
	.section	.note.nv.tkinfo,"",@"SHT_NOTE"
	.sectionflags	@"SHF_NOTE_NV_TKINFO"
	.tkinfo
        /*0018*/ 	.word	0x00000002
        /*0030*/ 	.string	""
        /*0030*/ 	.string	"ptxas"
        /*0030*/ 	.string	"Cuda compilation tools, release 13.0, V13.0.88"
        /*0030*/ 	.string	"Build cuda_13.0.r13.0/compiler.36424714_0"
        /*0030*/ 	.string	"-arch sm_90a -m 64 "



//--------------------- .note.nv.cuinfo           --------------------------
	.section	.note.nv.cuinfo,"",@"SHT_NOTE"
	.sectionflags	@"SHF_NOTE_NV_CUINFO"
        /*0018*/ 	.short	0x0002
        /*001a*/ 	.short	0x005a
        /*001c*/ 	.short	0x0082
	.zero		2


//--------------------- .nv.info                  --------------------------
	.section	.nv.info,"",@"SHT_CUDA_INFO"
	.align	4


	//----- nvinfo : EIATTR_REGCOUNT
	.align		4
        /*0000*/ 	.byte	0x04, 0x2f
        /*0002*/ 	.short	(.L_12 - .L_11)
	.align		4
.L_11:
        /*0004*/ 	.word	index@(_ZN7cutlass13device_kernelIN5flash19enable_sm80_to_sm89INS1_16FlashAttnFwdSm80INS1_25CollectiveMainloopFwdSm80ILi8ELi2ELb0EN4cute5tupleIJNS5_1CILi128EEENS7_ILi64EEENS7_ILi192EEEEEELi192ENS_10bfloat16_tEfNS_4arch4Sm80ELb1ELb0ELb0ELb1ELb0ELb1ELb1ELb0EEENS1_21CollectiveEpilogueFwdINS6_IJS8_SA_S9_EEENS6_IJNS7_ILi1EEESI_SI_EEESC_SE_Li256ELb1ELb1ELb0ELb0EEENS1_19SingleTileSchedulerILb1ELb0ELb1ELi128EEEEEEEEEvNT_6ParamsE)
        /*0008*/ 	.word	0x00000004


	//----- nvinfo : EIATTR_FRAME_SIZE
	.align		4
.L_12:
        /*000c*/ 	.byte	0x04, 0x11
        /*000e*/ 	.short	(.L_14 - .L_13)
	.align		4
.L_13:
        /*0010*/ 	.word	index@(_ZN7cutlass13device_kernelIN5flash19enable_sm80_to_sm89INS1_16FlashAttnFwdSm80INS1_25CollectiveMainloopFwdSm80ILi8ELi2ELb0EN4cute5tupleIJNS5_1CILi128EEENS7_ILi64EEENS7_ILi192EEEEEELi192ENS_10bfloat16_tEfNS_4arch4Sm80ELb1ELb0ELb0ELb1ELb0ELb1ELb1ELb0EEENS1_21CollectiveEpilogueFwdINS6_IJS8_SA_S9_EEENS6_IJNS7_ILi1EEESI_SI_EEESC_SE_Li256ELb1ELb1ELb0ELb0EEENS1_19SingleTileSchedulerILb1ELb0ELb1ELi128EEEEEEEEEvNT_6ParamsE)
        /*0014*/ 	.word	0x00000000


	//----- nvinfo : EIATTR_REGCOUNT
	.align		4
.L_14:
        /*0018*/ 	.byte	0x04, 0x2f
        /*001a*/ 	.short	(.L_16 - .L_15)
	.align		4
.L_15:
        /*001c*/ 	.word	index@(_ZN7cutlass13device_kernelIN5flash19enable_sm80_to_sm89INS1_16FlashAttnFwdSm80INS1_25CollectiveMainloopFwdSm80ILi8ELi2ELb1EN4cute5tupleIJNS5_1CILi128EEENS7_ILi96EEENS7_ILi192EEEEEELi192ENS_10bfloat16_tEfNS_4arch4Sm80ELb1ELb0ELb0ELb1ELb0ELb0ELb1ELb0EEENS1_21CollectiveEpilogueFwdINS6_IJS8_SA_S9_EEENS6_IJNS7_ILi1EEESI_SI_EEESC_SE_Li256ELb1ELb1ELb0ELb0EEENS1_19SingleTileSchedulerILb1ELb0ELb1ELi128EEEEEEEEEvNT_6ParamsE)
        /*0020*/ 	.word	0x00000004


	//----- nvinfo : EIATTR_FRAME_SIZE
	.align		4
.L_16:
        /*0024*/ 	.byte	0x04, 0x11
        /*0026*/ 	.short	(.L_18 - .L_17)
	.align		4
.L_17:
        /*0028*/ 	.word	index@(_ZN7cutlass13device_kernelIN5flash19enable_sm80_to_sm89INS1_16FlashAttnFwdSm80INS1_25CollectiveMainloopFwdSm80ILi8ELi2ELb1EN4cute5tupleIJNS5_1CILi128EEENS7_ILi96EEENS7_ILi192EEEEEELi192ENS_10bfloat16_tEfNS_4arch4Sm80ELb1ELb0ELb0ELb1ELb0ELb0ELb1ELb0EEENS1_21CollectiveEpilogueFwdINS6_IJS8_SA_S9_EEENS6_IJNS7_ILi1EEESI_SI_EEESC_SE_Li256ELb1ELb1ELb0ELb0EEENS1_19SingleTileSchedulerILb1ELb0ELb1ELi128EEEEEEEEEvNT_6ParamsE)
        /*002c*/ 	.word	0x00000000


	//----- nvinfo : EIATTR_REGCOUNT
	.align		4
.L_18:
        /*0030*/ 	.byte	0x04, 0x2f
        /*0032*/ 	.short	(.L_20 - .L_19)
	.align		4
.L_19:
        /*0034*/ 	.word	index@(_ZN7cutlass13device_kernelIN5flash19enable_sm80_to_sm89INS1_16FlashAttnFwdSm80INS1_25CollectiveMainloopFwdSm80ILi8ELi2ELb1EN4cute5tupleIJNS5_1CILi128EEENS7_ILi96EEENS7_ILi192EEEEEELi192ENS_10bfloat16_tEfNS_4arch4Sm80ELb1ELb0ELb0ELb0ELb0ELb0ELb1ELb0EEENS1_21CollectiveEpilogueFwdINS6_IJS8_SA_S9_EEENS6_IJNS7_ILi1EEESI_SI_EEESC_SE_Li256ELb0ELb1ELb0ELb0EEENS1_30DynamicPersistentTileSchedulerILi256ELi256ELb0ELb1ELb0EEEEEEEEEvNT_6ParamsE)
        /*0038*/ 	.word	0x00000004


	//----- nvinfo : EIATTR_FRAME_SIZE
	.align		4
.L_20:
        /*003c*/ 	.byte	0x04, 0x11
        /*003e*/ 	.short	(.L_22 - .L_21)
	.align		4
.L_21:
        /*0040*/ 	.word	index@(_ZN7cutlass13device_kernelIN5flash19enable_sm80_to_sm89INS1_16FlashAttnFwdSm80INS1_25CollectiveMainloopFwdSm80ILi8ELi2ELb1EN4cute5tupleIJNS5_1CILi128EEENS7_ILi96EEENS7_ILi192EEEEEELi192ENS_10bfloat16_tEfNS_4arch4Sm80ELb1ELb0ELb0ELb0ELb0ELb0ELb1ELb0EEENS1_21CollectiveEpilogueFwdINS6_IJS8_SA_S9_EEENS6_IJNS7_ILi1EEESI_SI_EEESC_SE_Li256ELb0ELb1ELb0ELb0EEENS1_30DynamicPersistentTileSchedulerILi256ELi256ELb0ELb1ELb0EEEEEEEEEvNT_6ParamsE)
        /*0044*/ 	.word	0x00000000


	//----- nvinfo : EIATTR_REGCOUNT
	.align		4
.L_22:
        /*0048*/ 	.byte	0x04, 0x2f
        /*004a*/ 	.short	(.L_24 - .L_23)
	.align		4
.L_23:
        /*004c*/ 	.word	index@(_ZN7cutlass13device_kernelIN5flash19enable_sm80_to_sm89INS1_16FlashAttnFwdSm80INS1_25CollectiveMainloopFwdSm80ILi8ELi2ELb0EN4cute5tupleIJNS5_1CILi128EEENS7_ILi64EEENS7_ILi192EEEEEELi192ENS_10bfloat16_tEfNS_4arch4Sm80ELb0ELb1ELb0ELb1ELb0ELb1ELb1ELb0EEENS1_21CollectiveEpilogueFwdINS6_IJS8_SA_S9_EEENS6_IJNS7_ILi1EEESI_SI_EEESC_SE_Li256ELb1ELb1ELb0ELb0EEENS1_19SingleTileSchedulerILb1ELb0ELb1ELi128EEEEEEEEEvNT_6ParamsE)
        /*0050*/ 	.word	0x00000004


	//----- nvinfo : EIATTR_FRAME_SIZE
	.align		4
.L_24:
        /*0054*/ 	.byte	0x04, 0x11
        /*0056*/ 	.short	(.L_26 - .L_25)
	.align		4
.L_25:
        /*0058*/ 	.word	index@(_ZN7cutlass13device_kernelIN5flash19enable_sm80_to_sm89INS1_16FlashAttnFwdSm80INS1_25CollectiveMainloopFwdSm80ILi8ELi2ELb0EN4cute5tupleIJNS5_1CILi128EEENS7_ILi64EEENS7_ILi192EEEEEELi192ENS_10bfloat16_tEfNS_4arch4Sm80ELb0ELb1ELb0ELb1ELb0ELb1ELb1ELb0EEENS1_21CollectiveEpilogueFwdINS6_IJS8_SA_S9_EEENS6_IJNS7_ILi1EEESI_SI_EEESC_SE_Li256ELb1ELb1ELb0ELb0EEENS1_19SingleTileSchedulerILb1ELb0ELb1ELi128EEEEEEEEEvNT_6ParamsE)
        /*005c*/ 	.word	0x00000000


	//----- nvinfo : EIATTR_REGCOUNT
	.align		4
.L_26:
        /*0060*/ 	.byte	0x04, 0x2f
        /*0062*/ 	.short	(.L_28 - .L_27)
	.align		4
.L_27:
        /*0064*/ 	.word	index@(_ZN7cutlass13device_kernelIN5flash19enable_sm80_to_sm89INS1_16FlashAttnFwdSm80INS1_25CollectiveMainloopFwdSm80ILi8ELi2ELb0EN4cute5tupleIJNS5_1CILi128EEENS7_ILi64EEENS7_ILi192EEEEEELi192ENS_10bfloat16_tEfNS_4arch4Sm80ELb0ELb1ELb0ELb1ELb0ELb0ELb1ELb0EEENS1_21CollectiveEpilogueFwdINS6_IJS8_SA_S9_EEENS6_IJNS7_ILi1EEESI_SI_EEESC_SE_Li256ELb1ELb1ELb0ELb0EEENS1_19SingleTileSchedulerILb1ELb0ELb1ELi128EEEEEEEEEvNT_6ParamsE)
        /*0068*/ 	.word	0x00000004


	//----- nvinfo : EIATTR_FRAME_SIZE
	.align		4
.L_28:
        /*006c*/ 	.byte	0x04, 0x11
        /*006e*/ 	.short	(.L_30 - .L_29)
	.align		4
.L_29:
        /*0070*/ 	.word	index@(_ZN7cutlass13device_kernelIN5flash19enable_sm80_to_sm89INS1_16FlashAttnFwdSm80INS1_25CollectiveMainloopFwdSm80ILi8ELi2ELb0EN4cute5tupleIJNS5_1CILi128EEENS7_ILi64EEENS7_ILi192EEEEEELi192ENS_10bfloat16_tEfNS_4arch4Sm80ELb0ELb1ELb0ELb1ELb0ELb0ELb1ELb0EEENS1_21CollectiveEpilogueFwdINS6_IJS8_SA_S9_EEENS6_IJNS7_ILi1EEESI_SI_EEESC_SE_Li256ELb1ELb1ELb0ELb0EEENS1_19SingleTileSchedulerILb1ELb0ELb1ELi128EEEEEEEEEvNT_6ParamsE)
        /*0074*/ 	.word	0x00000000


	//----- nvinfo : EIATTR_REGCOUNT
	.align		4
.L_30:
        /*0078*/ 	.byte	0x04, 0x2f
        /*007a*/ 	.short	(.L_32 - .L_31)
	.align		4
.L_31:
        /*007c*/ 	.word	index@(_ZN7cutlass13device_kernelIN5flash19enable_sm80_to_sm89INS1_16FlashAttnFwdSm80INS1_25CollectiveMainloopFwdSm80ILi8ELi2ELb0EN4cute5tupleIJNS5_1CILi128EEENS7_ILi64EEENS7_ILi192EEEEEELi192ENS_10bfloat16_tEfNS_4arch4Sm80ELb0ELb1ELb0ELb0ELb0ELb0ELb1ELb0EEENS1_21CollectiveEpilogueFwdINS6_IJS8_SA_S9_EEENS6_IJNS7_ILi1EEESI_SI_EEESC_SE_Li256ELb0ELb1ELb0ELb0EEENS1_19SingleTileSchedulerILb0ELb0ELb1ELi128EEEEEEEEEvNT_6ParamsE)
        /*0080*/ 	.word	0x00000004


	//----- nvinfo : EIATTR_FRAME_SIZE
	.align		4
.L_32:
        /*0084*/ 	.byte	0x04, 0x11
        /*0086*/ 	.short	(.L_34 - .L_33)
	.align		4
.L_33:
        /*0088*/ 	.word	index@(_ZN7cutlass13device_kernelIN5flash19enable_sm80_to_sm89INS1_16FlashAttnFwdSm80INS1_25CollectiveMainloopFwdSm80ILi8ELi2ELb0EN4cute5tupleIJNS5_1CILi128EEENS7_ILi64EEENS7_ILi192EEEEEELi192ENS_10bfloat16_tEfNS_4arch4Sm80ELb0ELb1ELb0ELb0ELb0ELb0ELb1ELb0EEENS1_21CollectiveEpilogueFwdINS6_IJS8_SA_S9_EEENS6_IJNS7_ILi1EEESI_SI_EEESC_SE_Li256ELb0ELb1ELb0ELb0EEENS1_19SingleTileSchedulerILb0ELb0ELb1ELi128EEEEEEEEEvNT_6ParamsE)
        /*008c*/ 	.word	0x00000000


	//----- nvinfo : EIATTR_REGCOUNT
	.align		4
.L_34:
        /*0090*/ 	.byte	0x04, 0x2f
        /*0092*/ 	.short	(.L_36 - .L_35)
	.align		4
.L_35:
        /*0094*/ 	.word	index@(_ZN7cutlass13device_kernelIN5flash19enable_sm80_to_sm89INS1_16FlashAttnFwdSm80INS1_25CollectiveMainloopFwdSm80ILi8ELi2ELb0EN4cute5tupleIJNS5_1CILi128EEENS7_ILi64EEENS7_ILi192EEEEEELi192ENS_10bfloat16_tEfNS_4arch4Sm80ELb0ELb0ELb0ELb1ELb0ELb1ELb1ELb0EEENS1_21CollectiveEpilogueFwdINS6_IJS8_SA_S9_EEENS6_IJNS7_ILi1EEESI_SI_EEESC_SE_Li256ELb1ELb1ELb0ELb0EEENS1_19SingleTileSchedulerILb1ELb0ELb1ELi128EEEEEEEEEvNT_6ParamsE)
        /*0098*/ 	.word	0x00000004


	//----- nvinfo : EIATTR_FRAME_SIZE
	.align		4
.L_36:
        /*009c*/ 	.byte	0x04, 0x11
        /*009e*/ 	.short	(.L_38 - .L_37)
	.align		4
.L_37:
        /*00a0*/ 	.word	index@(_ZN7cutlass13device_kernelIN5flash19enable_sm80_to_sm89INS1_16FlashAttnFwdSm80INS1_25CollectiveMainloopFwdSm80ILi8ELi2ELb0EN4cute5tupleIJNS5_1CILi128EEENS7_ILi64EEENS7_ILi192EEEEEELi192ENS_10bfloat16_tEfNS_4arch4Sm80ELb0ELb0ELb0ELb1ELb0ELb1ELb1ELb0EEENS1_21CollectiveEpilogueFwdINS6_IJS8_SA_S9_EEENS6_IJNS7_ILi1EEESI_SI_EEESC_SE_Li256ELb1ELb1ELb0ELb0EEENS1_19SingleTileSchedulerILb1ELb0ELb1ELi128EEEEEEEEEvNT_6ParamsE)
        /*00a4*/ 	.word	0x00000000


	//----- nvinfo : EIATTR_REGCOUNT
	.align		4
.L_38:
        /*00a8*/ 	.byte	0x04, 0x2f
        /*00aa*/ 	.short	(.L_40 - .L_39)
	.align		4
.L_39:
        /*00ac*/ 	.word	index@(_ZN7cutlass13device_kernelIN5flash19enable_sm80_to_sm89INS1_16FlashAttnFwdSm80INS1_25CollectiveMainloopFwdSm80ILi8ELi2ELb1EN4cute5tupleIJNS5_1CILi128EEENS7_ILi96EEENS7_ILi192EEEEEELi192ENS_10bfloat16_tEfNS_4arch4Sm80ELb0ELb0ELb0ELb1ELb0ELb0ELb1ELb0EEENS1_21CollectiveEpilogueFwdINS6_IJS8_SA_S9_EEENS6_IJNS7_ILi1EEESI_SI_EEESC_SE_Li256ELb1ELb1ELb0ELb0EEENS1_19SingleTileSchedulerILb1ELb0ELb1ELi128EEEEEEEEEvNT_6ParamsE)
        /*00b0*/ 	.word	0x00000004


	//----- nvinfo : EIATTR_FRAME_SIZE
	.align		4
.L_40:
        /*00b4*/ 	.byte	0x04, 0x11
        /*00b6*/ 	.short	(.L_42 - .L_41)
	.align		4
.L_41:
        /*00b8*/ 	.word	index@(_ZN7cutlass13device_kernelIN5flash19enable_sm80_to_sm89INS1_16FlashAttnFwdSm80INS1_25CollectiveMainloopFwdSm80ILi8ELi2ELb1EN4cute5tupleIJNS5_1CILi128EEENS7_ILi96EEENS7_ILi192EEEEEELi192ENS_10bfloat16_tEfNS_4arch4Sm80ELb0ELb0ELb0ELb1ELb0ELb0ELb1ELb0EEENS1_21CollectiveEpilogueFwdINS6_IJS8_SA_S9_EEENS6_IJNS7_ILi1EEESI_SI_EEESC_SE_Li256ELb1ELb1ELb0ELb0EEENS1_19SingleTileSchedulerILb1ELb0ELb1ELi128EEEEEEEEEvNT_6ParamsE)
        /*00bc*/ 	.word	0x00000000


	//----- nvinfo : EIATTR_REGCOUNT
	.align		4
.L_42:
        /*00c0*/ 	.byte	0x04, 0x2f
        /*00c2*/ 	.short	(.L_44 - .L_43)
	.align		4
.L_43:
        /*00c4*/ 	.word	index@(_ZN7cutlass13device_kernelIN5flash19enable_sm80_to_sm89INS1_16FlashAttnFwdSm80INS1_25CollectiveMainloopFwdSm80ILi8ELi2ELb1EN4cute5tupleIJNS5_1CILi128EEENS7_ILi96EEENS7_ILi192EEEEEELi192ENS_10bfloat16_tEfNS_4arch4Sm80ELb0ELb0ELb0ELb0ELb0ELb0ELb1ELb0EEENS1_21CollectiveEpilogueFwdINS6_IJS8_SA_S9_EEENS6_IJNS7_ILi1EEESI_SI_EEESC_SE_Li256ELb0ELb1ELb0ELb0EEENS1_19SingleTileSchedulerILb0ELb0ELb1ELi128EEEEEEEEEvNT_6ParamsE)
        /*00c8*/ 	.word	0x00000004


	//----- nvinfo : EIATTR_FRAME_SIZE
	.align		4
.L_44:
        /*00cc*/ 	.byte	0x04, 0x11
        /*00ce*/ 	.short	(.L_46 - .L_45)
	.align		4
.L_45:
        /*00d0*/ 	.word	index@(_ZN7cutlass13device_kernelIN5flash19enable_sm80_to_sm89INS1_16FlashAttnFwdSm80INS1_25CollectiveMainloopFwdSm80ILi8ELi2ELb1EN4cute5tupleIJNS5_1CILi128EEENS7_ILi96EEENS7_ILi192EEEEEELi192ENS_10bfloat16_tEfNS_4arch4Sm80ELb0ELb0ELb0ELb0ELb0ELb0ELb1ELb0EEENS1_21CollectiveEpilogueFwdINS6_IJS8_SA_S9_EEENS6_IJNS7_ILi1EEESI_SI_EEESC_SE_Li256ELb0ELb1ELb0ELb0EEENS1_19SingleTileSchedulerILb0ELb0ELb1ELi128EEEEEEEEEvNT_6ParamsE)
        /*00d4*/ 	.word	0x00000000


	//----- nvinfo : EIATTR_REGCOUNT
	.align		4
.L_46:
        /*00d8*/ 	.byte	0x04, 0x2f
        /*00da*/ 	.short	(.L_48 - .L_47)
	.align		4
.L_47:
        /*00dc*/ 	.word	index@(_ZN7cutlass13device_kernelIN5flash19enable_sm80_to_sm89INS1_16FlashAttnFwdSm80INS1_25CollectiveMainloopFwdSm80ILi8ELi1ELb0EN4cute5tupleIJNS5_1CILi128EEENS7_ILi64EEENS7_ILi192EEEEEELi192ENS_10bfloat16_tEfNS_4arch4Sm80ELb1ELb0ELb0ELb1ELb0ELb1ELb1ELb0EEENS1_21CollectiveEpilogueFwdINS6_IJS8_SA_S9_EEENS6_IJNS7_ILi1EEESI_SI_EEESC_SE_Li256ELb1ELb1ELb0ELb0EEENS1_19SingleTileSchedulerILb1ELb0ELb1ELi128EEEEEEEEEvNT_6ParamsE)
        /*00e0*/ 	.word	0x00000004


	//----- nvinfo : EIATTR_FRAME_SIZE
	.align		4
.L_48:
        /*00e4*/ 	.byte	0x04, 0x11
        /*00e6*/ 	.short	(.L_50 - .L_49)
	.align		4
.L_49:
        /*00e8*/ 	.word	index@(_ZN7cutlass13device_kernelIN5flash19enable_sm80_to_sm89INS1_16FlashAttnFwdSm80INS1_25CollectiveMainloopFwdSm80ILi8ELi1ELb0EN4cute5tupleIJNS5_1CILi128EEENS7_ILi64EEENS7_ILi192EEEEEELi192ENS_10bfloat16_tEfNS_4arch4Sm80ELb1ELb0ELb0ELb1ELb0ELb1ELb1ELb0EEENS1_21CollectiveEpilogueFwdINS6_IJS8_SA_S9_EEENS6_IJNS7_ILi1EEESI_SI_EEESC_SE_Li256ELb1ELb1ELb0ELb0EEENS1_19SingleTileSchedulerILb1ELb0ELb1ELi128EEEEEEEEEvNT_6ParamsE)
        /*00ec*/ 	.word	0x00000000


	//----- nvinfo : EIATTR_REGCOUNT
	.align		4
.L_50:
        /*00f0*/ 	.byte	0x04, 0x2f
        /*00f2*/ 	.short	(.L_52 - .L_51)
	.align		4
.L_51:
        /*00f4*/ 	.word	index@(_ZN7cutlass13device_kernelIN5flash19enable_sm80_to_sm89INS1_16FlashAttnFwdSm80INS1_25CollectiveMainloopFwdSm80ILi8ELi1ELb1EN4cute5tupleIJNS5_1CILi128EEENS7_ILi96EEENS7_ILi192EEEEEELi192ENS_10bfloat16_tEfNS_4arch4Sm80ELb1ELb0ELb0ELb1ELb0ELb0ELb1ELb0EEENS1_21CollectiveEpilogueFwdINS6_IJS8_SA_S9_EEENS6_IJNS7_ILi1EEESI_SI_EEESC_SE_Li256ELb1ELb1ELb0ELb0EEENS1_19SingleTileSchedulerILb1ELb0ELb1ELi128EEEEEEEEEvNT_6ParamsE)
        /*00f8*/ 	.word	0x00000004


	//----- nvinfo : EIATTR_FRAME_SIZE
	.align		4
.L_52:
        /*00fc*/ 	.byte	0x04, 0x11
        /*00fe*/ 	.short	(.L_54 - .L_53)
	.align		4
.L_53:
        /*0100*/ 	.word	index@(_ZN7cutlass13device_kernelIN5flash19enable_sm80_to_sm89INS1_16FlashAttnFwdSm80INS1_25CollectiveMainloopFwdSm80ILi8ELi1ELb1EN4cute5tupleIJNS5_1CILi128EEENS7_ILi96EEENS7_ILi192EEEEEELi192ENS_10bfloat16_tEfNS_4arch4Sm80ELb1ELb0ELb0ELb1ELb0ELb0ELb1ELb0EEENS1_21CollectiveEpilogueFwdINS6_IJS8_SA_S9_EEENS6_IJNS7_ILi1EEESI_SI_EEESC_SE_Li256ELb1ELb1ELb0ELb0EEENS1_19SingleTileSchedulerILb1ELb0ELb1ELi128EEEEEEEEEvNT_6ParamsE)
        /*0104*/ 	.word	0x00000000


	//----- nvinfo : EIATTR_REGCOUNT
	.align		4
.L_54:
        /*0108*/ 	.byte	0x04, 0x2f
        /*010a*/ 	.short	(.L_56 - .L_55)
	.align		4
.L_55:
        /*010c*/ 	.word	index@(_ZN7cutlass13device_kernelIN5flash19enable_sm80_to_sm89INS1_16FlashAttnFwdSm80INS1_25CollectiveMainloopFwdSm80ILi8ELi1ELb1EN4cute5tupleIJNS5_1CILi128EEENS7_ILi96EEENS7_ILi192EEEEEELi192ENS_10bfloat16_tEfNS_4arch4Sm80ELb1ELb0ELb0ELb0ELb0ELb0ELb1ELb0EEENS1_21CollectiveEpilogueFwdINS6_IJS8_SA_S9_EEENS6_IJNS7_ILi1EEESI_SI_EEESC_SE_Li256ELb0ELb1ELb0ELb0EEENS1_30DynamicPersistentTileSchedulerILi256ELi256ELb0ELb1ELb0EEEEEEEEEvNT_6ParamsE)
        /*0110*/ 	.word	0x00000004


	//----- nvinfo : EIATTR_FRAME_SIZE
	.align		4
.L_56:
        /*0114*/ 	.byte	0x04, 0x11
        /*0116*/ 	.short	(.L_58 - .L_57)
	.align		4
.L_57:
        /*0118*/ 	.word	index@(_ZN7cutlass13device_kernelIN5flash19enable_sm80_to_sm89INS1_16FlashAttnFwdSm80INS1_25CollectiveMainloopFwdSm80ILi8ELi1ELb1EN4cute5tupleIJNS5_1CILi128EEENS7_ILi96EEENS7_ILi192EEEEEELi192ENS_10bfloat16_tEfNS_4arch4Sm80ELb1ELb0ELb0ELb0ELb0ELb0ELb1ELb0EEENS1_21CollectiveEpilogueFwdINS6_IJS8_SA_S9_EEENS6_IJNS7_ILi1EEESI_SI_EEESC_SE_Li256ELb0ELb1ELb0ELb0EEENS1_30DynamicPersistentTileSchedulerILi256ELi256ELb0ELb1ELb0EEEEEEEEEvNT_6ParamsE)
        /*011c*/ 	.word	0x00000000


	//----- nvinfo : EIATTR_REGCOUNT
	.align		4
.L_58:
        /*0120*/ 	.byte	0x04, 0x2f
        /*0122*/ 	.short	(.L_60 - .L_59)
	.align		4
.L_59:
        /*0124*/ 	.word	index@(_ZN7cutlass13device_kernelIN5flash19enable_sm80_to_sm89INS1_16FlashAttnFwdSm80INS1_25CollectiveMainloopFwdSm80ILi8ELi1ELb0EN4cute5tupleIJNS5_1CILi128EEENS7_ILi64EEENS7_ILi192EEEEEELi192ENS_10bfloat16_tEfNS_4arch4Sm80ELb0ELb1ELb0ELb1ELb0ELb1ELb1ELb0EEENS1_21CollectiveEpilogueFwdINS6_IJS8_SA_S9_EEENS6_IJNS7_ILi1EEESI_SI_EEESC_SE_Li256ELb1ELb1ELb0ELb0EEENS1_19SingleTileSchedulerILb1ELb0ELb1ELi128EEEEEEEEEvNT_6ParamsE)
        /*0128*/ 	.word	0x00000004


	//----- nvinfo : EIATTR_FRAME_SIZE
	.align		4
.L_60:
        /*012c*/ 	.byte	0x04, 0x11
        /*012e*/ 	.short	(.L_62 - .L_61)
	.align		4
.L_61:
        /*0130*/ 	.word	index@(_ZN7cutlass13device_kernelIN5flash19enable_sm80_to_sm89INS1_16FlashAttnFwdSm80INS1_25CollectiveMainloopFwdSm80ILi8ELi1ELb0EN4cute5tupleIJNS5_1CILi128EEENS7_ILi64EEENS7_ILi192EEEEEELi192ENS_10bfloat16_tEfNS_4arch4Sm80ELb0ELb1ELb0ELb1ELb0ELb1ELb1ELb0EEENS1_21CollectiveEpilogueFwdINS6_IJS8_SA_S9_EEENS6_IJNS7_ILi1EEESI_SI_EEESC_SE_Li256ELb1ELb1ELb0ELb0EEENS1_19SingleTileSchedulerILb1ELb0ELb1ELi128EEEEEEEEEvNT_6ParamsE)
        /*0134*/ 	.word	0x00000000


	//----- nvinfo : EIATTR_REGCOUNT
	.align		4
.L_62:
        /*0138*/ 	.byte	0x04, 0x2f
        /*013a*/ 	.short	(.L_64 - .L_63)
	.align		4
.L_63:
        /*013c*/ 	.word	index@(_ZN7cutlass13device_kernelIN5flash19enable_sm80_to_sm89INS1_16FlashAttnFwdSm80INS1_25CollectiveMainloopFwdSm80ILi8ELi1ELb0EN4cute5tupleIJNS5_1CILi128EEENS7_ILi64EEENS7_ILi192EEEEEELi192ENS_10bfloat16_tEfNS_4arch4Sm80ELb0ELb1ELb0ELb1ELb0ELb0ELb1ELb0EEENS1_21CollectiveEpilogueFwdINS6_IJS8_SA_S9_EEENS6_IJNS7_ILi1EEESI_SI_EEESC_SE_Li256ELb1ELb1ELb0ELb0EEENS1_19SingleTileSchedulerILb1ELb0ELb1ELi128EEEEEEEEEvNT_6ParamsE)
        /*0140*/ 	.word	0x00000004


	//----- nvinfo : EIATTR_FRAME_SIZE
	.align		4
.L_64:
        /*0144*/ 	.byte	0x04, 0x11
        /*0146*/ 	.short	(.L_66 - .L_65)
	.align		4
.L_65:
        /*0148*/ 	.word	index@(_ZN7cutlass13device_kernelIN5flash19enable_sm80_to_sm89INS1_16FlashAttnFwdSm80INS1_25CollectiveMainloopFwdSm80ILi8ELi1ELb0EN4cute5tupleIJNS5_1CILi128EEENS7_ILi64EEENS7_ILi192EEEEEELi192ENS_10bfloat16_tEfNS_4arch4Sm80ELb0ELb1ELb0ELb1ELb0ELb0ELb1ELb0EEENS1_21CollectiveEpilogueFwdINS6_IJS8_SA_S9_EEENS6_IJNS7_ILi1EEESI_SI_EEESC_SE_Li256ELb1ELb1ELb0ELb0EEENS1_19SingleTileSchedulerILb1ELb0ELb1ELi128EEEEEEEEEvNT_6ParamsE)
        /*014c*/ 	.word	0x00000000


	//----- nvinfo : EIATTR_REGCOUNT
	.align		4
.L_66:
        /*0150*/ 	.byte	0x04, 0x2f
        /*0152*/ 	.short	(.L_68 - .L_67)
	.align		4
.L_67:
        /*0154*/ 	.word	index@(_ZN7cutlass13device_kernelIN5flash19enable_sm80_to_sm89INS1_16FlashAttnFwdSm80INS1_25CollectiveMainloopFwdSm80ILi8ELi1ELb0EN4cute5tupleIJNS5_1CILi128EEENS7_ILi64EEENS7_ILi192EEEEEELi192ENS_10bfloat16_tEfNS_4arch4Sm80ELb0ELb1ELb0ELb0ELb0ELb0ELb1ELb0EEENS1_21CollectiveEpilogueFwdINS6_IJS8_SA_S9_EEENS6_IJNS7_ILi1EEESI_SI_EEESC_SE_Li256ELb0ELb1ELb0ELb0EEENS1_19SingleTileSchedulerILb0ELb0ELb1ELi128EEEEEEEEEvNT_6ParamsE)
        /*0158*/ 	.word	0x00000004


	//----- nvinfo : EIATTR_FRAME_SIZE
	.align		4
.L_68:
        /*015c*/ 	.byte	0x04, 0x11
        /*015e*/ 	.short	(.L_70 - .L_69)
	.align		4
.L_69:
        /*0160*/ 	.word	index@(_ZN7cutlass13device_kernelIN5flash19enable_sm80_to_sm89INS1_16FlashAttnFwdSm80INS1_25CollectiveMainloopFwdSm80ILi8ELi1ELb0EN4cute5tupleIJNS5_1CILi128EEENS7_ILi64EEENS7_ILi192EEEEEELi192ENS_10bfloat16_tEfNS_4arch4Sm80ELb0ELb1ELb0ELb0ELb0ELb0ELb1ELb0EEENS1_21CollectiveEpilogueFwdINS6_IJS8_SA_S9_EEENS6_IJNS7_ILi1EEESI_SI_EEESC_SE_Li256ELb0ELb1ELb0ELb0EEENS1_19SingleTileSchedulerILb0ELb0ELb1ELi128EEEEEEEEEvNT_6ParamsE)
        /*0164*/ 	.word	0x00000000


	//----- nvinfo : EIATTR_REGCOUNT
	.align		4
.L_70:
        /*0168*/ 	.byte	0x04, 0x2f
        /*016a*/ 	.short	(.L_72 - .L_71)
	.align		4
.L_71:
        /*016c*/ 	.word	index@(_ZN7cutlass13device_kernelIN5flash19enable_sm80_to_sm89INS1_16FlashAttnFwdSm80INS1_25CollectiveMainloopFwdSm80ILi8ELi1ELb0EN4cute5tupleIJNS5_1CILi128EEENS7_ILi64EEENS7_ILi192EEEEEELi192ENS_10bfloat16_tEfNS_4arch4Sm80ELb0ELb0ELb0ELb1ELb0ELb1ELb1ELb0EEENS1_21CollectiveEpilogueFwdINS6_IJS8_SA_S9_EEENS6_IJNS7_ILi1EEESI_SI_EEESC_SE_Li256ELb1ELb1ELb0ELb0EEENS1_19SingleTileSchedulerILb1ELb0ELb1ELi128EEEEEEEEEvNT_6ParamsE)
        /*0170*/ 	.word	0x00000004


	//----- nvinfo : EIATTR_FRAME_SIZE
	.align		4
.L_72:
        /*0174*/ 	.byte	0x04, 0x11
        /*0176*/ 	.short	(.L_74 - .L_73)
	.align		4
.L_73:
        /*0178*/ 	.word	index@(_ZN7cutlass13device_kernelIN5flash19enable_sm80_to_sm89INS1_16FlashAttnFwdSm80INS1_25CollectiveMainloopFwdSm80ILi8ELi1ELb0EN4cute5tupleIJNS5_1CILi128EEENS7_ILi64EEENS7_ILi192EEEEEELi192ENS_10bfloat16_tEfNS_4arch4Sm80ELb0ELb0ELb0ELb1ELb0ELb1ELb1ELb0EEENS1_21CollectiveEpilogueFwdINS6_IJS8_SA_S9_EEENS6_IJNS7_ILi1EEESI_SI_EEESC_SE_Li256ELb1ELb1ELb0ELb0EEENS1_19SingleTileSchedulerILb1ELb0ELb1ELi128EEEEEEEEEvNT_6ParamsE)
        /*017c*/ 	.word	0x00000000


	//----- nvinfo : EIATTR_REGCOUNT
	.align		4
.L_74:
        /*0180*/ 	.byte	0x04, 0x2f
        /*0182*/ 	.short	(.L_76 - .L_75)
	.align		4
.L_75:
        /*0184*/ 	.word	index@(_ZN7cutlass13device_kernelIN5flash19enable_sm80_to_sm89INS1_16FlashAttnFwdSm80INS1_25CollectiveMainloopFwdSm80ILi8ELi1ELb1EN4cute5tupleIJNS5_1CILi128EEENS7_ILi96EEENS7_ILi192EEEEEELi192ENS_10bfloat16_tEfNS_4arch4Sm80ELb0ELb0ELb0ELb1ELb0ELb0ELb1ELb0EEENS1_21CollectiveEpilogueFwdINS6_IJS8_SA_S9_EEENS6_IJNS7_ILi1EEESI_SI_EEESC_SE_Li256ELb1ELb1ELb0ELb0EEENS1_19SingleTileSchedulerILb1ELb0ELb1ELi128EEEEEEEEEvNT_6ParamsE)
        /*0188*/ 	.word	0x00000004


	//----- nvinfo : EIATTR_FRAME_SIZE
	.align		4
.L_76:
        /*018c*/ 	.byte	0x04, 0x11
        /*018e*/ 	.short	(.L_78 - .L_77)
	.align		4
.L_77:
        /*0190*/ 	.word	index@(_ZN7cutlass13device_kernelIN5flash19enable_sm80_to_sm89INS1_16FlashAttnFwdSm80INS1_25CollectiveMainloopFwdSm80ILi8ELi1ELb1EN4cute5tupleIJNS5_1CILi128EEENS7_ILi96EEENS7_ILi192EEEEEELi192ENS_10bfloat16_tEfNS_4arch4Sm80ELb0ELb0ELb0ELb1ELb0ELb0ELb1ELb0EEENS1_21CollectiveEpilogueFwdINS6_IJS8_SA_S9_EEENS6_IJNS7_ILi1EEESI_SI_EEESC_SE_Li256ELb1ELb1ELb0ELb0EEENS1_19SingleTileSchedulerILb1ELb0ELb1ELi128EEEEEEEEEvNT_6ParamsE)
        /*0194*/ 	.word	0x00000000


	//----- nvinfo : EIATTR_REGCOUNT
	.align		4
.L_78:
        /*0198*/ 	.byte	0x04, 0x2f
        /*019a*/ 	.short	(.L_80 - .L_79)
	.align		4
.L_79:
        /*019c*/ 	.word	index@(_ZN7cutlass13device_kernelIN5flash19enable_sm80_to_sm89INS1_16FlashAttnFwdSm80INS1_25CollectiveMainloopFwdSm80ILi8ELi1ELb1EN4cute5tupleIJNS5_1CILi128EEENS7_ILi96EEENS7_ILi192EEEEEELi192ENS_10bfloat16_tEfNS_4arch4Sm80ELb0ELb0ELb0ELb0ELb0ELb0ELb1ELb0EEENS1_21CollectiveEpilogueFwdINS6_IJS8_SA_S9_EEENS6_IJNS7_ILi1EEESI_SI_EEESC_SE_Li256ELb0ELb1ELb0ELb0EEENS1_19SingleTileSchedulerILb0ELb0ELb1ELi128EEEEEEEEEvNT_6ParamsE)
        /*01a0*/ 	.word	0x00000004


	//----- nvinfo : EIATTR_FRAME_SIZE
	.align		4
.L_80:
        /*01a4*/ 	.byte	0x04, 0x11
        /*01a6*/ 	.short	(.L_82 - .L_81)
	.align		4
.L_81:
        /*01a8*/ 	.word	index@(_ZN7cutlass13device_kernelIN5flash19enable_sm80_to_sm89INS1_16FlashAttnFwdSm80INS1_25CollectiveMainloopFwdSm80ILi8ELi1ELb1EN4cute5tupleIJNS5_1CILi128EEENS7_ILi96EEENS7_ILi192EEEEEELi192ENS_10bfloat16_tEfNS_4arch4Sm80ELb0ELb0ELb0ELb0ELb0ELb0ELb1ELb0EEENS1_21CollectiveEpilogueFwdINS6_IJS8_SA_S9_EEENS6_IJNS7_ILi1EEESI_SI_EEESC_SE_Li256ELb0ELb1ELb0ELb0EEENS1_19SingleTileSchedulerILb0ELb0ELb1ELi128EEEEEEEEEvNT_6ParamsE)
        /*01ac*/ 	.word	0x00000000


	//----- nvinfo : EIATTR_REGCOUNT
	.align		4
.L_82:
        /*01b0*/ 	.byte	0x04, 0x2f
        /*01b2*/ 	.short	(.L_84 - .L_83)
	.align		4
.L_83:
        /*01b4*/ 	.word	index@(_ZN7cutlass13device_kernelIN5flash19enable_sm80_to_sm89INS1_16FlashAttnFwdSm80INS1_25CollectiveMainloopFwdSm80ILi8ELi2ELb0EN4cute5tupleIJNS5_1CILi128EEENS7_ILi64EEENS7_ILi192EEEEEELi192ENS_10bfloat16_tEfNS_4arch4Sm80ELb1ELb0ELb1ELb1ELb0ELb1ELb1ELb0EEENS1_21CollectiveEpilogueFwdINS6_IJS8_SA_S9_EEENS6_IJNS7_ILi1EEESI_SI_EEESC_SE_Li256ELb1ELb1ELb0ELb0EEENS1_19SingleTileSchedulerILb1ELb0ELb1ELi128EEEEEEEEEvNT_6ParamsE)
        /*01b8*/ 	.word	0x00000004


	//----- nvinfo : EIATTR_FRAME_SIZE
	.align		4
.L_84:
        /*01bc*/ 	.byte	0x04, 0x11
        /*01be*/ 	.short	(.L_86 - .L_85)
	.align		4
.L_85:
        /*01c0*/ 	.word	index@(_ZN7cutlass13device_kernelIN5flash19enable_sm80_to_sm89INS1_16FlashAttnFwdSm80INS1_25CollectiveMainloopFwdSm80ILi8ELi2ELb0EN4cute5tupleIJNS5_1CILi128EEENS7_ILi64EEENS7_ILi192EEEEEELi192ENS_10bfloat16_tEfNS_4arch4Sm80ELb1ELb0ELb1ELb1ELb0ELb1ELb1ELb0EEENS1_21CollectiveEpilogueFwdINS6_IJS8_SA_S9_EEENS6_IJNS7_ILi1EEESI_SI_EEESC_SE_Li256ELb1ELb1ELb0ELb0EEENS1_19SingleTileSchedulerILb1ELb0ELb1ELi128EEEEEEEEEvNT_6ParamsE)
        /*01c4*/ 	.word	0x00000000


	//----- nvinfo : EIATTR_REGCOUNT
	.align		4
.L_86:
        /*01c8*/ 	.byte	0x04, 0x2f
        /*01ca*/ 	.short	(.L_88 - .L_87)
	.align		4
.L_87:
        /*01cc*/ 	.word	index@(_ZN7cutlass13device_kernelIN5flash19enable_sm80_to_sm89INS1_16FlashAttnFwdSm80INS1_25CollectiveMainloopFwdSm80ILi8ELi2ELb1EN4cute5tupleIJNS5_1CILi128EEENS7_ILi96EEENS7_ILi192EEEEEELi192ENS_10bfloat16_tEfNS_4arch4Sm80ELb1ELb0ELb1ELb1ELb0ELb0ELb1ELb0EEENS1_21CollectiveEpilogueFwdINS6_IJS8_SA_S9_EEENS6_IJNS7_ILi1EEESI_SI_EEESC_SE_Li256ELb1ELb1ELb0ELb0EEENS1_19SingleTileSchedulerILb1ELb0ELb1ELi128EEEEEEEEEvNT_6ParamsE)
        /*01d0*/ 	.word	0x00000004


	//----- nvinfo : EIATTR_FRAME_SIZE
	.align		4
.L_88:
        /*01d4*/ 	.byte	0x04, 0x11
        /*01d6*/ 	.short	(.L_90 - .L_89)
	.align		4
.L_89:
        /*01d8*/ 	.word	index@(_ZN7cutlass13device_kernelIN5flash19enable_sm80_to_sm89INS1_16FlashAttnFwdSm80INS1_25CollectiveMainloopFwdSm80ILi8ELi2ELb1EN4cute5tupleIJNS5_1CILi128EEENS7_ILi96EEENS7_ILi192EEEEEELi192ENS_10bfloat16_tEfNS_4arch4Sm80ELb1ELb0ELb1ELb1ELb0ELb0ELb1ELb0EEENS1_21CollectiveEpilogueFwdINS6_IJS8_SA_S9_EEENS6_IJNS7_ILi1EEESI_SI_EEESC_SE_Li256ELb1ELb1ELb0ELb0EEENS1_19SingleTileSchedulerILb1ELb0ELb1ELi128EEEEEEEEEvNT_6ParamsE)
        /*01dc*/ 	.word	0x00000000


	//----- nvinfo : EIATTR_REGCOUNT
	.align		4
.L_90:
        /*01e0*/ 	.byte	0x04, 0x2f
        /*01e2*/ 	.short	(.L_92 - .L_91)
	.align		4
.L_91:
        /*01e4*/ 	.word	index@(_ZN7cutlass13device_kernelIN5flash19enable_sm80_to_sm89INS1_16FlashAttnFwdSm80INS1_25CollectiveMainloopFwdSm80ILi8ELi2ELb1EN4cute5tupleIJNS5_1CILi128EEENS7_ILi96EEENS7_ILi192EEEEEELi192ENS_10bfloat16_tEfNS_4arch4Sm80ELb1ELb0ELb1ELb0ELb0ELb0ELb1ELb0EEENS1_21CollectiveEpilogueFwdINS6_IJS8_SA_S9_EEENS6_IJNS7_ILi1EEESI_SI_EEESC_SE_Li256ELb0ELb1ELb0ELb0EEENS1_30DynamicPersistentTileSchedulerILi256ELi256ELb0ELb1ELb0EEEEEEEEEvNT_6ParamsE)
        /*01e8*/ 	.word	0x00000004


	//----- nvinfo : EIATTR_FRAME_SIZE
	.align		4
.L_92:
        /*01ec*/ 	.byte	0x04, 0x11
        /*01ee*/ 	.short	(.L_94 - .L_93)
	.align		4
.L_93:
        /*01f0*/ 	.word	index@(_ZN7cutlass13device_kernelIN5flash19enable_sm80_to_sm89INS1_16FlashAttnFwdSm80INS1_25CollectiveMainloopFwdSm80ILi8ELi2ELb1EN4cute5tupleIJNS5_1CILi128EEENS7_ILi96EEENS7_ILi192EEEEEELi192ENS_10bfloat16_tEfNS_4arch4Sm80ELb1ELb0ELb1ELb0ELb0ELb0ELb1ELb0EEENS1_21CollectiveEpilogueFwdINS6_IJS8_SA_S9_EEENS6_IJNS7_ILi1EEESI_SI_EEESC_SE_Li256ELb0ELb1ELb0ELb0EEENS1_30DynamicPersistentTileSchedulerILi256ELi256ELb0ELb1ELb0EEEEEEEEEvNT_6ParamsE)
        /*01f4*/ 	.word	0x00000000


	//----- nvinfo : EIATTR_REGCOUNT
	.align		4
.L_94:
        /*01f8*/ 	.byte	0x04, 0x2f
        /*01fa*/ 	.short	(.L_96 - .L_95)
	.align		4
.L_95:
        /*01fc*/ 	.word	index@(_ZN7cutlass13device_kernelIN5flash19enable_sm80_to_sm89INS1_16FlashAttnFwdSm80INS1_25CollectiveMainloopFwdSm80ILi8ELi2ELb0EN4cute5tupleIJNS5_1CILi128EEENS7_ILi64EEENS7_ILi192EEEEEELi192ENS_10bfloat16_tEfNS_4arch4Sm80ELb0ELb1ELb1ELb1ELb0ELb1ELb1ELb0EEENS1_21CollectiveEpilogueFwdINS6_IJS8_SA_S9_EEENS6_IJNS7_ILi1EEESI_SI_EEESC_SE_Li256ELb1ELb1ELb0ELb0EEENS1_19SingleTileSchedulerILb1ELb0ELb1ELi128EEEEEEEEEvNT_6ParamsE)
        /*0200*/ 	.word	0x00000004


	//----- nvinfo : EIATTR_FRAME_SIZE
	.align		4
.L_96:
        /*0204*/ 	.byte	0x04, 0x11
        /*0206*/ 	.short	(.L_98 - .L_97)
	.align		4
.L_97:
        /*0208*/ 	.word	index@(_ZN7cutlass13device_kernelIN5flash19enable_sm80_to_sm89INS1_16FlashAttnFwdSm80INS1_25CollectiveMainloopFwdSm80ILi8ELi2ELb0EN4cute5tupleIJNS5_1CILi128EEENS7_ILi64EEENS7_ILi192EEEEEELi192ENS_10bfloat16_tEfNS_4arch4Sm80ELb0ELb1ELb1ELb1ELb0ELb1ELb1ELb0EEENS1_21CollectiveEpilogueFwdINS6_IJS8_SA_S9_EEENS6_IJNS7_ILi1EEESI_SI_EEESC_SE_Li256ELb1ELb1ELb0ELb0EEENS1_19SingleTileSchedulerILb1ELb0ELb1ELi128EEEEEEEEEvNT_6ParamsE)
        /*020c*/ 	.word	0x00000000


	//----- nvinfo : EIATTR_REGCOUNT
	.align		4
.L_98:
        /*0210*/ 	.byte	0x04, 0x2f
        /*0212*/ 	.short	(.L_100 - .L_99)
	.align		4
.L_99:
        /*0214*/ 	.word	index@(_ZN7cutlass13device_kernelIN5flash19enable_sm80_to_sm89INS1_16FlashAttnFwdSm80INS1_25CollectiveMainloopFwdSm80ILi8ELi2ELb0EN4cute5tupleIJNS5_1CILi128EEENS7_ILi64EEENS7_ILi192EEEEEELi192ENS_10bfloat16_tEfNS_4arch4Sm80ELb0ELb1ELb1ELb1ELb0ELb0ELb1ELb0EEENS1_21CollectiveEpilogueFwdINS6_IJS8_SA_S9_EEENS6_IJNS7_ILi1EEESI_SI_EEESC_SE_Li256ELb1ELb1ELb0ELb0EEENS1_19SingleTileSchedulerILb1ELb0ELb1ELi128EEEEEEEEEvNT_6ParamsE)
        /*0218*/ 	.word	0x00000004


	//----- nvinfo : EIATTR_FRAME_SIZE
	.align		4
.L_100:
        /*021c*/ 	.byte	0x04, 0x11
        /*021e*/ 	.short	(.L_102 - .L_101)
	.align		4
.L_101:
        /*0220*/ 	.word	index@(_ZN7cutlass13device_kernelIN5flash19enable_sm80_to_sm89INS1_16FlashAttnFwdSm80INS1_25CollectiveMainloopFwdSm80ILi8ELi2ELb0EN4cute5tupleIJNS5_1CILi128EEENS7_ILi64EEENS7_ILi192EEEEEELi192ENS_10bfloat16_tEfNS_4arch4Sm80ELb0ELb1ELb1ELb1ELb0ELb0ELb1ELb0EEENS1_21CollectiveEpilogueFwdINS6_IJS8_SA_S9_EEENS6_IJNS7_ILi1EEESI_SI_EEESC_SE_Li256ELb1ELb1ELb0ELb0EEENS1_19SingleTileSchedulerILb1ELb0ELb1ELi128EEEEEEEEEvNT_6ParamsE)
        /*0224*/ 	.word	0x00000000


	//----- nvinfo : EIATTR_REGCOUNT
	.align		4
.L_102:
        /*0228*/ 	.byte	0x04, 0x2f
        /*022a*/ 	.short	(.L_104 - .L_103)
	.align		4
.L_103:
        /*022c*/ 	.word	index@(_ZN7cutlass13device_kernelIN5flash19enable_sm80_to_sm89INS1_16FlashAttnFwdSm80INS1_25CollectiveMainloopFwdSm80ILi8ELi2ELb0EN4cute5tupleIJNS5_1CILi128EEENS7_ILi64EEENS7_ILi192EEEEEELi192ENS_10bfloat16_tEfNS_4arch4Sm80ELb0ELb1ELb1ELb0ELb0ELb0ELb1ELb0EEENS1_21CollectiveEpilogueFwdINS6_IJS8_SA_S9_EEENS6_IJNS7_ILi1EEESI_SI_EEESC_SE_Li256ELb0ELb1ELb0ELb0EEENS1_19SingleTileSchedulerILb0ELb0ELb1ELi128EEEEEEEEEvNT_6ParamsE)
        /*0230*/ 	.word	0x00000004


	//----- nvinfo : EIATTR_FRAME_SIZE
	.align		4
.L_104:
        /*0234*/ 	.byte	0x04, 0x11
        /*0236*/ 	.short	(.L_106 - .L_105)
	.align		4
.L_105:
        /*0238*/ 	.word	index@(_ZN7cutlass13device_kernelIN5flash19enable_sm80_to_sm89INS1_16FlashAttnFwdSm80INS1_25CollectiveMainloopFwdSm80ILi8ELi2ELb0EN4cute5tupleIJNS5_1CILi128EEENS7_ILi64EEENS7_ILi192EEEEEELi192ENS_10bfloat16_tEfNS_4arch4Sm80ELb0ELb1ELb1ELb0ELb0ELb0ELb1ELb0EEENS1_21CollectiveEpilogueFwdINS6_IJS8_SA_S9_EEENS6_IJNS7_ILi1EEESI_SI_EEESC_SE_Li256ELb0ELb1ELb0ELb0EEENS1_19SingleTileSchedulerILb0ELb0ELb1ELi128EEEEEEEEEvNT_6ParamsE)
        /*023c*/ 	.word	0x00000000


	//----- nvinfo : EIATTR_REGCOUNT
	.align		4
.L_106:
        /*0240*/ 	.byte	0x04, 0x2f
        /*0242*/ 	.short	(.L_108 - .L_107)
	.align		4
.L_107:
        /*0244*/ 	.word	index@(_ZN7cutlass13device_kernelIN5flash19enable_sm80_to_sm89INS1_16FlashAttnFwdSm80INS1_25CollectiveMainloopFwdSm80ILi8ELi2ELb0EN4cute5tupleIJNS5_1CILi128EEENS7_ILi64EEENS7_ILi192EEEEEELi192ENS_10bfloat16_tEfNS_4arch4Sm80ELb0ELb0ELb1ELb1ELb0ELb1ELb1ELb0EEENS1_21CollectiveEpilogueFwdINS6_IJS8_SA_S9_EEENS6_IJNS7_ILi1EEESI_SI_EEESC_SE_Li256ELb1ELb1ELb0ELb0EEENS1_19SingleTileSchedulerILb1ELb0ELb1ELi128EEEEEEEEEvNT_6ParamsE)
        /*0248*/ 	.word	0x00000004


	//----- nvinfo : EIATTR_FRAME_SIZE
	.align		4
.L_108:
        /*024c*/ 	.byte	0x04, 0x11
        /*024e*/ 	.short	(.L_110 - .L_109)
	.align		4
.L_109:
        /*0250*/ 	.word	index@(_ZN7cutlass13device_kernelIN5flash19enable_sm80_to_sm89INS1_16FlashAttnFwdSm80INS1_25CollectiveMainloopFwdSm80ILi8ELi2ELb0EN4cute5tupleIJNS5_1CILi128EEENS7_ILi64EEENS7_ILi192EEEEEELi192ENS_10bfloat16_tEfNS_4arch4Sm80ELb0ELb0ELb1ELb1ELb0ELb1ELb1ELb0EEENS1_21CollectiveEpilogueFwdINS6_IJS8_SA_S9_EEENS6_IJNS7_ILi1EEESI_SI_EEESC_SE_Li256ELb1ELb1ELb0ELb0EEENS1_19SingleTileSchedulerILb1ELb0ELb1ELi128EEEEEEEEEvNT_6ParamsE)
        /*0254*/ 	.word	0x00000000


	//----- nvinfo : EIATTR_REGCOUNT
	.align		4
.L_110:
        /*0258*/ 	.byte	0x04, 0x2f
        /*025a*/ 	.short	(.L_112 - .L_111)
	.align		4
.L_111:
        /*025c*/ 	.word	index@(_ZN7cutlass13device_kernelIN5flash19enable_sm80_to_sm89INS1_16FlashAttnFwdSm80INS1_25CollectiveMainloopFwdSm80ILi8ELi2ELb1EN4cute5tupleIJNS5_1CILi128EEENS7_ILi96EEENS7_ILi192EEEEEELi192ENS_10bfloat16_tEfNS_4arch4Sm80ELb0ELb0ELb1ELb1ELb0ELb0ELb1ELb0EEENS1_21CollectiveEpilogueFwdINS6_IJS8_SA_S9_EEENS6_IJNS7_ILi1EEESI_SI_EEESC_SE_Li256ELb1ELb1ELb0ELb0EEENS1_19SingleTileSchedulerILb1ELb0ELb1ELi128EEEEEEEEEvNT_6ParamsE)
        /*0260*/ 	.word	0x00000004


	//----- nvinfo : EIATTR_FRAME_SIZE
	.align		4
.L_112:
        /*0264*/ 	.byte	0x04, 0x11
        /*0266*/ 	.short	(.L_114 - .L_113)
	.align		4
.L_113:
        /*0268*/ 	.word	index@(_ZN7cutlass13device_kernelIN5flash19enable_sm80_to_sm89INS1_16FlashAttnFwdSm80INS1_25CollectiveMainloopFwdSm80ILi8ELi2ELb1EN4cute5tupleIJNS5_1CILi128EEENS7_ILi96EEENS7_ILi192EEEEEELi192ENS_10bfloat16_tEfNS_4arch4Sm80ELb0ELb0ELb1ELb1ELb0ELb0ELb1ELb0EEENS1_21CollectiveEpilogueFwdINS6_IJS8_SA_S9_EEENS6_IJNS7_ILi1EEESI_SI_EEESC_SE_Li256ELb1ELb1ELb0ELb0EEENS1_19SingleTileSchedulerILb1ELb0ELb1ELi128EEEEEEEEEvNT_6ParamsE)
        /*026c*/ 	.word	0x00000000


	//----- nvinfo : EIATTR_REGCOUNT
	.align		4
.L_114:
        /*0270*/ 	.byte	0x04, 0x2f
        /*0272*/ 	.short	(.L_116 - .L_115)
	.align		4
.L_115:
        /*0274*/ 	.word	index@(_ZN7cutlass13device_kernelIN5flash19enable_sm80_to_sm89INS1_16FlashAttnFwdSm80INS1_25CollectiveMainloopFwdSm80ILi8ELi2ELb1EN4cute5tupleIJNS5_1CILi128EEENS7_ILi96EEENS7_ILi192EEEEEELi192ENS_10bfloat16_tEfNS_4arch4Sm80ELb0ELb0ELb1ELb0ELb0ELb0ELb1ELb0EEENS1_21CollectiveEpilogueFwdINS6_IJS8_SA_S9_EEENS6_IJNS7_ILi1EEESI_SI_EEESC_SE_Li256ELb0ELb1ELb0ELb0EEENS1_19SingleTileSchedulerILb0ELb0ELb1ELi128EEEEEEEEEvNT_6ParamsE)
        /*0278*/ 	.word	0x00000004


	//----- nvinfo : EIATTR_FRAME_SIZE
	.align		4
.L_116:
        /*027c*/ 	.byte	0x04, 0x11
        /*027e*/ 	.short	(.L_118 - .L_117)
	.align		4
.L_117:
        /*0280*/ 	.word	index@(_ZN7cutlass13device_kernelIN5flash19enable_sm80_to_sm89INS1_16FlashAttnFwdSm80INS1_25CollectiveMainloopFwdSm80ILi8ELi2ELb1EN4cute5tupleIJNS5_1CILi128EEENS7_ILi96EEENS7_ILi192EEEEEELi192ENS_10bfloat16_tEfNS_4arch4Sm80ELb0ELb0ELb1ELb0ELb0ELb0ELb1ELb0EEENS1_21CollectiveEpilogueFwdINS6_IJS8_SA_S9_EEENS6_IJNS7_ILi1EEESI_SI_EEESC_SE_Li256ELb0ELb1ELb0ELb0EEENS1_19SingleTileSchedulerILb0ELb0ELb1ELi128EEEEEEEEEvNT_6ParamsE)
        /*0284*/ 	.word	0x00000000


	//----- nvinfo : EIATTR_REGCOUNT
	.align		4
.L_118:
        /*0288*/ 	.byte	0x04, 0x2f
        /*028a*/ 	.short	(.L_120 - .L_119)
	.align		4
.L_119:
        /*028c*/ 	.word	index@(_ZN7cutlass13device_kernelIN5flash19enable_sm80_to_sm89INS1_16FlashAttnFwdSm80INS1_25CollectiveMainloopFwdSm80ILi8ELi1ELb0EN4cute5tupleIJNS5_1CILi128EEENS7_ILi64EEENS7_ILi192EEEEEELi192ENS_10bfloat16_tEfNS_4arch4Sm80ELb1ELb0ELb1ELb1ELb0ELb1ELb1ELb0EEENS1_21CollectiveEpilogueFwdINS6_IJS8_SA_S9_EEENS6_IJNS7_ILi1EEESI_SI_EEESC_SE_Li256ELb1ELb1ELb0ELb0EEENS1_19SingleTileSchedulerILb1ELb0ELb1ELi128EEEEEEEEEvNT_6ParamsE)
        /*0290*/ 	.word	0x00000004


	//----- nvinfo : EIATTR_FRAME_SIZE
	.align		4
.L_120:
        /*0294*/ 	.byte	0x04, 0x11
        /*0296*/ 	.short	(.L_122 - .L_121)
	.align		4
.L_121:
        /*0298*/ 	.word	index@(_ZN7cutlass13device_kernelIN5flash19enable_sm80_to_sm89INS1_16FlashAttnFwdSm80INS1_25CollectiveMainloopFwdSm80ILi8ELi1ELb0EN4cute5tupleIJNS5_1CILi128EEENS7_ILi64EEENS7_ILi192EEEEEELi192ENS_10bfloat16_tEfNS_4arch4Sm80ELb1ELb0ELb1ELb1ELb0ELb1ELb1ELb0EEENS1_21CollectiveEpilogueFwdINS6_IJS8_SA_S9_EEENS6_IJNS7_ILi1EEESI_SI_EEESC_SE_Li256ELb1ELb1ELb0ELb0EEENS1_19SingleTileSchedulerILb1ELb0ELb1ELi128EEEEEEEEEvNT_6ParamsE)
        /*029c*/ 	.word	0x00000000


	//----- nvinfo : EIATTR_REGCOUNT
	.align		4
.L_122:
        /*02a0*/ 	.byte	0x04, 0x2f
        /*02a2*/ 	.short	(.L_124 - .L_123)
	.align		4
.L_123:
        /*02a4*/ 	.word	index@(_ZN7cutlass13device_kernelIN5flash19enable_sm80_to_sm89INS1_16FlashAttnFwdSm80INS1_25CollectiveMainloopFwdSm80ILi8ELi1ELb1EN4cute5tupleIJNS5_1CILi128EEENS7_ILi96EEENS7_ILi192EEEEEELi192ENS_10bfloat16_tEfNS_4arch4Sm80ELb1ELb0ELb1ELb1ELb0ELb0ELb1ELb0EEENS1_21CollectiveEpilogueFwdINS6_IJS8_SA_S9_EEENS6_IJNS7_ILi1EEESI_SI_EEESC_SE_Li256ELb1ELb1ELb0ELb0EEENS1_19SingleTileSchedulerILb1ELb0ELb1ELi128EEEEEEEEEvNT_6ParamsE)
        /*02a8*/ 	.word	0x00000004


	//----- nvinfo : EIATTR_FRAME_SIZE
	.align		4
.L_124:
        /*02ac*/ 	.byte	0x04, 0x11
        /*02ae*/ 	.short	(.L_126 - .L_125)
	.align		4
.L_125:
        /*02b0*/ 	.word	index@(_ZN7cutlass13device_kernelIN5flash19enable_sm80_to_sm89INS1_16FlashAttnFwdSm80INS1_25CollectiveMainloopFwdSm80ILi8ELi1ELb1EN4cute5tupleIJNS5_1CILi128EEENS7_ILi96EEENS7_ILi192EEEEEELi192ENS_10bfloat16_tEfNS_4arch4Sm80ELb1ELb0ELb1ELb1ELb0ELb0ELb1ELb0EEENS1_21CollectiveEpilogueFwdINS6_IJS8_SA_S9_EEENS6_IJNS7_ILi1EEESI_SI_EEESC_SE_Li256ELb1ELb1ELb0ELb0EEENS1_19SingleTileSchedulerILb1ELb0ELb1ELi128EEEEEEEEEvNT_6ParamsE)
        /*02b4*/ 	.word	0x00000000


	//----- nvinfo : EIATTR_REGCOUNT
	.align		4
.L_126:
        /*02b8*/ 	.byte	0x04, 0x2f
        /*02ba*/ 	.short	(.L_128 - .L_127)
	.align		4
.L_127:
        /*02bc*/ 	.word	index@(_ZN7cutlass13device_kernelIN5flash19enable_sm80_to_sm89INS1_16FlashAttnFwdSm80INS1_25CollectiveMainloopFwdSm80ILi8ELi1ELb1EN4cute5tupleIJNS5_1CILi128EEENS7_ILi96EEENS7_ILi192EEEEEELi192ENS_10bfloat16_tEfNS_4arch4Sm80ELb1ELb0ELb1ELb0ELb0ELb0ELb1ELb0EEENS1_21CollectiveEpilogueFwdINS6_IJS8_SA_S9_EEENS6_IJNS7_ILi1EEESI_SI_EEESC_SE_Li256ELb0ELb1ELb0ELb0EEENS1_30DynamicPersistentTileSchedulerILi256ELi256ELb0ELb1ELb0EEEEEEEEEvNT_6ParamsE)
        /*02c0*/ 	.word	0x00000004


	//----- nvinfo : EIATTR_FRAME_SIZE
	.align		4
.L_128:
        /*02c4*/ 	.byte	0x04, 0x11
        /*02c6*/ 	.short	(.L_130 - .L_129)
	.align		4
.L_129:
        /*02c8*/ 	.word	index@(_ZN7cutlass13device_kernelIN5flash19enable_sm80_to_sm89INS1_16FlashAttnFwdSm80INS1_25CollectiveMainloopFwdSm80ILi8ELi1ELb1EN4cute5tupleIJNS5_1CILi128EEENS7_ILi96EEENS7_ILi192EEEEEELi192ENS_10bfloat16_tEfNS_4arch4Sm80ELb1ELb0ELb1ELb0ELb0ELb0ELb1ELb0EEENS1_21CollectiveEpilogueFwdINS6_IJS8_SA_S9_EEENS6_IJNS7_ILi1EEESI_SI_EEESC_SE_Li256ELb0ELb1ELb0ELb0EEENS1_30DynamicPersistentTileSchedulerILi256ELi256ELb0ELb1ELb0EEEEEEEEEvNT_6ParamsE)
        /*02cc*/ 	.word	0x00000000


	//----- nvinfo : EIATTR_REGCOUNT
	.align		4
.L_130:
        /*02d0*/ 	.byte	0x04, 0x2f
        /*02d2*/ 	.short	(.L_132 - .L_131)
	.align		4
.L_131:
        /*02d4*/ 	.word	index@(_ZN7cutlass13device_kernelIN5flash19enable_sm80_to_sm89INS1_16FlashAttnFwdSm80INS1_25CollectiveMainloopFwdSm80ILi8ELi1ELb0EN4cute5tupleIJNS5_1CILi128EEENS7_ILi64EEENS7_ILi192EEEEEELi192ENS_10bfloat16_tEfNS_4arch4Sm80ELb0ELb1ELb1ELb1ELb0ELb1ELb1ELb0EEENS1_21CollectiveEpilogueFwdINS6_IJS8_SA_S9_EEENS6_IJNS7_ILi1EEESI_SI_EEESC_SE_Li256ELb1ELb1ELb0ELb0EEENS1_19SingleTileSchedulerILb1ELb0ELb1ELi128EEEEEEEEEvNT_6ParamsE)
        /*02d8*/ 	.word	0x00000004


	//----- nvinfo : EIATTR_FRAME_SIZE
	.align		4
.L_132:
        /*02dc*/ 	.byte	0x04, 0x11
        /*02de*/ 	.short	(.L_134 - .L_133)
	.align		4
.L_133:
        /*02e0*/ 	.word	index@(_ZN7cutlass13device_kernelIN5flash19enable_sm80_to_sm89INS1_16FlashAttnFwdSm80INS1_25CollectiveMainloopFwdSm80ILi8ELi1ELb0EN4cute5tupleIJNS5_1CILi128EEENS7_ILi64EEENS7_ILi192EEEEEELi192ENS_10bfloat16_tEfNS_4arch4Sm80ELb0ELb1ELb1ELb1ELb0ELb1ELb1ELb0EEENS1_21CollectiveEpilogueFwdINS6_IJS8_SA_S9_EEENS6_IJNS7_ILi1EEESI_SI_EEESC_SE_Li256ELb1ELb1ELb0ELb0EEENS1_19SingleTileSchedulerILb1ELb0ELb1ELi128EEEEEEEEEvNT_6ParamsE)
        /*02e4*/ 	.word	0x00000000


	//----- nvinfo : EIATTR_REGCOUNT
	.align		4
.L_134:
        /*02e8*/ 	.byte	0x04, 0x2f
        /*02ea*/ 	.short	(.L_136 - .L_135)
	.align		4
.L_135:
        /*02ec*/ 	.word	index@(_ZN7cutlass13device_kernelIN5flash19enable_sm80_to_sm89INS1_16FlashAttnFwdSm80INS1_25CollectiveMainloopFwdSm80ILi8ELi1ELb0EN4cute5tupleIJNS5_1CILi128EEENS7_ILi64EEENS7_ILi192EEEEEELi192ENS_10bfloat16_tEfNS_4arch4Sm80ELb0ELb1ELb1ELb1ELb0ELb0ELb1ELb0EEENS1_21CollectiveEpilogueFwdINS6_IJS8_SA_S9_EEENS6_IJNS7_ILi1EEESI_SI_EEESC_SE_Li256ELb1ELb1ELb0ELb0EEENS1_19SingleTileSchedulerILb1ELb0ELb1ELi128EEEEEEEEEvNT_6ParamsE)
        /*02f0*/ 	.word	0x00000004


	//----- nvinfo : EIATTR_FRAME_SIZE
	.align		4
.L_136:
        /*02f4*/ 	.byte	0x04, 0x11
        /*02f6*/ 	.short	(.L_138 - .L_137)
	.align		4
.L_137:
        /*02f8*/ 	.word	index@(_ZN7cutlass13device_kernelIN5flash19enable_sm80_to_sm89INS1_16FlashAttnFwdSm80INS1_25CollectiveMainloopFwdSm80ILi8ELi1ELb0EN4cute5tupleIJNS5_1CILi128EEENS7_ILi64EEENS7_ILi192EEEEEELi192ENS_10bfloat16_tEfNS_4arch4Sm80ELb0ELb1ELb1ELb1ELb0ELb0ELb1ELb0EEENS1_21CollectiveEpilogueFwdINS6_IJS8_SA_S9_EEENS6_IJNS7_ILi1EEESI_SI_EEESC_SE_Li256ELb1ELb1ELb0ELb0EEENS1_19SingleTileSchedulerILb1ELb0ELb1ELi128EEEEEEEEEvNT_6ParamsE)
        /*02fc*/ 	.word	0x00000000


	//----- nvinfo : EIATTR_REGCOUNT
	.align		4
.L_138:
        /*0300*/ 	.byte	0x04, 0x2f
        /*0302*/ 	.short	(.L_140 - .L_139)
	.align		4
.L_139:
        /*0304*/ 	.word	index@(_ZN7cutlass13device_kernelIN5flash19enable_sm80_to_sm89INS1_16FlashAttnFwdSm80INS1_25CollectiveMainloopFwdSm80ILi8ELi1ELb0EN4cute5tupleIJNS5_1CILi128EEENS7_ILi64EEENS7_ILi192EEEEEELi192ENS_10bfloat16_tEfNS_4arch4Sm80ELb0ELb1ELb1ELb0ELb0ELb0ELb1ELb0EEENS1_21CollectiveEpilogueFwdINS6_IJS8_SA_S9_EEENS6_IJNS7_ILi1EEESI_SI_EEESC_SE_Li256ELb0ELb1ELb0ELb0EEENS1_19SingleTileSchedulerILb0ELb0ELb1ELi128EEEEEEEEEvNT_6ParamsE)
        /*0308*/ 	.word	0x00000004


	//----- nvinfo : EIATTR_FRAME_SIZE
	.align		4
.L_140:
        /*030c*/ 	.byte	0x04, 0x11
        /*030e*/ 	.short	(.L_142 - .L_141)
	.align		4
.L_141:
        /*0310*/ 	.word	index@(_ZN7cutlass13device_kernelIN5flash19enable_sm80_to_sm89INS1_16FlashAttnFwdSm80INS1_25CollectiveMainloopFwdSm80ILi8ELi1ELb0EN4cute5tupleIJNS5_1CILi128EEENS7_ILi64EEENS7_ILi192EEEEEELi192ENS_10bfloat16_tEfNS_4arch4Sm80ELb0ELb1ELb1ELb0ELb0ELb0ELb1ELb0EEENS1_21CollectiveEpilogueFwdINS6_IJS8_SA_S9_EEENS6_IJNS7_ILi1EEESI_SI_EEESC_SE_Li256ELb0ELb1ELb0ELb0EEENS1_19SingleTileSchedulerILb0ELb0ELb1ELi128EEEEEEEEEvNT_6ParamsE)
        /*0314*/ 	.word	0x00000000


	//----- nvinfo : EIATTR_REGCOUNT
	.align		4
.L_142:
        /*0318*/ 	.byte	0x04, 0x2f
        /*031a*/ 	.short	(.L_144 - .L_143)
	.align		4
.L_143:
        /*031c*/ 	.word	index@(_ZN7cutlass13device_kernelIN5flash19enable_sm80_to_sm89INS1_16FlashAttnFwdSm80INS1_25CollectiveMainloopFwdSm80ILi8ELi1ELb0EN4cute5tupleIJNS5_1CILi128EEENS7_ILi64EEENS7_ILi192EEEEEELi192ENS_10bfloat16_tEfNS_4arch4Sm80ELb0ELb0ELb1ELb1ELb0ELb1ELb1ELb0EEENS1_21CollectiveEpilogueFwdINS6_IJS8_SA_S9_EEENS6_IJNS7_ILi1EEESI_SI_EEESC_SE_Li256ELb1ELb1ELb0ELb0EEENS1_19SingleTileSchedulerILb1ELb0ELb1ELi128EEEEEEEEEvNT_6ParamsE)
        /*0320*/ 	.word	0x00000004


	//----- nvinfo : EIATTR_FRAME_SIZE
	.align		4
.L_144:
        /*0324*/ 	.byte	0x04, 0x11
        /*0326*/ 	.short	(.L_146 - .L_145)
	.align		4
.L_145:
        /*0328*/ 	.word	index@(_ZN7cutlass13device_kernelIN5flash19enable_sm80_to_sm89INS1_16FlashAttnFwdSm80INS1_25CollectiveMainloopFwdSm80ILi8ELi1ELb0EN4cute5tupleIJNS5_1CILi128EEENS7_ILi64EEENS7_ILi192EEEEEELi192ENS_10bfloat16_tEfNS_4arch4Sm80ELb0ELb0ELb1ELb1ELb0ELb1ELb1ELb0EEENS1_21CollectiveEpilogueFwdINS6_IJS8_SA_S9_EEENS6_IJNS7_ILi1EEESI_SI_EEESC_SE_Li256ELb1ELb1ELb0ELb0EEENS1_19SingleTileSchedulerILb1ELb0ELb1ELi128EEEEEEEEEvNT_6ParamsE)
        /*032c*/ 	.word	0x00000000


	//----- nvinfo : EIATTR_REGCOUNT
	.align		4
.L_146:
        /*0330*/ 	.byte	0x04, 0x2f
        /*0332*/ 	.short	(.L_148 - .L_147)
	.align		4
.L_147:
        /*0334*/ 	.word	index@(_ZN7cutlass13device_kernelIN5flash19enable_sm80_to_sm89INS1_16FlashAttnFwdSm80INS1_25CollectiveMainloopFwdSm80ILi8ELi1ELb1EN4cute5tupleIJNS5_1CILi128EEENS7_ILi96EEENS7_ILi192EEEEEELi192ENS_10bfloat16_tEfNS_4arch4Sm80ELb0ELb0ELb1ELb1ELb0ELb0ELb1ELb0EEENS1_21CollectiveEpilogueFwdINS6_IJS8_SA_S9_EEENS6_IJNS7_ILi1EEESI_SI_EEESC_SE_Li256ELb1ELb1ELb0ELb0EEENS1_19SingleTileSchedulerILb1ELb0ELb1ELi128EEEEEEEEEvNT_6ParamsE)
        /*0338*/ 	.word	0x00000004


	//----- nvinfo : EIATTR_FRAME_SIZE
	.align		4
.L_148:
        /*033c*/ 	.byte	0x04, 0x11
        /*033e*/ 	.short	(.L_150 - .L_149)
	.align		4
.L_149:
        /*0340*/ 	.word	index@(_ZN7cutlass13device_kernelIN5flash19enable_sm80_to_sm89INS1_16FlashAttnFwdSm80INS1_25CollectiveMainloopFwdSm80ILi8ELi1ELb1EN4cute5tupleIJNS5_1CILi128EEENS7_ILi96EEENS7_ILi192EEEEEELi192ENS_10bfloat16_tEfNS_4arch4Sm80ELb0ELb0ELb1ELb1ELb0ELb0ELb1ELb0EEENS1_21CollectiveEpilogueFwdINS6_IJS8_SA_S9_EEENS6_IJNS7_ILi1EEESI_SI_EEESC_SE_Li256ELb1ELb1ELb0ELb0EEENS1_19SingleTileSchedulerILb1ELb0ELb1ELi128EEEEEEEEEvNT_6ParamsE)
        /*0344*/ 	.word	0x00000000


	//----- nvinfo : EIATTR_REGCOUNT
	.align		4
.L_150:
        /*0348*/ 	.byte	0x04, 0x2f
        /*034a*/ 	.short	(.L_152 - .L_151)
	.align		4
.L_151:
        /*034c*/ 	.word	index@(_ZN7cutlass13device_kernelIN5flash19enable_sm80_to_sm89INS1_16FlashAttnFwdSm80INS1_25CollectiveMainloopFwdSm80ILi8ELi1ELb1EN4cute5tupleIJNS5_1CILi128EEENS7_ILi96EEENS7_ILi192EEEEEELi192ENS_10bfloat16_tEfNS_4arch4Sm80ELb0ELb0ELb1ELb0ELb0ELb0ELb1ELb0EEENS1_21CollectiveEpilogueFwdINS6_IJS8_SA_S9_EEENS6_IJNS7_ILi1EEESI_SI_EEESC_SE_Li256ELb0ELb1ELb0ELb0EEENS1_19SingleTileSchedulerILb0ELb0ELb1ELi128EEEEEEEEEvNT_6ParamsE)
        /*0350*/ 	.word	0x00000004


	//----- nvinfo : EIATTR_FRAME_SIZE
	.align		4
.L_152:
        /*0354*/ 	.byte	0x04, 0x11
        /*0356*/ 	.short	(.L_154 - .L_153)
	.align		4
.L_153:
        /*0358*/ 	.word	index@(_ZN7cutlass13device_kernelIN5flash19enable_sm80_to_sm89INS1_16FlashAttnFwdSm80INS1_25CollectiveMainloopFwdSm80ILi8ELi1ELb1EN4cute5tupleIJNS5_1CILi128EEENS7_ILi96EEENS7_ILi192EEEEEELi192ENS_10bfloat16_tEfNS_4arch4Sm80ELb0ELb0ELb1ELb0ELb0ELb0ELb1ELb0EEENS1_21CollectiveEpilogueFwdINS6_IJS8_SA_S9_EEENS6_IJNS7_ILi1EEESI_SI_EEESC_SE_Li256ELb0ELb1ELb0ELb0EEENS1_19SingleTileSchedulerILb0ELb0ELb1ELi128EEEEEEEEEvNT_6ParamsE)
        /*035c*/ 	.word	0x00000000


	//----- nvinfo : EIATTR_MIN_STACK_SIZE
	.align		4
.L_154:
        /*0360*/ 	.byte	0x04, 0x12
        /*0362*/ 	.short	(.L_156 - .L_155)
	.align		4
.L_155:
        /*0364*/ 	.word	index@(_ZN7cutlass13device_kernelIN5flash19enable_sm80_to_sm89INS1_16FlashAttnFwdSm80INS1_25CollectiveMainloopFwdSm80ILi8ELi1ELb1EN4cute5tupleIJNS5_1CILi128EEENS7_ILi96EEENS7_ILi192EEEEEELi192ENS_10bfloat16_tEfNS_4arch4Sm80ELb0ELb0ELb1ELb0ELb0ELb0ELb1ELb0EEENS1_21CollectiveEpilogueFwdINS6_IJS8_SA_S9_EEENS6_IJNS7_ILi1EEESI_SI_EEESC_SE_Li256ELb0ELb1ELb0ELb0EEENS1_19SingleTileSchedulerILb0ELb0ELb1ELi128EEEEEEEEEvNT_6ParamsE)
        /*0368*/ 	.word	0x00000000


	//----- nvinfo : EIATTR_MIN_STACK_SIZE
	.align		4
.L_156:
        /*036c*/ 	.byte	0x04, 0x12
        /*036e*/ 	.short	(.L_158 - .L_157)
	.align		4
.L_157:
        /*0370*/ 	.word	index@(_ZN7cutlass13device_kernelIN5flash19enable_sm80_to_sm89INS1_16FlashAttnFwdSm80INS1_25CollectiveMainloopFwdSm80ILi8ELi1ELb1EN4cute5tupleIJNS5_1CILi128EEENS7_ILi96EEENS7_ILi192EEEEEELi192ENS_10bfloat16_tEfNS_4arch4Sm80ELb0ELb0ELb1ELb1ELb0ELb0ELb1ELb0EEENS1_21CollectiveEpilogueFwdINS6_IJS8_SA_S9_EEENS6_IJNS7_ILi1EEESI_SI_EEESC_SE_Li256ELb1ELb1ELb0ELb0EEENS1_19SingleTileSchedulerILb1ELb0ELb1ELi128EEEEEEEEEvNT_6ParamsE)
        /*0374*/ 	.word	0x00000000


	//----- nvinfo : EIATTR_MIN_STACK_SIZE
	.align		4
.L_158:
        /*0378*/ 	.byte	0x04, 0x12
        /*037a*/ 	.short	(.L_160 - .L_159)
	.align		4
.L_159:
        /*037c*/ 	.word	index@(_ZN7cutlass13device_kernelIN5flash19enable_sm80_to_sm89INS1_16FlashAttnFwdSm80INS1_25CollectiveMainloopFwdSm80ILi8ELi1ELb0EN4cute5tupleIJNS5_1CILi128EEENS7_ILi64EEENS7_ILi192EEEEEELi192ENS_10bfloat16_tEfNS_4arch4Sm80ELb0ELb0ELb1ELb1ELb0ELb1ELb1ELb0EEENS1_21CollectiveEpilogueFwdINS6_IJS8_SA_S9_EEENS6_IJNS7_ILi1EEESI_SI_EEESC_SE_Li256ELb1ELb1ELb0ELb0EEENS1_19SingleTileSchedulerILb1ELb0ELb1ELi128EEEEEEEEEvNT_6ParamsE)
        /*0380*/ 	.word	0x00000000


	//----- nvinfo : EIATTR_MIN_STACK_SIZE
	.align		4
.L_160:
        /*0384*/ 	.byte	0x04, 0x12
        /*0386*/ 	.short	(.L_162 - .L_161)
	.align		4
.L_161:
        /*0388*/ 	.word	index@(_ZN7cutlass13device_kernelIN5flash19enable_sm80_to_sm89INS1_16FlashAttnFwdSm80INS1_25CollectiveMainloopFwdSm80ILi8ELi1ELb0EN4cute5tupleIJNS5_1CILi128EEENS7_ILi64EEENS7_ILi192EEEEEELi192ENS_10bfloat16_tEfNS_4arch4Sm80ELb0ELb1ELb1ELb0ELb0ELb0ELb1ELb0EEENS1_21CollectiveEpilogueFwdINS6_IJS8_SA_S9_EEENS6_IJNS7_ILi1EEESI_SI_EEESC_SE_Li256ELb0ELb1ELb0ELb0EEENS1_19SingleTileSchedulerILb0ELb0ELb1ELi128EEEEEEEEEvNT_6ParamsE)
        /*038c*/ 	.word	0x00000000


	//----- nvinfo : EIATTR_MIN_STACK_SIZE
	.align		4
.L_162:
        /*0390*/ 	.byte	0x04, 0x12
        /*0392*/ 	.short	(.L_164 - .L_163)
	.align		4
.L_163:
        /*0394*/ 	.word	index@(_ZN7cutlass13device_kernelIN5flash19enable_sm80_to_sm89INS1_16FlashAttnFwdSm80INS1_25CollectiveMainloopFwdSm80ILi8ELi1ELb0EN4cute5tupleIJNS5_1CILi128EEENS7_ILi64EEENS7_ILi192EEEEEELi192ENS_10bfloat16_tEfNS_4arch4Sm80ELb0ELb1ELb1ELb1ELb0ELb0ELb1ELb0EEENS1_21CollectiveEpilogueFwdINS6_IJS8_SA_S9_EEENS6_IJNS7_ILi1EEESI_SI_EEESC_SE_Li256ELb1ELb1ELb0ELb0EEENS1_19SingleTileSchedulerILb1ELb0ELb1ELi128EEEEEEEEEvNT_6ParamsE)
        /*0398*/ 	.word	0x00000000


	//----- nvinfo : EIATTR_MIN_STACK_SIZE
	.align		4
.L_164:
        /*039c*/ 	.byte	0x04, 0x12
        /*039e*/ 	.short	(.L_166 - .L_165)
	.align		4
.L_165:
        /*03a0*/ 	.word	index@(_ZN7cutlass13device_kernelIN5flash19enable_sm80_to_sm89INS1_16FlashAttnFwdSm80INS1_25CollectiveMainloopFwdSm80ILi8ELi1ELb0EN4cute5tupleIJNS5_1CILi128EEENS7_ILi64EEENS7_ILi192EEEEEELi192ENS_10bfloat16_tEfNS_4arch4Sm80ELb0ELb1ELb1ELb1ELb0ELb1ELb1ELb0EEENS1_21CollectiveEpilogueFwdINS6_IJS8_SA_S9_EEENS6_IJNS7_ILi1EEESI_SI_EEESC_SE_Li256ELb1ELb1ELb0ELb0EEENS1_19SingleTileSchedulerILb1ELb0ELb1ELi128EEEEEEEEEvNT_6ParamsE)
        /*03a4*/ 	.word	0x00000000


	//----- nvinfo : EIATTR_MIN_STACK_SIZE
	.align		4
.L_166:
        /*03a8*/ 	.byte	0x04, 0x12
        /*03aa*/ 	.short	(.L_168 - .L_167)
	.align		4
.L_167:
        /*03ac*/ 	.word	index@(_ZN7cutlass13device_kernelIN5flash19enable_sm80_to_sm89INS1_16FlashAttnFwdSm80INS1_25CollectiveMainloopFwdSm80ILi8ELi1ELb1EN4cute5tupleIJNS5_1CILi128EEENS7_ILi96EEENS7_ILi192EEEEEELi192ENS_10bfloat16_tEfNS_4arch4Sm80ELb1ELb0ELb1ELb0ELb0ELb0ELb1ELb0EEENS1_21CollectiveEpilogueFwdINS6_IJS8_SA_S9_EEENS6_IJNS7_ILi1EEESI_SI_EEESC_SE_Li256ELb0ELb1ELb0ELb0EEENS1_30DynamicPersistentTileSchedulerILi256ELi256ELb0ELb1ELb0EEEEEEEEEvNT_6ParamsE)
        /*03b0*/ 	.word	0x00000000


	//----- nvinfo : EIATTR_MIN_STACK_SIZE
	.align		4
.L_168:
        /*03b4*/ 	.byte	0x04, 0x12
        /*03b6*/ 	.short	(.L_170 - .L_169)
	.align		4
.L_169:
        /*03b8*/ 	.word	index@(_ZN7cutlass13device_kernelIN5flash19enable_sm80_to_sm89INS1_16FlashAttnFwdSm80INS1_25CollectiveMainloopFwdSm80ILi8ELi1ELb1EN4cute5tupleIJNS5_1CILi128EEENS7_ILi96EEENS7_ILi192EEEEEELi192ENS_10bfloat16_tEfNS_4arch4Sm80ELb1ELb0ELb1ELb1ELb0ELb0ELb1ELb0EEENS1_21CollectiveEpilogueFwdINS6_IJS8_SA_S9_EEENS6_IJNS7_ILi1EEESI_SI_EEESC_SE_Li256ELb1ELb1ELb0ELb0EEENS1_19SingleTileSchedulerILb1ELb0ELb1ELi128EEEEEEEEEvNT_6ParamsE)
        /*03bc*/ 	.word	0x00000000


	//----- nvinfo : EIATTR_MIN_STACK_SIZE
	.align		4
.L_170:
        /*03c0*/ 	.byte	0x04, 0x12
        /*03c2*/ 	.short	(.L_172 - .L_171)
	.align		4
.L_171:
        /*03c4*/ 	.word	index@(_ZN7cutlass13device_kernelIN5flash19enable_sm80_to_sm89INS1_16FlashAttnFwdSm80INS1_25CollectiveMainloopFwdSm80ILi8ELi1ELb0EN4cute5tupleIJNS5_1CILi128EEENS7_ILi64EEENS7_ILi192EEEEEELi192ENS_10bfloat16_tEfNS_4arch4Sm80ELb1ELb0ELb1ELb1ELb0ELb1ELb1ELb0EEENS1_21CollectiveEpilogueFwdINS6_IJS8_SA_S9_EEENS6_IJNS7_ILi1EEESI_SI_EEESC_SE_Li256ELb1ELb1ELb0ELb0EEENS1_19SingleTileSchedulerILb1ELb0ELb1ELi128EEEEEEEEEvNT_6ParamsE)
        /*03c8*/ 	.word	0x00000000


	//----- nvinfo : EIATTR_MIN_STACK_SIZE
	.align		4
.L_172:
        /*03cc*/ 	.byte	0x04, 0x12
        /*03ce*/ 	.short	(.L_174 - .L_173)
	.align		4
.L_173:
        /*03d0*/ 	.word	index@(_ZN7cutlass13device_kernelIN5flash19enable_sm80_to_sm89INS1_16FlashAttnFwdSm80INS1_25CollectiveMainloopFwdSm80ILi8ELi2ELb1EN4cute5tupleIJNS5_1CILi128EEENS7_ILi96EEENS7_ILi192EEEEEELi192ENS_10bfloat16_tEfNS_4arch4Sm80ELb0ELb0ELb1ELb0ELb0ELb0ELb1ELb0EEENS1_21CollectiveEpilogueFwdINS6_IJS8_SA_S9_EEENS6_IJNS7_ILi1EEESI_SI_EEESC_SE_Li256ELb0ELb1ELb0ELb0EEENS1_19SingleTileSchedulerILb0ELb0ELb1ELi128EEEEEEEEEvNT_6ParamsE)
        /*03d4*/ 	.word	0x00000000


	//----- nvinfo : EIATTR_MIN_STACK_SIZE
	.align		4
.L_174:
        /*03d8*/ 	.byte	0x04, 0x12
        /*03da*/ 	.short	(.L_176 - .L_175)
	.align		4
.L_175:
        /*03dc*/ 	.word	index@(_ZN7cutlass13device_kernelIN5flash19enable_sm80_to_sm89INS1_16FlashAttnFwdSm80INS1_25CollectiveMainloopFwdSm80ILi8ELi2ELb1EN4cute5tupleIJNS5_1CILi128EEENS7_ILi96EEENS7_ILi192EEEEEELi192ENS_10bfloat16_tEfNS_4arch4Sm80ELb0ELb0ELb1ELb1ELb0ELb0ELb1ELb0EEENS1_21CollectiveEpilogueFwdINS6_IJS8_SA_S9_EEENS6_IJNS7_ILi1EEESI_SI_EEESC_SE_Li256ELb1ELb1ELb0ELb0EEENS1_19SingleTileSchedulerILb1ELb0ELb1ELi128EEEEEEEEEvNT_6ParamsE)
        /*03e0*/ 	.word	0x00000000


	//----- nvinfo : EIATTR_MIN_STACK_SIZE
	.align		4
.L_176:
        /*03e4*/ 	.byte	0x04, 0x12
        /*03e6*/ 	.short	(.L_178 - .L_177)
	.align		4
.L_177:
        /*03e8*/ 	.word	index@(_ZN7cutlass13device_kernelIN5flash19enable_sm80_to_sm89INS1_16FlashAttnFwdSm80INS1_25CollectiveMainloopFwdSm80ILi8ELi2ELb0EN4cute5tupleIJNS5_1CILi128EEENS7_ILi64EEENS7_ILi192EEEEEELi192ENS_10bfloat16_tEfNS_4arch4Sm80ELb0ELb0ELb1ELb1ELb0ELb1ELb1ELb0EEENS1_21CollectiveEpilogueFwdINS6_IJS8_SA_S9_EEENS6_IJNS7_ILi1EEESI_SI_EEESC_SE_Li256ELb1ELb1ELb0ELb0EEENS1_19SingleTileSchedulerILb1ELb0ELb1ELi128EEEEEEEEEvNT_6ParamsE)
        /*03ec*/ 	.word	0x00000000


	//----- nvinfo : EIATTR_MIN_STACK_SIZE
	.align		4
.L_178:
        /*03f0*/ 	.byte	0x04, 0x12
        /*03f2*/ 	.short	(.L_180 - .L_179)
	.align		4
.L_179:
        /*03f4*/ 	.word	index@(_ZN7cutlass13device_kernelIN5flash19enable_sm80_to_sm89INS1_16FlashAttnFwdSm80INS1_25CollectiveMainloopFwdSm80ILi8ELi2ELb0EN4cute5tupleIJNS5_1CILi128EEENS7_ILi64EEENS7_ILi192EEEEEELi192ENS_10bfloat16_tEfNS_4arch4Sm80ELb0ELb1ELb1ELb0ELb0ELb0ELb1ELb0EEENS1_21CollectiveEpilogueFwdINS6_IJS8_SA_S9_EEENS6_IJNS7_ILi1EEESI_SI_EEESC_SE_Li256ELb0ELb1ELb0ELb0EEENS1_19SingleTileSchedulerILb0ELb0ELb1ELi128EEEEEEEEEvNT_6ParamsE)
        /*03f8*/ 	.word	0x00000000


	//----- nvinfo : EIATTR_MIN_STACK_SIZE
	.align		4
.L_180:
        /*03fc*/ 	.byte	0x04, 0x12
        /*03fe*/ 	.short	(.L_182 - .L_181)
	.align		4
.L_181:
        /*0400*/ 	.word	index@(_ZN7cutlass13device_kernelIN5flash19enable_sm80_to_sm89INS1_16FlashAttnFwdSm80INS1_25CollectiveMainloopFwdSm80ILi8ELi2ELb0EN4cute5tupleIJNS5_1CILi128EEENS7_ILi64EEENS7_ILi192EEEEEELi192ENS_10bfloat16_tEfNS_4arch4Sm80ELb0ELb1ELb1ELb1ELb0ELb0ELb1ELb0EEENS1_21CollectiveEpilogueFwdINS6_IJS8_SA_S9_EEENS6_IJNS7_ILi1EEESI_SI_EEESC_SE_Li256ELb1ELb1ELb0ELb0EEENS1_19SingleTileSchedulerILb1ELb0ELb1ELi128EEEEEEEEEvNT_6ParamsE)
        /*0404*/ 	.word	0x00000000


	//----- nvinfo : EIATTR_MIN_STACK_SIZE
	.align		4
.L_182:
        /*0408*/ 	.byte	0x04, 0x12
        /*040a*/ 	.short	(.L_184 - .L_183)
	.align		4
.L_183:
        /*040c*/ 	.word	index@(_ZN7cutlass13device_kernelIN5flash19enable_sm80_to_sm89INS1_16FlashAttnFwdSm80INS1_25CollectiveMainloopFwdSm80ILi8ELi2ELb0EN4cute5tupleIJNS5_1CILi128EEENS7_ILi64EEENS7_ILi192EEEEEELi192ENS_10bfloat16_tEfNS_4arch4Sm80ELb0ELb1ELb1ELb1ELb0ELb1ELb1ELb0EEENS1_21CollectiveEpilogueFwdINS6_IJS8_SA_S9_EEENS6_IJNS7_ILi1EEESI_SI_EEESC_SE_Li256ELb1ELb1ELb0ELb0EEENS1_19SingleTileSchedulerILb1ELb0ELb1ELi128EEEEEEEEEvNT_6ParamsE)
        /*0410*/ 	.word	0x00000000


	//----- nvinfo : EIATTR_MIN_STACK_SIZE
	.align		4
.L_184:
        /*0414*/ 	.byte	0x04, 0x12
        /*0416*/ 	.short	(.L_186 - .L_185)
	.align		4
.L_185:
        /*0418*/ 	.word	index@(_ZN7cutlass13device_kernelIN5flash19enable_sm80_to_sm89INS1_16FlashAttnFwdSm80INS1_25CollectiveMainloopFwdSm80ILi8ELi2ELb1EN4cute5tupleIJNS5_1CILi128EEENS7_ILi96EEENS7_ILi192EEEEEELi192ENS_10bfloat16_tEfNS_4arch4Sm80ELb1ELb0ELb1ELb0ELb0ELb0ELb1ELb0EEENS1_21CollectiveEpilogueFwdINS6_IJS8_SA_S9_EEENS6_IJNS7_ILi1EEESI_SI_EEESC_SE_Li256ELb0ELb1ELb0ELb0EEENS1_30DynamicPersistentTileSchedulerILi256ELi256ELb0ELb1ELb0EEEEEEEEEvNT_6ParamsE)
        /*041c*/ 	.word	0x00000000


	//----- nvinfo : EIATTR_MIN_STACK_SIZE
	.align		4
.L_186:
        /*0420*/ 	.byte	0x04, 0x12
        /*0422*/ 	.short	(.L_188 - .L_187)
	.align		4
.L_187:
        /*0424*/ 	.word	index@(_ZN7cutlass13device_kernelIN5flash19enable_sm80_to_sm89INS1_16FlashAttnFwdSm80INS1_25CollectiveMainloopFwdSm80ILi8ELi2ELb1EN4cute5tupleIJNS5_1CILi128EEENS7_ILi96EEENS7_ILi192EEEEEELi192ENS_10bfloat16_tEfNS_4arch4Sm80ELb1ELb0ELb1ELb1ELb0ELb0ELb1ELb0EEENS1_21CollectiveEpilogueFwdINS6_IJS8_SA_S9_EEENS6_IJNS7_ILi1EEESI_SI_EEESC_SE_Li256ELb1ELb1ELb0ELb0EEENS1_19SingleTileSchedulerILb1ELb0ELb1ELi128EEEEEEEEEvNT_6ParamsE)
        /*0428*/ 	.word	0x00000000


	//----- nvinfo : EIATTR_MIN_STACK_SIZE
	.align		4
.L_188:
        /*042c*/ 	.byte	0x04, 0x12
        /*042e*/ 	.short	(.L_190 - .L_189)
	.align		4
.L_189:
        /*0430*/ 	.word	index@(_ZN7cutlass13device_kernelIN5flash19enable_sm80_to_sm89INS1_16FlashAttnFwdSm80INS1_25CollectiveMainloopFwdSm80ILi8ELi2ELb0EN4cute5tupleIJNS5_1CILi128EEENS7_ILi64EEENS7_ILi192EEEEEELi192ENS_10bfloat16_tEfNS_4arch4Sm80ELb1ELb0ELb1ELb1ELb0ELb1ELb1ELb0EEENS1_21CollectiveEpilogueFwdINS6_IJS8_SA_S9_EEENS6_IJNS7_ILi1EEESI_SI_EEESC_SE_Li256ELb1ELb1ELb0ELb0EEENS1_19SingleTileSchedulerILb1ELb0ELb1ELi128EEEEEEEEEvNT_6ParamsE)
        /*0434*/ 	.word	0x00000000


	//----- nvinfo : EIATTR_MIN_STACK_SIZE
	.align		4
.L_190:
        /*0438*/ 	.byte	0x04, 0x12
        /*043a*/ 	.short	(.L_192 - .L_191)
	.align		4
.L_191:
        /*043c*/ 	.word	index@(_ZN7cutlass13device_kernelIN5flash19enable_sm80_to_sm89INS1_16FlashAttnFwdSm80INS1_25CollectiveMainloopFwdSm80ILi8ELi1ELb1EN4cute5tupleIJNS5_1CILi128EEENS7_ILi96EEENS7_ILi192EEEEEELi192ENS_10bfloat16_tEfNS_4arch4Sm80ELb0ELb0ELb0ELb0ELb0ELb0ELb1ELb0EEENS1_21CollectiveEpilogueFwdINS6_IJS8_SA_S9_EEENS6_IJNS7_ILi1EEESI_SI_EEESC_SE_Li256ELb0ELb1ELb0ELb0EEENS1_19SingleTileSchedulerILb0ELb0ELb1ELi128EEEEEEEEEvNT_6ParamsE)
        /*0440*/ 	.word	0x00000000


	//----- nvinfo : EIATTR_MIN_STACK_SIZE
	.align		4
.L_192:
        /*0444*/ 	.byte	0x04, 0x12
        /*0446*/ 	.short	(.L_194 - .L_193)
	.align		4
.L_193:
        /*0448*/ 	.word	index@(_ZN7cutlass13device_kernelIN5flash19enable_sm80_to_sm89INS1_16FlashAttnFwdSm80INS1_25CollectiveMainloopFwdSm80ILi8ELi1ELb1EN4cute5tupleIJNS5_1CILi128EEENS7_ILi96EEENS7_ILi192EEEEEELi192ENS_10bfloat16_tEfNS_4arch4Sm80ELb0ELb0ELb0ELb1ELb0ELb0ELb1ELb0EEENS1_21CollectiveEpilogueFwdINS6_IJS8_SA_S9_EEENS6_IJNS7_ILi1EEESI_SI_EEESC_SE_Li256ELb1ELb1ELb0ELb0EEENS1_19SingleTileSchedulerILb1ELb0ELb1ELi128EEEEEEEEEvNT_6ParamsE)
        /*044c*/ 	.word	0x00000000


	//----- nvinfo : EIATTR_MIN_STACK_SIZE
	.align		4
.L_194:
        /*0450*/ 	.byte	0x04, 0x12
        /*0452*/ 	.short	(.L_196 - .L_195)
	.align		4
.L_195:
        /*0454*/ 	.word	index@(_ZN7cutlass13device_kernelIN5flash19enable_sm80_to_sm89INS1_16FlashAttnFwdSm80INS1_25CollectiveMainloopFwdSm80ILi8ELi1ELb0EN4cute5tupleIJNS5_1CILi128EEENS7_ILi64EEENS7_ILi192EEEEEELi192ENS_10bfloat16_tEfNS_4arch4Sm80ELb0ELb0ELb0ELb1ELb0ELb1ELb1ELb0EEENS1_21CollectiveEpilogueFwdINS6_IJS8_SA_S9_EEENS6_IJNS7_ILi1EEESI_SI_EEESC_SE_Li256ELb1ELb1ELb0ELb0EEENS1_19SingleTileSchedulerILb1ELb0ELb1ELi128EEEEEEEEEvNT_6ParamsE)
        /*0458*/ 	.word	0x00000000


	//----- nvinfo : EIATTR_MIN_STACK_SIZE
	.align		4
.L_196:
        /*045c*/ 	.byte	0x04, 0x12
        /*045e*/ 	.short	(.L_198 - .L_197)
	.align		4
.L_197:
        /*0460*/ 	.word	index@(_ZN7cutlass13device_kernelIN5flash19enable_sm80_to_sm89INS1_16FlashAttnFwdSm80INS1_25CollectiveMainloopFwdSm80ILi8ELi1ELb0EN4cute5tupleIJNS5_1CILi128EEENS7_ILi64EEENS7_ILi192EEEEEELi192ENS_10bfloat16_tEfNS_4arch4Sm80ELb0ELb1ELb0ELb0ELb0ELb0ELb1ELb0EEENS1_21CollectiveEpilogueFwdINS6_IJS8_SA_S9_EEENS6_IJNS7_ILi1EEESI_SI_EEESC_SE_Li256ELb0ELb1ELb0ELb0EEENS1_19SingleTileSchedulerILb0ELb0ELb1ELi128EEEEEEEEEvNT_6ParamsE)
        /*0464*/ 	.word	0x00000000


	//----- nvinfo : EIATTR_MIN_STACK_SIZE
	.align		4
.L_198:
        /*0468*/ 	.byte	0x04, 0x12
        /*046a*/ 	.short	(.L_200 - .L_199)
	.align		4
.L_199:
        /*046c*/ 	.word	index@(_ZN7cutlass13device_kernelIN5flash19enable_sm80_to_sm89INS1_16FlashAttnFwdSm80INS1_25CollectiveMainloopFwdSm80ILi8ELi1ELb0EN4cute5tupleIJNS5_1CILi128EEENS7_ILi64EEENS7_ILi192EEEEEELi192ENS_10bfloat16_tEfNS_4arch4Sm80ELb0ELb1ELb0ELb1ELb0ELb0ELb1ELb0EEENS1_21CollectiveEpilogueFwdINS6_IJS8_SA_S9_EEENS6_IJNS7_ILi1EEESI_SI_EEESC_SE_Li256ELb1ELb1ELb0ELb0EEENS1_19SingleTileSchedulerILb1ELb0ELb1ELi128EEEEEEEEEvNT_6ParamsE)
        /*0470*/ 	.word	0x00000000


	//----- nvinfo : EIATTR_MIN_STACK_SIZE
	.align		4
.L_200:
        /*0474*/ 	.byte	0x04, 0x12
        /*0476*/ 	.short	(.L_202 - .L_201)
	.align		4
.L_201:
        /*0478*/ 	.word	index@(_ZN7cutlass13device_kernelIN5flash19enable_sm80_to_sm89INS1_16FlashAttnFwdSm80INS1_25CollectiveMainloopFwdSm80ILi8ELi1ELb0EN4cute5tupleIJNS5_1CILi128EEENS7_ILi64EEENS7_ILi192EEEEEELi192ENS_10bfloat16_tEfNS_4arch4Sm80ELb0ELb1ELb0ELb1ELb0ELb1ELb1ELb0EEENS1_21CollectiveEpilogueFwdINS6_IJS8_SA_S9_EEENS6_IJNS7_ILi1EEESI_SI_EEESC_SE_Li256ELb1ELb1ELb0ELb0EEENS1_19SingleTileSchedulerILb1ELb0ELb1ELi128EEEEEEEEEvNT_6ParamsE)
        /*047c*/ 	.word	0x00000000


	//----- nvinfo : EIATTR_MIN_STACK_SIZE
	.align		4
.L_202:
        /*0480*/ 	.byte	0x04, 0x12
        /*0482*/ 	.short	(.L_204 - .L_203)
	.align		4
.L_203:
        /*0484*/ 	.word	index@(_ZN7cutlass13device_kernelIN5flash19enable_sm80_to_sm89INS1_16FlashAttnFwdSm80INS1_25CollectiveMainloopFwdSm80ILi8ELi1ELb1EN4cute5tupleIJNS5_1CILi128EEENS7_ILi96EEENS7_ILi192EEEEEELi192ENS_10bfloat16_tEfNS_4arch4Sm80ELb1ELb0ELb0ELb0ELb0ELb0ELb1ELb0EEENS1_21CollectiveEpilogueFwdINS6_IJS8_SA_S9_EEENS6_IJNS7_ILi1EEESI_SI_EEESC_SE_Li256ELb0ELb1ELb0ELb0EEENS1_30DynamicPersistentTileSchedulerILi256ELi256ELb0ELb1ELb0EEEEEEEEEvNT_6ParamsE)
        /*0488*/ 	.word	0x00000000


	//----- nvinfo : EIATTR_MIN_STACK_SIZE
	.align		4
.L_204:
        /*048c*/ 	.byte	0x04, 0x12
        /*048e*/ 	.short	(.L_206 - .L_205)
	.align		4
.L_205:
        /*0490*/ 	.word	index@(_ZN7cutlass13device_kernelIN5flash19enable_sm80_to_sm89INS1_16FlashAttnFwdSm80INS1_25CollectiveMainloopFwdSm80ILi8ELi1ELb1EN4cute5tupleIJNS5_1CILi128EEENS7_ILi96EEENS7_ILi192EEEEEELi192ENS_10bfloat16_tEfNS_4arch4Sm80ELb1ELb0ELb0ELb1ELb0ELb0ELb1ELb0EEENS1_21CollectiveEpilogueFwdINS6_IJS8_SA_S9_EEENS6_IJNS7_ILi1EEESI_SI_EEESC_SE_Li256ELb1ELb1ELb0ELb0EEENS1_19SingleTileSchedulerILb1ELb0ELb1ELi128EEEEEEEEEvNT_6ParamsE)
        /*0494*/ 	.word	0x00000000


	//----- nvinfo : EIATTR_MIN_STACK_SIZE
	.align		4
.L_206:
        /*0498*/ 	.byte	0x04, 0x12
        /*049a*/ 	.short	(.L_208 - .L_207)
	.align		4
.L_207:
        /*049c*/ 	.word	index@(_ZN7cutlass13device_kernelIN5flash19enable_sm80_to_sm89INS1_16FlashAttnFwdSm80INS1_25CollectiveMainloopFwdSm80ILi8ELi1ELb0EN4cute5tupleIJNS5_1CILi128EEENS7_ILi64EEENS7_ILi192EEEEEELi192ENS_10bfloat16_tEfNS_4arch4Sm80ELb1ELb0ELb0ELb1ELb0ELb1ELb1ELb0EEENS1_21CollectiveEpilogueFwdINS6_IJS8_SA_S9_EEENS6_IJNS7_ILi1EEESI_SI_EEESC_SE_Li256ELb1ELb1ELb0ELb0EEENS1_19SingleTileSchedulerILb1ELb0ELb1ELi128EEEEEEEEEvNT_6ParamsE)
        /*04a0*/ 	.word	0x00000000


	//----- nvinfo : EIATTR_MIN_STACK_SIZE
	.align		4
.L_208:
        /*04a4*/ 	.byte	0x04, 0x12
        /*04a6*/ 	.short	(.L_210 - .L_209)
	.align		4
.L_209:
        /*04a8*/ 	.word	index@(_ZN7cutlass13device_kernelIN5flash19enable_sm80_to_sm89INS1_16FlashAttnFwdSm80INS1_25CollectiveMainloopFwdSm80ILi8ELi2ELb1EN4cute5tupleIJNS5_1CILi128EEENS7_ILi96EEENS7_ILi192EEEEEELi192ENS_10bfloat16_tEfNS_4arch4Sm80ELb0ELb0ELb0ELb0ELb0ELb0ELb1ELb0EEENS1_21CollectiveEpilogueFwdINS6_IJS8_SA_S9_EEENS6_IJNS7_ILi1EEESI_SI_EEESC_SE_Li256ELb0ELb1ELb0ELb0EEENS1_19SingleTileSchedulerILb0ELb0ELb1ELi128EEEEEEEEEvNT_6ParamsE)
        /*04ac*/ 	.word	0x00000000


	//----- nvinfo : EIATTR_MIN_STACK_SIZE
	.align		4
.L_210:
        /*04b0*/ 	.byte	0x04, 0x12
        /*04b2*/ 	.short	(.L_212 - .L_211)
	.align		4
.L_211:
        /*04b4*/ 	.word	index@(_ZN7cutlass13device_kernelIN5flash19enable_sm80_to_sm89INS1_16FlashAttnFwdSm80INS1_25CollectiveMainloopFwdSm80ILi8ELi2ELb1EN4cute5tupleIJNS5_1CILi128EEENS7_ILi96EEENS7_ILi192EEEEEELi192ENS_10bfloat16_tEfNS_4arch4Sm80ELb0ELb0ELb0ELb1ELb0ELb0ELb1ELb0EEENS1_21CollectiveEpilogueFwdINS6_IJS8_SA_S9_EEENS6_IJNS7_ILi1EEESI_SI_EEESC_SE_Li256ELb1ELb1ELb0ELb0EEENS1_19SingleTileSchedulerILb1ELb0ELb1ELi128EEEEEEEEEvNT_6ParamsE)
        /*04b8*/ 	.word	0x00000000


	//----- nvinfo : EIATTR_MIN_STACK_SIZE
	.align		4
.L_212:
        /*04bc*/ 	.byte	0x04, 0x12
        /*04be*/ 	.short	(.L_214 - .L_213)
	.align		4
.L_213:
        /*04c0*/ 	.word	index@(_ZN7cutlass13device_kernelIN5flash19enable_sm80_to_sm89INS1_16FlashAttnFwdSm80INS1_25CollectiveMainloopFwdSm80ILi8ELi2ELb0EN4cute5tupleIJNS5_1CILi128EEENS7_ILi64EEENS7_ILi192EEEEEELi192ENS_10bfloat16_tEfNS_4arch4Sm80ELb0ELb0ELb0ELb1ELb0ELb1ELb1ELb0EEENS1_21CollectiveEpilogueFwdINS6_IJS8_SA_S9_EEENS6_IJNS7_ILi1EEESI_SI_EEESC_SE_Li256ELb1ELb1ELb0ELb0EEENS1_19SingleTileSchedulerILb1ELb0ELb1ELi128EEEEEEEEEvNT_6ParamsE)
        /*04c4*/ 	.word	0x00000000


	//----- nvinfo : EIATTR_MIN_STACK_SIZE
	.align		4
.L_214:
        /*04c8*/ 	.byte	0x04, 0x12
        /*04ca*/ 	.short	(.L_216 - .L_215)
	.align		4
.L_215:
        /*04cc*/ 	.word	index@(_ZN7cutlass13device_kernelIN5flash19enable_sm80_to_sm89INS1_16FlashAttnFwdSm80INS1_25CollectiveMainloopFwdSm80ILi8ELi2ELb0EN4cute5tupleIJNS5_1CILi128EEENS7_ILi64EEENS7_ILi192EEEEEELi192ENS_10bfloat16_tEfNS_4arch4Sm80ELb0ELb1ELb0ELb0ELb0ELb0ELb1ELb0EEENS1_21CollectiveEpilogueFwdINS6_IJS8_SA_S9_EEENS6_IJNS7_ILi1EEESI_SI_EEESC_SE_Li256ELb0ELb1ELb0ELb0EEENS1_19SingleTileSchedulerILb0ELb0ELb1ELi128EEEEEEEEEvNT_6ParamsE)
        /*04d0*/ 	.word	0x00000000


	//----- nvinfo : EIATTR_MIN_STACK_SIZE
	.align		4
.L_216:
        /*04d4*/ 	.byte	0x04, 0x12
        /*04d6*/ 	.short	(.L_218 - .L_217)
	.align		4
.L_217:
        /*04d8*/ 	.word	index@(_ZN7cutlass13device_kernelIN5flash19enable_sm80_to_sm89INS1_16FlashAttnFwdSm80INS1_25CollectiveMainloopFwdSm80ILi8ELi2ELb0EN4cute5tupleIJNS5_1CILi128EEENS7_ILi64EEENS7_ILi192EEEEEELi192ENS_10bfloat16_tEfNS_4arch4Sm80ELb0ELb1ELb0ELb1ELb0ELb0ELb1ELb0EEENS1_21CollectiveEpilogueFwdINS6_IJS8_SA_S9_EEENS6_IJNS7_ILi1EEESI_SI_EEESC_SE_Li256ELb1ELb1ELb0ELb0EEENS1_19SingleTileSchedulerILb1ELb0ELb1ELi128EEEEEEEEEvNT_6ParamsE)
        /*04dc*/ 	.word	0x00000000


	//----- nvinfo : EIATTR_MIN_STACK_SIZE
	.align		4
.L_218:
        /*04e0*/ 	.byte	0x04, 0x12
        /*04e2*/ 	.short	(.L_220 - .L_219)
	.align		4
.L_219:
        /*04e4*/ 	.word	index@(_ZN7cutlass13device_kernelIN5flash19enable_sm80_to_sm89INS1_16FlashAttnFwdSm80INS1_25CollectiveMainloopFwdSm80ILi8ELi2ELb0EN4cute5tupleIJNS5_1CILi128EEENS7_ILi64EEENS7_ILi192EEEEEELi192ENS_10bfloat16_tEfNS_4arch4Sm80ELb0ELb1ELb0ELb1ELb0ELb1ELb1ELb0EEENS1_21CollectiveEpilogueFwdINS6_IJS8_SA_S9_EEENS6_IJNS7_ILi1EEESI_SI_EEESC_SE_Li256ELb1ELb1ELb0ELb0EEENS1_19SingleTileSchedulerILb1ELb0ELb1ELi128EEEEEEEEEvNT_6ParamsE)
        /*04e8*/ 	.word	0x00000000


	//----- nvinfo : EIATTR_MIN_STACK_SIZE
	.align		4
.L_220:
        /*04ec*/ 	.byte	0x04, 0x12
        /*04ee*/ 	.short	(.L_222 - .L_221)
	.align		4
.L_221:
        /*04f0*/ 	.word	index@(_ZN7cutlass13device_kernelIN5flash19enable_sm80_to_sm89INS1_16FlashAttnFwdSm80INS1_25CollectiveMainloopFwdSm80ILi8ELi2ELb1EN4cute5tupleIJNS5_1CILi128EEENS7_ILi96EEENS7_ILi192EEEEEELi192ENS_10bfloat16_tEfNS_4arch4Sm80ELb1ELb0ELb0ELb0ELb0ELb0ELb1ELb0EEENS1_21CollectiveEpilogueFwdINS6_IJS8_SA_S9_EEENS6_IJNS7_ILi1EEESI_SI_EEESC_SE_Li256ELb0ELb1ELb0ELb0EEENS1_30DynamicPersistentTileSchedulerILi256ELi256ELb0ELb1ELb0EEEEEEEEEvNT_6ParamsE)
        /*04f4*/ 	.word	0x00000000


	//----- nvinfo : EIATTR_MIN_STACK_SIZE
	.align		4
.L_222:
        /*04f8*/ 	.byte	0x04, 0x12
        /*04fa*/ 	.short	(.L_224 - .L_223)
	.align		4
.L_223:
        /*04fc*/ 	.word	index@(_ZN7cutlass13device_kernelIN5flash19enable_sm80_to_sm89INS1_16FlashAttnFwdSm80INS1_25CollectiveMainloopFwdSm80ILi8ELi2ELb1EN4cute5tupleIJNS5_1CILi128EEENS7_ILi96EEENS7_ILi192EEEEEELi192ENS_10bfloat16_tEfNS_4arch4Sm80ELb1ELb0ELb0ELb1ELb0ELb0ELb1ELb0EEENS1_21CollectiveEpilogueFwdINS6_IJS8_SA_S9_EEENS6_IJNS7_ILi1EEESI_SI_EEESC_SE_Li256ELb1ELb1ELb0ELb0EEENS1_19SingleTileSchedulerILb1ELb0ELb1ELi128EEEEEEEEEvNT_6ParamsE)
        /*0500*/ 	.word	0x00000000


	//----- nvinfo : EIATTR_MIN_STACK_SIZE
	.align		4
.L_224:
        /*0504*/ 	.byte	0x04, 0x12
        /*0506*/ 	.short	(.L_226 - .L_225)
	.align		4
.L_225:
        /*0508*/ 	.word	index@(_ZN7cutlass13device_kernelIN5flash19enable_sm80_to_sm89INS1_16FlashAttnFwdSm80INS1_25CollectiveMainloopFwdSm80ILi8ELi2ELb0EN4cute5tupleIJNS5_1CILi128EEENS7_ILi64EEENS7_ILi192EEEEEELi192ENS_10bfloat16_tEfNS_4arch4Sm80ELb1ELb0ELb0ELb1ELb0ELb1ELb1ELb0EEENS1_21CollectiveEpilogueFwdINS6_IJS8_SA_S9_EEENS6_IJNS7_ILi1EEESI_SI_EEESC_SE_Li256ELb1ELb1ELb0ELb0EEENS1_19SingleTileSchedulerILb1ELb0ELb1ELi128EEEEEEEEEvNT_6ParamsE)
        /*050c*/ 	.word	0x00000000
.L_226:


//--------------------- .nv.compat                --------------------------
	.section	.nv.compat,"",@"SHT_CUDA_COMPAT_INFO"
	.align	4
        /*0000*/ 	.byte	0x02, 0x09, 0x01, 0x00, 0x02, 0x02, 0x01, 0x00, 0x02, 0x05, 0x05, 0x00, 0x03, 0x07, 0x01, 0x01
        /*0010*/ 	.byte	0x02, 0x03, 0x00, 0x00, 0x02, 0x06, 0x01, 0x00, 0x04, 0x0b, 0x08, 0x00, 0x00, 0x00, 0x00, 0x00
        /*0020*/ 	.byte	0x00, 0x00, 0x00, 0x00


//--------------------- .nv.info._ZN7cutlass13device_kernelIN5flash19enable_sm80_to_sm89INS1_16FlashAttnFwdSm80INS1_25CollectiveMainloopFwdSm80ILi8ELi1ELb1EN4cute5tupleIJNS5_1CILi128EEENS7_ILi96EEENS7_ILi192EEEEEELi192ENS_10bfloat16_tEfNS_4arch4Sm80ELb0ELb0ELb1ELb0ELb0ELb0ELb1ELb0EEENS1_21CollectiveEpilogueFwdINS6_IJS8_SA_S9_EEENS6_IJNS7_ILi1EEESI_SI_EEESC_SE_Li256ELb0ELb1ELb0ELb0EEENS1_19SingleTileSchedulerILb0ELb0ELb1ELi128EEEEEEEEEvNT_6ParamsE --------------------------
	.section	.nv.info._ZN7cutlass13device_kernelIN5flash19enable_sm80_to_sm89INS1_16FlashAttnFwdSm80INS1_25CollectiveMainloopFwdSm80ILi8ELi1ELb1EN4cute5tupleIJNS5_1CILi128EEENS7_ILi96EEENS7_ILi192EEEEEELi192ENS_10bfloat16_tEfNS_4arch4Sm80ELb0ELb0ELb1ELb0ELb0ELb0ELb1ELb0EEENS1_21CollectiveEpilogueFwdINS6_IJS8_SA_S9_EEENS6_IJNS7_ILi1EEESI_SI_EEESC_SE_Li256ELb0ELb1ELb0ELb0EEENS1_19SingleTileSchedulerILb0ELb0ELb1ELi128EEEEEEEEEvNT_6ParamsE,"",@"SHT_CUDA_INFO"
	.sectionflags	@""
	.align	4


	//----- nvinfo : EIATTR_CUDA_API_VERSION
	.align		4
        /*0000*/ 	.byte	0x04, 0x37
        /*0002*/ 	.short	(.L_228 - .L_227)
.L_227:
        /*0004*/ 	.word	0x00000082


	//----- nvinfo : EIATTR_KPARAM_INFO
	.align		4
.L_228:
        /*0008*/ 	.byte	0x04, 0x17
        /*000a*/ 	.short	(.L_230 - .L_229)
.L_229:
        /*000c*/ 	.word	0x00000000
        /*0010*/ 	.short	0x0000
        /*0012*/ 	.short	0x0000
        /*0014*/ 	.byte	0x00, 0xf0, 0x61, 0x10


	//----- nvinfo : EIATTR_SPARSE_MMA_MASK
	.align		4
.L_230:
        /*0018*/ 	.byte	0x03, 0x50
        /*001a*/ 	.short	0x0000


	//----- nvinfo : EIATTR_MAXREG_COUNT
	.align		4
        /*001c*/ 	.byte	0x03, 0x1b
        /*001e*/ 	.short	0x00ff


	//----- nvinfo : EIATTR_MERCURY_ISA_VERSION
	.align		4
        /*0020*/ 	.byte	0x03, 0x5f
        /*0022*/ 	.short	0x0101


	//----- nvinfo : EIATTR_EXIT_INSTR_OFFSETS
	.align		4
        /*0024*/ 	.byte	0x04, 0x1c
        /*0026*/ 	.short	(.L_232 - .L_231)


	//   ....[0]....
.L_231:
        /*0028*/ 	.word	0x00000010


	//----- nvinfo : EIATTR_MAX_THREADS
	.align		4
.L_232:
        /*002c*/ 	.byte	0x04, 0x05
        /*002e*/ 	.short	(.L_234 - .L_233)
.L_233:
        /*0030*/ 	.word	0x00000100
        /*0034*/ 	.word	0x00000001
        /*0038*/ 	.word	0x00000001


	//----- nvinfo : EIATTR_CBANK_PARAM_SIZE
	.align		4
.L_234:
        /*003c*/ 	.byte	0x03, 0x19
        /*003e*/ 	.short	0x0418


	//----- nvinfo : EIATTR_PARAM_CBANK
	.align		4
        /*0040*/ 	.byte	0x04, 0x0a
        /*0042*/ 	.short	(.L_236 - .L_235)
	.align		4
.L_235:
        /*0044*/ 	.word	index@(.nv.constant0._ZN7cutlass13device_kernelIN5flash19enable_sm80_to_sm89INS1_16FlashAttnFwdSm80INS1_25CollectiveMainloopFwdSm80ILi8ELi1ELb1EN4cute5tupleIJNS5_1CILi128EEENS7_ILi96EEENS7_ILi192EEEEEELi192ENS_10bfloat16_tEfNS_4arch4Sm80ELb0ELb0ELb1ELb0ELb0ELb0ELb1ELb0EEENS1_21CollectiveEpilogueFwdINS6_IJS8_SA_S9_EEENS6_IJNS7_ILi1EEESI_SI_EEESC_SE_Li256ELb0ELb1ELb0ELb0EEENS1_19SingleTileSchedulerILb0ELb0ELb1ELi128EEEEEEEEEvNT_6ParamsE)
        /*0048*/ 	.short	0x0210
        /*004a*/ 	.short	0x0418


	//----- nvinfo : EIATTR_SW_WAR
	.align		4
.L_236:
        /*004c*/ 	.byte	0x04, 0x36
        /*004e*/ 	.short	(.L_238 - .L_237)
.L_237:
        /*0050*/ 	.word	0x00000008
.L_238:


//--------------------- .nv.info._ZN7cutlass13device_kernelIN5flash19enable_sm80_to_sm89INS1_16FlashAttnFwdSm80INS1_25CollectiveMainloopFwdSm80ILi8ELi1ELb1EN4cute5tupleIJNS5_1CILi128EEENS7_ILi96EEENS7_ILi192EEEEEELi192ENS_10bfloat16_tEfNS_4arch4Sm80ELb0ELb0ELb1ELb1ELb0ELb0ELb1ELb0EEENS1_21CollectiveEpilogueFwdINS6_IJS8_SA_S9_EEENS6_IJNS7_ILi1EEESI_SI_EEESC_SE_Li256ELb1ELb1ELb0ELb0EEENS1_19SingleTileSchedulerILb1ELb0ELb1ELi128EEEEEEEEEvNT_6ParamsE --------------------------
	.section	.nv.info._ZN7cutlass13device_kernelIN5flash19enable_sm80_to_sm89INS1_16FlashAttnFwdSm80INS1_25CollectiveMainloopFwdSm80ILi8ELi1ELb1EN4cute5tupleIJNS5_1CILi128EEENS7_ILi96EEENS7_ILi192EEEEEELi192ENS_10bfloat16_tEfNS_4arch4Sm80ELb0ELb0ELb1ELb1ELb0ELb0ELb1ELb0EEENS1_21CollectiveEpilogueFwdINS6_IJS8_SA_S9_EEENS6_IJNS7_ILi1EEESI_SI_EEESC_SE_Li256ELb1ELb1ELb0ELb0EEENS1_19SingleTileSchedulerILb1ELb0ELb1ELi128EEEEEEEEEvNT_6ParamsE,"",@"SHT_CUDA_INFO"
	.sectionflags	@""
	.align	4


	//----- nvinfo : EIATTR_CUDA_API_VERSION
	.align		4
        /*0000*/ 	.byte	0x04, 0x37
        /*0002*/ 	.short	(.L_240 - .L_239)
.L_239:
        /*0004*/ 	.word	0x00000082


	//----- nvinfo : EIATTR_KPARAM_INFO
	.align		4
.L_240:
        /*0008*/ 	.byte	0x04, 0x17
        /*000a*/ 	.short	(.L_242 - .L_241)
.L_241:
        /*000c*/ 	.word	0x00000000
        /*0010*/ 	.short	0x0000
        /*0012*/ 	.short	0x0000
        /*0014*/ 	.byte	0x00, 0xf0, 0x61, 0x10


	//----- nvinfo : EIATTR_SPARSE_MMA_MASK
	.align		4
.L_242:
        /*0018*/ 	.byte	0x03, 0x50
        /*001a*/ 	.short	0x0000


	//----- nvinfo : EIATTR_MAXREG_COUNT
	.align		4
        /*001c*/ 	.byte	0x03, 0x1b
        /*001e*/ 	.short	0x00ff


	//----- nvinfo : EIATTR_MERCURY_ISA_VERSION
	.align		4
        /*0020*/ 	.byte	0x03, 0x5f
        /*0022*/ 	.short	0x0101


	//----- nvinfo : EIATTR_EXIT_INSTR_OFFSETS
	.align		4
        /*0024*/ 	.byte	0x04, 0x1c
        /*0026*/ 	.short	(.L_244 - .L_243)


	//   ....[0]....
.L_243:
        /*0028*/ 	.word	0x00000010


	//----- nvinfo : EIATTR_MAX_THREADS
	.align		4
.L_244:
        /*002c*/ 	.byte	0x04, 0x05
        /*002e*/ 	.short	(.L_246 - .L_245)
.L_245:
        /*0030*/ 	.word	0x00000100
        /*0034*/ 	.word	0x00000001
        /*0038*/ 	.word	0x00000001


	//----- nvinfo : EIATTR_CBANK_PARAM_SIZE
	.align		4
.L_246:
        /*003c*/ 	.byte	0x03, 0x19
        /*003e*/ 	.short	0x0418


	//----- nvinfo : EIATTR_PARAM_CBANK
	.align		4
        /*0040*/ 	.byte	0x04, 0x0a
        /*0042*/ 	.short	(.L_248 - .L_247)
	.align		4
.L_247:
        /*0044*/ 	.word	index@(.nv.constant0._ZN7cutlass13device_kernelIN5flash19enable_sm80_to_sm89INS1_16FlashAttnFwdSm80INS1_25CollectiveMainloopFwdSm80ILi8ELi1ELb1EN4cute5tupleIJNS5_1CILi128EEENS7_ILi96EEENS7_ILi192EEEEEELi192ENS_10bfloat16_tEfNS_4arch4Sm80ELb0ELb0ELb1ELb1ELb0ELb0ELb1ELb0EEENS1_21CollectiveEpilogueFwdINS6_IJS8_SA_S9_EEENS6_IJNS7_ILi1EEESI_SI_EEESC_SE_Li256ELb1ELb1ELb0ELb0EEENS1_19SingleTileSchedulerILb1ELb0ELb1ELi128EEEEEEEEEvNT_6ParamsE)
        /*0048*/ 	.short	0x0210
        /*004a*/ 	.short	0x0418


	//----- nvinfo : EIATTR_SW_WAR
	.align		4
.L_248:
        /*004c*/ 	.byte	0x04, 0x36
        /*004e*/ 	.short	(.L_250 - .L_249)
.L_249:
        /*0050*/ 	.word	0x00000008
.L_250:


//--------------------- .nv.info._ZN7cutlass13device_kernelIN5flash19enable_sm80_to_sm89INS1_16FlashAttnFwdSm80INS1_25CollectiveMainloopFwdSm80ILi8ELi1ELb0EN4cute5tupleIJNS5_1CILi128EEENS7_ILi64EEENS7_ILi192EEEEEELi192ENS_10bfloat16_tEfNS_4arch4Sm80ELb0ELb0ELb1ELb1ELb0ELb1ELb1ELb0EEENS1_21CollectiveEpilogueFwdINS6_IJS8_SA_S9_EEENS6_IJNS7_ILi1EEESI_SI_EEESC_SE_Li256ELb1ELb1ELb0ELb0EEENS1_19SingleTileSchedulerILb1ELb0ELb1ELi128EEEEEEEEEvNT_6ParamsE --------------------------
	.section	.nv.info._ZN7cutlass13device_kernelIN5flash19enable_sm80_to_sm89INS1_16FlashAttnFwdSm80INS1_25CollectiveMainloopFwdSm80ILi8ELi1ELb0EN4cute5tupleIJNS5_1CILi128EEENS7_ILi64EEENS7_ILi192EEEEEELi192ENS_10bfloat16_tEfNS_4arch4Sm80ELb0ELb0ELb1ELb1ELb0ELb1ELb1ELb0EEENS1_21CollectiveEpilogueFwdINS6_IJS8_SA_S9_EEENS6_IJNS7_ILi1EEESI_SI_EEESC_SE_Li256ELb1ELb1ELb0ELb0EEENS1_19SingleTileSchedulerILb1ELb0ELb1ELi128EEEEEEEEEvNT_6ParamsE,"",@"SHT_CUDA_INFO"
	.sectionflags	@""
	.align	4


	//----- nvinfo : EIATTR_CUDA_API_VERSION
	.align		4
        /*0000*/ 	.byte	0x04, 0x37
        /*0002*/ 	.short	(.L_252 - .L_251)
.L_251:
        /*0004*/ 	.word	0x00000082


	//----- nvinfo : EIATTR_KPARAM_INFO
	.align		4
.L_252:
        /*0008*/ 	.byte	0x04, 0x17
        /*000a*/ 	.short	(.L_254 - .L_253)
.L_253:
        /*000c*/ 	.word	0x00000000
        /*0010*/ 	.short	0x0000
        /*0012*/ 	.short	0x0000
        /*0014*/ 	.byte	0x00, 0xf0, 0x61, 0x10


	//----- nvinfo : EIATTR_SPARSE_MMA_MASK
	.align		4
.L_254:
        /*0018*/ 	.byte	0x03, 0x50
        /*001a*/ 	.short	0x0000


	//----- nvinfo : EIATTR_MAXREG_COUNT
	.align		4
        /*001c*/ 	.byte	0x03, 0x1b
        /*001e*/ 	.short	0x00ff


	//----- nvinfo : EIATTR_MERCURY_ISA_VERSION
	.align		4
        /*0020*/ 	.byte	0x03, 0x5f
        /*0022*/ 	.short	0x0101


	//----- nvinfo : EIATTR_EXIT_INSTR_OFFSETS
	.align		4
        /*0024*/ 	.byte	0x04, 0x1c
        /*0026*/ 	.short	(.L_256 - .L_255)


	//   ....[0]....
.L_255:
        /*0028*/ 	.word	0x00000010


	//----- nvinfo : EIATTR_MAX_THREADS
	.align		4
.L_256:
        /*002c*/ 	.byte	0x04, 0x05
        /*002e*/ 	.short	(.L_258 - .L_257)
.L_257:
        /*0030*/ 	.word	0x00000100
        /*0034*/ 	.word	0x00000001
        /*0038*/ 	.word	0x00000001


	//----- nvinfo : EIATTR_CBANK_PARAM_SIZE
	.align		4
.L_258:
        /*003c*/ 	.byte	0x03, 0x19
        /*003e*/ 	.short	0x0418


	//----- nvinfo : EIATTR_PARAM_CBANK
	.align		4
        /*0040*/ 	.byte	0x04, 0x0a
        /*0042*/ 	.short	(.L_260 - .L_259)
	.align		4
.L_259:
        /*0044*/ 	.word	index@(.nv.constant0._ZN7cutlass13device_kernelIN5flash19enable_sm80_to_sm89INS1_16FlashAttnFwdSm80INS1_25CollectiveMainloopFwdSm80ILi8ELi1ELb0EN4cute5tupleIJNS5_1CILi128EEENS7_ILi64EEENS7_ILi192EEEEEELi192ENS_10bfloat16_tEfNS_4arch4Sm80ELb0ELb0ELb1ELb1ELb0ELb1ELb1ELb0EEENS1_21CollectiveEpilogueFwdINS6_IJS8_SA_S9_EEENS6_IJNS7_ILi1EEESI_SI_EEESC_SE_Li256ELb1ELb1ELb0ELb0EEENS1_19SingleTileSchedulerILb1ELb0ELb1ELi128EEEEEEEEEvNT_6ParamsE)
        /*0048*/ 	.short	0x0210
        /*004a*/ 	.short	0x0418


	//----- nvinfo : EIATTR_SW_WAR
	.align		4
.L_260:
        /*004c*/ 	.byte	0x04, 0x36
        /*004e*/ 	.short	(.L_262 - .L_261)
.L_261:
        /*0050*/ 	.word	0x00000008
.L_262:


//--------------------- .nv.info._ZN7cutlass13device_kernelIN5flash19enable_sm80_to_sm89INS1_16FlashAttnFwdSm80INS1_25CollectiveMainloopFwdSm80ILi8ELi1ELb0EN4cute5tupleIJNS5_1CILi128EEENS7_ILi64EEENS7_ILi192EEEEEELi192ENS_10bfloat16_tEfNS_4arch4Sm80ELb0ELb1ELb1ELb0ELb0ELb0ELb1ELb0EEENS1_21CollectiveEpilogueFwdINS6_IJS8_SA_S9_EEENS6_IJNS7_ILi1EEESI_SI_EEESC_SE_Li256ELb0ELb1ELb0ELb0EEENS1_19SingleTileSchedulerILb0ELb0ELb1ELi128EEEEEEEEEvNT_6ParamsE --------------------------
	.section	.nv.info._ZN7cutlass13device_kernelIN5flash19enable_sm80_to_sm89INS1_16FlashAttnFwdSm80INS1_25CollectiveMainloopFwdSm80ILi8ELi1ELb0EN4cute5tupleIJNS5_1CILi128EEENS7_ILi64EEENS7_ILi192EEEEEELi192ENS_10bfloat16_tEfNS_4arch4Sm80ELb0ELb1ELb1ELb0ELb0ELb0ELb1ELb0EEENS1_21CollectiveEpilogueFwdINS6_IJS8_SA_S9_EEENS6_IJNS7_ILi1EEESI_SI_EEESC_SE_Li256ELb0ELb1ELb0ELb0EEENS1_19SingleTileSchedulerILb0ELb0ELb1ELi128EEEEEEEEEvNT_6ParamsE,"",@"SHT_CUDA_INFO"
	.sectionflags	@""
	.align	4


	//----- nvinfo : EIATTR_CUDA_API_VERSION
	.align		4
        /*0000*/ 	.byte	0x04, 0x37
        /*0002*/ 	.short	(.L_264 - .L_263)
.L_263:
        /*0004*/ 	.word	0x00000082


	//----- nvinfo : EIATTR_KPARAM_INFO
	.align		4
.L_264:
        /*0008*/ 	.byte	0x04, 0x17
        /*000a*/ 	.short	(.L_266 - .L_265)
.L_265:
        /*000c*/ 	.word	0x00000000
        /*0010*/ 	.short	0x0000
        /*0012*/ 	.short	0x0000
        /*0014*/ 	.byte	0x00, 0xf0, 0x61, 0x10


	//----- nvinfo : EIATTR_SPARSE_MMA_MASK
	.align		4
.L_266:
        /*0018*/ 	.byte	0x03, 0x50
        /*001a*/ 	.short	0x0000


	//----- nvinfo : EIATTR_MAXREG_COUNT
	.align		4
        /*001c*/ 	.byte	0x03, 0x1b
        /*001e*/ 	.short	0x00ff


	//----- nvinfo : EIATTR_MERCURY_ISA_VERSION
	.align		4
        /*0020*/ 	.byte	0x03, 0x5f
        /*0022*/ 	.short	0x0101


	//----- nvinfo : EIATTR_EXIT_INSTR_OFFSETS
	.align		4
        /*0024*/ 	.byte	0x04, 0x1c
        /*0026*/ 	.short	(.L_268 - .L_267)


	//   ....[0]....
.L_267:
        /*0028*/ 	.word	0x00000010


	//----- nvinfo : EIATTR_MAX_THREADS
	.align		4
.L_268:
        /*002c*/ 	.byte	0x04, 0x05
        /*002e*/ 	.short	(.L_270 - .L_269)
.L_269:
        /*0030*/ 	.word	0x00000100
        /*0034*/ 	.word	0x00000001
        /*0038*/ 	.word	0x00000001


	//----- nvinfo : EIATTR_CBANK_PARAM_SIZE
	.align		4
.L_270:
        /*003c*/ 	.byte	0x03, 0x19
        /*003e*/ 	.short	0x0418


	//----- nvinfo : EIATTR_PARAM_CBANK
	.align		4
        /*0040*/ 	.byte	0x04, 0x0a
        /*0042*/ 	.short	(.L_272 - .L_271)
	.align		4
.L_271:
        /*0044*/ 	.word	index@(.nv.constant0._ZN7cutlass13device_kernelIN5flash19enable_sm80_to_sm89INS1_16FlashAttnFwdSm80INS1_25CollectiveMainloopFwdSm80ILi8ELi1ELb0EN4cute5tupleIJNS5_1CILi128EEENS7_ILi64EEENS7_ILi192EEEEEELi192ENS_10bfloat16_tEfNS_4arch4Sm80ELb0ELb1ELb1ELb0ELb0ELb0ELb1ELb0EEENS1_21CollectiveEpilogueFwdINS6_IJS8_SA_S9_EEENS6_IJNS7_ILi1EEESI_SI_EEESC_SE_Li256ELb0ELb1ELb0ELb0EEENS1_19SingleTileSchedulerILb0ELb0ELb1ELi128EEEEEEEEEvNT_6ParamsE)
        /*0048*/ 	.short	0x0210
        /*004a*/ 	.short	0x0418


	//----- nvinfo : EIATTR_SW_WAR
	.align		4
.L_272:
        /*004c*/ 	.byte	0x04, 0x36
        /*004e*/ 	.short	(.L_274 - .L_273)
.L_273:
        /*0050*/ 	.word	0x00000008
.L_274:


//--------------------- .nv.info._ZN7cutlass13device_kernelIN5flash19enable_sm80_to_sm89INS1_16FlashAttnFwdSm80INS1_25CollectiveMainloopFwdSm80ILi8ELi1ELb0EN4cute5tupleIJNS5_1CILi128EEENS7_ILi64EEENS7_ILi192EEEEEELi192ENS_10bfloat16_tEfNS_4arch4Sm80ELb0ELb1ELb1ELb1ELb0ELb0ELb1ELb0EEENS1_21CollectiveEpilogueFwdINS6_IJS8_SA_S9_EEENS6_IJNS7_ILi1EEESI_SI_EEESC_SE_Li256ELb1ELb1ELb0ELb0EEENS1_19SingleTileSchedulerILb1ELb0ELb1ELi128EEEEEEEEEvNT_6ParamsE --------------------------
	.section	.nv.info._ZN7cutlass13device_kernelIN5flash19enable_sm80_to_sm89INS1_16FlashAttnFwdSm80INS1_25CollectiveMainloopFwdSm80ILi8ELi1ELb0EN4cute5tupleIJNS5_1CILi128EEENS7_ILi64EEENS7_ILi192EEEEEELi192ENS_10bfloat16_tEfNS_4arch4Sm80ELb0ELb1ELb1ELb1ELb0ELb0ELb1ELb0EEENS1_21CollectiveEpilogueFwdINS6_IJS8_SA_S9_EEENS6_IJNS7_ILi1EEESI_SI_EEESC_SE_Li256ELb1ELb1ELb0ELb0EEENS1_19SingleTileSchedulerILb1ELb0ELb1ELi128EEEEEEEEEvNT_6ParamsE,"",@"SHT_CUDA_INFO"
	.sectionflags	@""
	.align	4


	//----- nvinfo : EIATTR_CUDA_API_VERSION
	.align		4
        /*0000*/ 	.byte	0x04, 0x37
        /*0002*/ 	.short	(.L_276 - .L_275)
.L_275:
        /*0004*/ 	.word	0x00000082


	//----- nvinfo : EIATTR_KPARAM_INFO
	.align		4
.L_276:
        /*0008*/ 	.byte	0x04, 0x17
        /*000a*/ 	.short	(.L_278 - .L_277)
.L_277:
        /*000c*/ 	.word	0x00000000
        /*0010*/ 	.short	0x0000
        /*0012*/ 	.short	0x0000
        /*0014*/ 	.byte	0x00, 0xf0, 0x61, 0x10


	//----- nvinfo : EIATTR_SPARSE_MMA_MASK
	.align		4
.L_278:
        /*0018*/ 	.byte	0x03, 0x50
        /*001a*/ 	.short	0x0000


	//----- nvinfo : EIATTR_MAXREG_COUNT
	.align		4
        /*001c*/ 	.byte	0x03, 0x1b
        /*001e*/ 	.short	0x00ff


	//----- nvinfo : EIATTR_MERCURY_ISA_VERSION
	.align		4
        /*0020*/ 	.byte	0x03, 0x5f
        /*0022*/ 	.short	0x0101


	//----- nvinfo : EIATTR_EXIT_INSTR_OFFSETS
	.align		4
        /*0024*/ 	.byte	0x04, 0x1c
        /*0026*/ 	.short	(.L_280 - .L_279)


	//   ....[0]....
.L_279:
        /*0028*/ 	.word	0x00000010


	//----- nvinfo : EIATTR_MAX_THREADS
	.align		4
.L_280:
        /*002c*/ 	.byte	0x04, 0x05
        /*002e*/ 	.short	(.L_282 - .L_281)
.L_281:
        /*0030*/ 	.word	0x00000100
        /*0034*/ 	.word	0x00000001
        /*0038*/ 	.word	0x00000001


	//----- nvinfo : EIATTR_CBANK_PARAM_SIZE
	.align		4
.L_282:
        /*003c*/ 	.byte	0x03, 0x19
        /*003e*/ 	.short	0x0418


	//----- nvinfo : EIATTR_PARAM_CBANK
	.align		4
        /*0040*/ 	.byte	0x04, 0x0a
        /*0042*/ 	.short	(.L_284 - .L_283)
	.align		4
.L_283:
        /*0044*/ 	.word	index@(.nv.constant0._ZN7cutlass13device_kernelIN5flash19enable_sm80_to_sm89INS1_16FlashAttnFwdSm80INS1_25CollectiveMainloopFwdSm80ILi8ELi1ELb0EN4cute5tupleIJNS5_1CILi128EEENS7_ILi64EEENS7_ILi192EEEEEELi192ENS_10bfloat16_tEfNS_4arch4Sm80ELb0ELb1ELb1ELb1ELb0ELb0ELb1ELb0EEENS1_21CollectiveEpilogueFwdINS6_IJS8_SA_S9_EEENS6_IJNS7_ILi1EEESI_SI_EEESC_SE_Li256ELb1ELb1ELb0ELb0EEENS1_19SingleTileSchedulerILb1ELb0ELb1ELi128EEEEEEEEEvNT_6ParamsE)
        /*0048*/ 	.short	0x0210
        /*004a*/ 	.short	0x0418


	//----- nvinfo : EIATTR_SW_WAR
	.align		4
.L_284:
        /*004c*/ 	.byte	0x04, 0x36
        /*004e*/ 	.short	(.L_286 - .L_285)
.L_285:
        /*0050*/ 	.word	0x00000008
.L_286:


//--------------------- .nv.info._ZN7cutlass13device_kernelIN5flash19enable_sm80_to_sm89INS1_16FlashAttnFwdSm80INS1_25CollectiveMainloopFwdSm80ILi8ELi1ELb0EN4cute5tupleIJNS5_1CILi128EEENS7_ILi64EEENS7_ILi192EEEEEELi192ENS_10bfloat16_tEfNS_4arch4Sm80ELb0ELb1ELb1ELb1ELb0ELb1ELb1ELb0EEENS1_21CollectiveEpilogueFwdINS6_IJS8_SA_S9_EEENS6_IJNS7_ILi1EEESI_SI_EEESC_SE_Li256ELb1ELb1ELb0ELb0EEENS1_19SingleTileSchedulerILb1ELb0ELb1ELi128EEEEEEEEEvNT_6ParamsE --------------------------
	.section	.nv.info._ZN7cutlass13device_kernelIN5flash19enable_sm80_to_sm89INS1_16FlashAttnFwdSm80INS1_25CollectiveMainloopFwdSm80ILi8ELi1ELb0EN4cute5tupleIJNS5_1CILi128EEENS7_ILi64EEENS7_ILi192EEEEEELi192ENS_10bfloat16_tEfNS_4arch4Sm80ELb0ELb1ELb1ELb1ELb0ELb1ELb1ELb0EEENS1_21CollectiveEpilogueFwdINS6_IJS8_SA_S9_EEENS6_IJNS7_ILi1EEESI_SI_EEESC_SE_Li256ELb1ELb1ELb0ELb0EEENS1_19SingleTileSchedulerILb1ELb0ELb1ELi128EEEEEEEEEvNT_6ParamsE,"",@"SHT_CUDA_INFO"
	.sectionflags	@""
	.align	4


	//----- nvinfo : EIATTR_CUDA_API_VERSION
	.align		4
        /*0000*/ 	.byte	0x04, 0x37
        /*0002*/ 	.short	(.L_288 - .L_287)
.L_287:
        /*0004*/ 	.word	0x00000082


	//----- nvinfo : EIATTR_KPARAM_INFO
	.align		4
.L_288:
        /*0008*/ 	.byte	0x04, 0x17
        /*000a*/ 	.short	(.L_290 - .L_289)
.L_289:
        /*000c*/ 	.word	0x00000000
        /*0010*/ 	.short	0x0000
        /*0012*/ 	.short	0x0000
        /*0014*/ 	.byte	0x00, 0xf0, 0x61, 0x10


	//----- nvinfo : EIATTR_SPARSE_MMA_MASK
	.align		4
.L_290:
        /*0018*/ 	.byte	0x03, 0x50
        /*001a*/ 	.short	0x0000


	//----- nvinfo : EIATTR_MAXREG_COUNT
	.align		4
        /*001c*/ 	.byte	0x03, 0x1b
        /*001e*/ 	.short	0x00ff


	//----- nvinfo : EIATTR_MERCURY_ISA_VERSION
	.align		4
        /*0020*/ 	.byte	0x03, 0x5f
        /*0022*/ 	.short	0x0101


	//----- nvinfo : EIATTR_EXIT_INSTR_OFFSETS
	.align		4
        /*0024*/ 	.byte	0x04, 0x1c
        /*0026*/ 	.short	(.L_292 - .L_291)


	//   ....[0]....
.L_291:
        /*0028*/ 	.word	0x00000010


	//----- nvinfo : EIATTR_MAX_THREADS
	.align		4
.L_292:
        /*002c*/ 	.byte	0x04, 0x05
        /*002e*/ 	.short	(.L_294 - .L_293)
.L_293:
        /*0030*/ 	.word	0x00000100
        /*0034*/ 	.word	0x00000001
        /*0038*/ 	.word	0x00000001


	//----- nvinfo : EIATTR_CBANK_PARAM_SIZE
	.align		4
.L_294:
        /*003c*/ 	.byte	0x03, 0x19
        /*003e*/ 	.short	0x0418


	//----- nvinfo : EIATTR_PARAM_CBANK
	.align		4
        /*0040*/ 	.byte	0x04, 0x0a
        /*0042*/ 	.short	(.L_296 - .L_295)
	.align		4
.L_295:
        /*0044*/ 	.word	index@(.nv.constant0._ZN7cutlass13device_kernelIN5flash19enable_sm80_to_sm89INS1_16FlashAttnFwdSm80INS1_25CollectiveMainloopFwdSm80ILi8ELi1ELb0EN4cute5tupleIJNS5_1CILi128EEENS7_ILi64EEENS7_ILi192EEEEEELi192ENS_10bfloat16_tEfNS_4arch4Sm80ELb0ELb1ELb1ELb1ELb0ELb1ELb1ELb0EEENS1_21CollectiveEpilogueFwdINS6_IJS8_SA_S9_EEENS6_IJNS7_ILi1EEESI_SI_EEESC_SE_Li256ELb1ELb1ELb0ELb0EEENS1_19SingleTileSchedulerILb1ELb0ELb1ELi128EEEEEEEEEvNT_6ParamsE)
        /*0048*/ 	.short	0x0210
        /*004a*/ 	.short	0x0418


	//----- nvinfo : EIATTR_SW_WAR
	.align		4
.L_296:
        /*004c*/ 	.byte	0x04, 0x36
        /*004e*/ 	.short	(.L_298 - .L_297)
.L_297:
        /*0050*/ 	.word	0x00000008
.L_298:


//--------------------- .nv.info._ZN7cutlass13device_kernelIN5flash19enable_sm80_to_sm89INS1_16FlashAttnFwdSm80INS1_25CollectiveMainloopFwdSm80ILi8ELi1ELb1EN4cute5tupleIJNS5_1CILi128EEENS7_ILi96EEENS7_ILi192EEEEEELi192ENS_10bfloat16_tEfNS_4arch4Sm80ELb1ELb0ELb1ELb0ELb0ELb0ELb1ELb0EEENS1_21CollectiveEpilogueFwdINS6_IJS8_SA_S9_EEENS6_IJNS7_ILi1EEESI_SI_EEESC_SE_Li256ELb0ELb1ELb0ELb0EEENS1_30DynamicPersistentTileSchedulerILi256ELi256ELb0ELb1ELb0EEEEEEEEEvNT_6ParamsE --------------------------
	.section	.nv.info._ZN7cutlass13device_kernelIN5flash19enable_sm80_to_sm89INS1_16FlashAttnFwdSm80INS1_25CollectiveMainloopFwdSm80ILi8ELi1ELb1EN4cute5tupleIJNS5_1CILi128EEENS7_ILi96EEENS7_ILi192EEEEEELi192ENS_10bfloat16_tEfNS_4arch4Sm80ELb1ELb0ELb1ELb0ELb0ELb0ELb1ELb0EEENS1_21CollectiveEpilogueFwdINS6_IJS8_SA_S9_EEENS6_IJNS7_ILi1EEESI_SI_EEESC_SE_Li256ELb0ELb1ELb0ELb0EEENS1_30DynamicPersistentTileSchedulerILi256ELi256ELb0ELb1ELb0EEEEEEEEEvNT_6ParamsE,"",@"SHT_CUDA_INFO"
	.sectionflags	@""
	.align	4


	//----- nvinfo : EIATTR_CUDA_API_VERSION
	.align		4
        /*0000*/ 	.byte	0x04, 0x37
        /*0002*/ 	.short	(.L_300 - .L_299)
.L_299:
        /*0004*/ 	.word	0x00000082


	//----- nvinfo : EIATTR_KPARAM_INFO
	.align		4
.L_300:
        /*0008*/ 	.byte	0x04, 0x17
        /*000a*/ 	.short	(.L_302 - .L_301)
.L_301:
        /*000c*/ 	.word	0x00000000
        /*0010*/ 	.short	0x0000
        /*0012*/ 	.short	0x0000
        /*0014*/ 	.byte	0x00, 0xf0, 0xa1, 0x10


	//----- nvinfo : EIATTR_SPARSE_MMA_MASK
	.align		4
.L_302:
        /*0018*/ 	.byte	0x03, 0x50
        /*001a*/ 	.short	0x0000


	//----- nvinfo : EIATTR_MAXREG_COUNT
	.align		4
        /*001c*/ 	.byte	0x03, 0x1b
        /*001e*/ 	.short	0x00ff


	//----- nvinfo : EIATTR_MERCURY_ISA_VERSION
	.align		4
        /*0020*/ 	.byte	0x03, 0x5f
        /*0022*/ 	.short	0x0101


	//----- nvinfo : EIATTR_EXIT_INSTR_OFFSETS
	.align		4
        /*0024*/ 	.byte	0x04, 0x1c
        /*0026*/ 	.short	(.L_304 - .L_303)


	//   ....[0]....
.L_303:
        /*0028*/ 	.word	0x00000010


	//----- nvinfo : EIATTR_MAX_THREADS
	.align		4
.L_304:
        /*002c*/ 	.byte	0x04, 0x05
        /*002e*/ 	.short	(.L_306 - .L_305)
.L_305:
        /*0030*/ 	.word	0x00000100
        /*0034*/ 	.word	0x00000001
        /*0038*/ 	.word	0x00000001


	//----- nvinfo : EIATTR_CBANK_PARAM_SIZE
	.align		4
.L_306:
        /*003c*/ 	.byte	0x03, 0x19
        /*003e*/ 	.short	0x0428


	//----- nvinfo : EIATTR_PARAM_CBANK
	.align		4
        /*0040*/ 	.byte	0x04, 0x0a
        /*0042*/ 	.short	(.L_308 - .L_307)
	.align		4
.L_307:
        /*0044*/ 	.word	index@(.nv.constant0._ZN7cutlass13device_kernelIN5flash19enable_sm80_to_sm89INS1_16FlashAttnFwdSm80INS1_25CollectiveMainloopFwdSm80ILi8ELi1ELb1EN4cute5tupleIJNS5_1CILi128EEENS7_ILi96EEENS7_ILi192EEEEEELi192ENS_10bfloat16_tEfNS_4arch4Sm80ELb1ELb0ELb1ELb0ELb0ELb0ELb1ELb0EEENS1_21CollectiveEpilogueFwdINS6_IJS8_SA_S9_EEENS6_IJNS7_ILi1EEESI_SI_EEESC_SE_Li256ELb0ELb1ELb0ELb0EEENS1_30DynamicPersistentTileSchedulerILi256ELi256ELb0ELb1ELb0EEEEEEEEEvNT_6ParamsE)
        /*0048*/ 	.short	0x0210
        /*004a*/ 	.short	0x0428


	//----- nvinfo : EIATTR_SW_WAR
	.align		4
.L_308:
        /*004c*/ 	.byte	0x04, 0x36
        /*004e*/ 	.short	(.L_310 - .L_309)
.L_309:
        /*0050*/ 	.word	0x00000008
.L_310:


//--------------------- .nv.info._ZN7cutlass13device_kernelIN5flash19enable_sm80_to_sm89INS1_16FlashAttnFwdSm80INS1_25CollectiveMainloopFwdSm80ILi8ELi1ELb1EN4cute5tupleIJNS5_1CILi128EEENS7_ILi96EEENS7_ILi192EEEEEELi192ENS_10bfloat16_tEfNS_4arch4Sm80ELb1ELb0ELb1ELb1ELb0ELb0ELb1ELb0EEENS1_21CollectiveEpilogueFwdINS6_IJS8_SA_S9_EEENS6_IJNS7_ILi1EEESI_SI_EEESC_SE_Li256ELb1ELb1ELb0ELb0EEENS1_19SingleTileSchedulerILb1ELb0ELb1ELi128EEEEEEEEEvNT_6ParamsE --------------------------
	.section	.nv.info._ZN7cutlass13device_kernelIN5flash19enable_sm80_to_sm89INS1_16FlashAttnFwdSm80INS1_25CollectiveMainloopFwdSm80ILi8ELi1ELb1EN4cute5tupleIJNS5_1CILi128EEENS7_ILi96EEENS7_ILi192EEEEEELi192ENS_10bfloat16_tEfNS_4arch4Sm80ELb1ELb0ELb1ELb1ELb0ELb0ELb1ELb0EEENS1_21CollectiveEpilogueFwdINS6_IJS8_SA_S9_EEENS6_IJNS7_ILi1EEESI_SI_EEESC_SE_Li256ELb1ELb1ELb0ELb0EEENS1_19SingleTileSchedulerILb1ELb0ELb1ELi128EEEEEEEEEvNT_6ParamsE,"",@"SHT_CUDA_INFO"
	.sectionflags	@""
	.align	4


	//----- nvinfo : EIATTR_CUDA_API_VERSION
	.align		4
        /*0000*/ 	.byte	0x04, 0x37
        /*0002*/ 	.short	(.L_312 - .L_311)
.L_311:
        /*0004*/ 	.word	0x00000082


	//----- nvinfo : EIATTR_KPARAM_INFO
	.align		4
.L_312:
        /*0008*/ 	.byte	0x04, 0x17
        /*000a*/ 	.short	(.L_314 - .L_313)
.L_313:
        /*000c*/ 	.word	0x00000000
        /*0010*/ 	.short	0x0000
        /*0012*/ 	.short	0x0000
        /*0014*/ 	.byte	0x00, 0xf0, 0x61, 0x10


	//----- nvinfo : EIATTR_SPARSE_MMA_MASK
	.align		4
.L_314:
        /*0018*/ 	.byte	0x03, 0x50
        /*001a*/ 	.short	0x0000


	//----- nvinfo : EIATTR_MAXREG_COUNT
	.align		4
        /*001c*/ 	.byte	0x03, 0x1b
        /*001e*/ 	.short	0x00ff


	//----- nvinfo : EIATTR_MERCURY_ISA_VERSION
	.align		4
        /*0020*/ 	.byte	0x03, 0x5f
        /*0022*/ 	.short	0x0101


	//----- nvinfo : EIATTR_EXIT_INSTR_OFFSETS
	.align		4
        /*0024*/ 	.byte	0x04, 0x1c
        /*0026*/ 	.short	(.L_316 - .L_315)


	//   ....[0]....
.L_315:
        /*0028*/ 	.word	0x00000010


	//----- nvinfo : EIATTR_MAX_THREADS
	.align		4
.L_316:
        /*002c*/ 	.byte	0x04, 0x05
        /*002e*/ 	.short	(.L_318 - .L_317)
.L_317:
        /*0030*/ 	.word	0x00000100
        /*0034*/ 	.word	0x00000001
        /*0038*/ 	.word	0x00000001


	//----- nvinfo : EIATTR_CBANK_PARAM_SIZE
	.align		4
.L_318:
        /*003c*/ 	.byte	0x03, 0x19
        /*003e*/ 	.short	0x0418


	//----- nvinfo : EIATTR_PARAM_CBANK
	.align		4
        /*0040*/ 	.byte	0x04, 0x0a
        /*0042*/ 	.short	(.L_320 - .L_319)
	.align		4
.L_319:
        /*0044*/ 	.word	index@(.nv.constant0._ZN7cutlass13device_kernelIN5flash19enable_sm80_to_sm89INS1_16FlashAttnFwdSm80INS1_25CollectiveMainloopFwdSm80ILi8ELi1ELb1EN4cute5tupleIJNS5_1CILi128EEENS7_ILi96EEENS7_ILi192EEEEEELi192ENS_10bfloat16_tEfNS_4arch4Sm80ELb1ELb0ELb1ELb1ELb0ELb0ELb1ELb0EEENS1_21CollectiveEpilogueFwdINS6_IJS8_SA_S9_EEENS6_IJNS7_ILi1EEESI_SI_EEESC_SE_Li256ELb1ELb1ELb0ELb0EEENS1_19SingleTileSchedulerILb1ELb0ELb1ELi128EEEEEEEEEvNT_6ParamsE)
        /*0048*/ 	.short	0x0210
        /*004a*/ 	.short	0x0418


	//----- nvinfo : EIATTR_SW_WAR
	.align		4
.L_320:
        /*004c*/ 	.byte	0x04, 0x36
        /*004e*/ 	.short	(.L_322 - .L_321)
.L_321:
        /*0050*/ 	.word	0x00000008
.L_322:


//--------------------- .nv.info._ZN7cutlass13device_kernelIN5flash19enable_sm80_to_sm89INS1_16FlashAttnFwdSm80INS1_25CollectiveMainloopFwdSm80ILi8ELi1ELb0EN4cute5tupleIJNS5_1CILi128EEENS7_ILi64EEENS7_ILi192EEEEEELi192ENS_10bfloat16_tEfNS_4arch4Sm80ELb1ELb0ELb1ELb1ELb0ELb1ELb1ELb0EEENS1_21CollectiveEpilogueFwdINS6_IJS8_SA_S9_EEENS6_IJNS7_ILi1EEESI_SI_EEESC_SE_Li256ELb1ELb1ELb0ELb0EEENS1_19SingleTileSchedulerILb1ELb0ELb1ELi128EEEEEEEEEvNT_6ParamsE --------------------------
	.section	.nv.info._ZN7cutlass13device_kernelIN5flash19enable_sm80_to_sm89INS1_16FlashAttnFwdSm80INS1_25CollectiveMainloopFwdSm80ILi8ELi1ELb0EN4cute5tupleIJNS5_1CILi128EEENS7_ILi64EEENS7_ILi192EEEEEELi192ENS_10bfloat16_tEfNS_4arch4Sm80ELb1ELb0ELb1ELb1ELb0ELb1ELb1ELb0EEENS1_21CollectiveEpilogueFwdINS6_IJS8_SA_S9_EEENS6_IJNS7_ILi1EEESI_SI_EEESC_SE_Li256ELb1ELb1ELb0ELb0EEENS1_19SingleTileSchedulerILb1ELb0ELb1ELi128EEEEEEEEEvNT_6ParamsE,"",@"SHT_CUDA_INFO"
	.sectionflags	@""
	.align	4


	//----- nvinfo : EIATTR_CUDA_API_VERSION
	.align		4
        /*0000*/ 	.byte	0x04, 0x37
        /*0002*/ 	.short	(.L_324 - .L_323)
.L_323:
        /*0004*/ 	.word	0x00000082


	//----- nvinfo : EIATTR_KPARAM_INFO
	.align		4
.L_324:
        /*0008*/ 	.byte	0x04, 0x17
        /*000a*/ 	.short	(.L_326 - .L_325)
.L_325:
        /*000c*/ 	.word	0x00000000
        /*0010*/ 	.short	0x0000
        /*0012*/ 	.short	0x0000
        /*0014*/ 	.byte	0x00, 0xf0, 0x61, 0x10


	//----- nvinfo : EIATTR_SPARSE_MMA_MASK
	.align		4
.L_326:
        /*0018*/ 	.byte	0x03, 0x50
        /*001a*/ 	.short	0x0000


	//----- nvinfo : EIATTR_MAXREG_COUNT
	.align		4
        /*001c*/ 	.byte	0x03, 0x1b
        /*001e*/ 	.short	0x00ff


	//----- nvinfo : EIATTR_MERCURY_ISA_VERSION
	.align		4
        /*0020*/ 	.byte	0x03, 0x5f
        /*0022*/ 	.short	0x0101


	//----- nvinfo : EIATTR_EXIT_INSTR_OFFSETS
	.align		4
        /*0024*/ 	.byte	0x04, 0x1c
        /*0026*/ 	.short	(.L_328 - .L_327)


	//   ....[0]....
.L_327:
        /*0028*/ 	.word	0x00000010


	//----- nvinfo : EIATTR_MAX_THREADS
	.align		4
.L_328:
        /*002c*/ 	.byte	0x04, 0x05
        /*002e*/ 	.short	(.L_330 - .L_329)
.L_329:
        /*0030*/ 	.word	0x00000100
        /*0034*/ 	.word	0x00000001
        /*0038*/ 	.word	0x00000001


	//----- nvinfo : EIATTR_CBANK_PARAM_SIZE
	.align		4
.L_330:
        /*003c*/ 	.byte	0x03, 0x19
        /*003e*/ 	.short	0x0418


	//----- nvinfo : EIATTR_PARAM_CBANK
	.align		4
        /*0040*/ 	.byte	0x04, 0x0a
        /*0042*/ 	.short	(.L_332 - .L_331)
	.align		4
.L_331:
        /*0044*/ 	.word	index@(.nv.constant0._ZN7cutlass13device_kernelIN5flash19enable_sm80_to_sm89INS1_16FlashAttnFwdSm80INS1_25CollectiveMainloopFwdSm80ILi8ELi1ELb0EN4cute5tupleIJNS5_1CILi128EEENS7_ILi64EEENS7_ILi192EEEEEELi192ENS_10bfloat16_tEfNS_4arch4Sm80ELb1ELb0ELb1ELb1ELb0ELb1ELb1ELb0EEENS1_21CollectiveEpilogueFwdINS6_IJS8_SA_S9_EEENS6_IJNS7_ILi1EEESI_SI_EEESC_SE_Li256ELb1ELb1ELb0ELb0EEENS1_19SingleTileSchedulerILb1ELb0ELb1ELi128EEEEEEEEEvNT_6ParamsE)
        /*0048*/ 	.short	0x0210
        /*004a*/ 	.short	0x0418


	//----- nvinfo : EIATTR_SW_WAR
	.align		4
.L_332:
        /*004c*/ 	.byte	0x04, 0x36
        /*004e*/ 	.short	(.L_334 - .L_333)
.L_333:
        /*0050*/ 	.word	0x00000008
.L_334:


//--------------------- .nv.info._ZN7cutlass13device_kernelIN5flash19enable_sm80_to_sm89INS1_16FlashAttnFwdSm80INS1_25CollectiveMainloopFwdSm80ILi8ELi2ELb1EN4cute5tupleIJNS5_1CILi128EEENS7_ILi96EEENS7_ILi192EEEEEELi192ENS_10bfloat16_tEfNS_4arch4Sm80ELb0ELb0ELb1ELb0ELb0ELb0ELb1ELb0EEENS1_21CollectiveEpilogueFwdINS6_IJS8_SA_S9_EEENS6_IJNS7_ILi1EEESI_SI_EEESC_SE_Li256ELb0ELb1ELb0ELb0EEENS1_19SingleTileSchedulerILb0ELb0ELb1ELi128EEEEEEEEEvNT_6ParamsE --------------------------
	.section	.nv.info._ZN7cutlass13device_kernelIN5flash19enable_sm80_to_sm89INS1_16FlashAttnFwdSm80INS1_25CollectiveMainloopFwdSm80ILi8ELi2ELb1EN4cute5tupleIJNS5_1CILi128EEENS7_ILi96EEENS7_ILi192EEEEEELi192ENS_10bfloat16_tEfNS_4arch4Sm80ELb0ELb0ELb1ELb0ELb0ELb0ELb1ELb0EEENS1_21CollectiveEpilogueFwdINS6_IJS8_SA_S9_EEENS6_IJNS7_ILi1EEESI_SI_EEESC_SE_Li256ELb0ELb1ELb0ELb0EEENS1_19SingleTileSchedulerILb0ELb0ELb1ELi128EEEEEEEEEvNT_6ParamsE,"",@"SHT_CUDA_INFO"
	.sectionflags	@""
	.align	4


	//----- nvinfo : EIATTR_CUDA_API_VERSION
	.align		4
        /*0000*/ 	.byte	0x04, 0x37
        /*0002*/ 	.short	(.L_336 - .L_335)
.L_335:
        /*0004*/ 	.word	0x00000082


	//----- nvinfo : EIATTR_KPARAM_INFO
	.align		4
.L_336:
        /*0008*/ 	.byte	0x04, 0x17
        /*000a*/ 	.short	(.L_338 - .L_337)
.L_337:
        /*000c*/ 	.word	0x00000000
        /*0010*/ 	.short	0x0000
        /*0012*/ 	.short	0x0000
        /*0014*/ 	.byte	0x00, 0xf0, 0x61, 0x10


	//----- nvinfo : EIATTR_SPARSE_MMA_MASK
	.align		4
.L_338:
        /*0018*/ 	.byte	0x03, 0x50
        /*001a*/ 	.short	0x0000


	//----- nvinfo : EIATTR_MAXREG_COUNT
	.align		4
        /*001c*/ 	.byte	0x03, 0x1b
        /*001e*/ 	.short	0x00ff


	//----- nvinfo : EIATTR_MERCURY_ISA_VERSION
	.align		4
        /*0020*/ 	.byte	0x03, 0x5f
        /*0022*/ 	.short	0x0101


	//----- nvinfo : EIATTR_EXIT_INSTR_OFFSETS
	.align		4
        /*0024*/ 	.byte	0x04, 0x1c
        /*0026*/ 	.short	(.L_340 - .L_339)


	//   ....[0]....
.L_339:
        /*0028*/ 	.word	0x00000010


	//----- nvinfo : EIATTR_MAX_THREADS
	.align		4
.L_340:
        /*002c*/ 	.byte	0x04, 0x05
        /*002e*/ 	.short	(.L_342 - .L_341)
.L_341:
        /*0030*/ 	.word	0x00000100
        /*0034*/ 	.word	0x00000001
        /*0038*/ 	.word	0x00000001


	//----- nvinfo : EIATTR_CBANK_PARAM_SIZE
	.align		4
.L_342:
        /*003c*/ 	.byte	0x03, 0x19
        /*003e*/ 	.short	0x0418


	//----- nvinfo : EIATTR_PARAM_CBANK
	.align		4
        /*0040*/ 	.byte	0x04, 0x0a
        /*0042*/ 	.short	(.L_344 - .L_343)
	.align		4
.L_343:
        /*0044*/ 	.word	index@(.nv.constant0._ZN7cutlass13device_kernelIN5flash19enable_sm80_to_sm89INS1_16FlashAttnFwdSm80INS1_25CollectiveMainloopFwdSm80ILi8ELi2ELb1EN4cute5tupleIJNS5_1CILi128EEENS7_ILi96EEENS7_ILi192EEEEEELi192ENS_10bfloat16_tEfNS_4arch4Sm80ELb0ELb0ELb1ELb0ELb0ELb0ELb1ELb0EEENS1_21CollectiveEpilogueFwdINS6_IJS8_SA_S9_EEENS6_IJNS7_ILi1EEESI_SI_EEESC_SE_Li256ELb0ELb1ELb0ELb0EEENS1_19SingleTileSchedulerILb0ELb0ELb1ELi128EEEEEEEEEvNT_6ParamsE)
        /*0048*/ 	.short	0x0210
        /*004a*/ 	.short	0x0418


	//----- nvinfo : EIATTR_SW_WAR
	.align		4
.L_344:
        /*004c*/ 	.byte	0x04, 0x36
        /*004e*/ 	.short	(.L_346 - .L_345)
.L_345:
        /*0050*/ 	.word	0x00000008
.L_346:


//--------------------- .nv.info._ZN7cutlass13device_kernelIN5flash19enable_sm80_to_sm89INS1_16FlashAttnFwdSm80INS1_25CollectiveMainloopFwdSm80ILi8ELi2ELb1EN4cute5tupleIJNS5_1CILi128EEENS7_ILi96EEENS7_ILi192EEEEEELi192ENS_10bfloat16_tEfNS_4arch4Sm80ELb0ELb0ELb1ELb1ELb0ELb0ELb1ELb0EEENS1_21CollectiveEpilogueFwdINS6_IJS8_SA_S9_EEENS6_IJNS7_ILi1EEESI_SI_EEESC_SE_Li256ELb1ELb1ELb0ELb0EEENS1_19SingleTileSchedulerILb1ELb0ELb1ELi128EEEEEEEEEvNT_6ParamsE --------------------------
	.section	.nv.info._ZN7cutlass13device_kernelIN5flash19enable_sm80_to_sm89INS1_16FlashAttnFwdSm80INS1_25CollectiveMainloopFwdSm80ILi8ELi2ELb1EN4cute5tupleIJNS5_1CILi128EEENS7_ILi96EEENS7_ILi192EEEEEELi192ENS_10bfloat16_tEfNS_4arch4Sm80ELb0ELb0ELb1ELb1ELb0ELb0ELb1ELb0EEENS1_21CollectiveEpilogueFwdINS6_IJS8_SA_S9_EEENS6_IJNS7_ILi1EEESI_SI_EEESC_SE_Li256ELb1ELb1ELb0ELb0EEENS1_19SingleTileSchedulerILb1ELb0ELb1ELi128EEEEEEEEEvNT_6ParamsE,"",@"SHT_CUDA_INFO"
	.sectionflags	@""
	.align	4


	//----- nvinfo : EIATTR_CUDA_API_VERSION
	.align		4
        /*0000*/ 	.byte	0x04, 0x37
        /*0002*/ 	.short	(.L_348 - .L_347)
.L_347:
        /*0004*/ 	.word	0x00000082


	//----- nvinfo : EIATTR_KPARAM_INFO
	.align		4
.L_348:
        /*0008*/ 	.byte	0x04, 0x17
        /*000a*/ 	.short	(.L_350 - .L_349)
.L_349:
        /*000c*/ 	.word	0x00000000
        /*0010*/ 	.short	0x0000
        /*0012*/ 	.short	0x0000
        /*0014*/ 	.byte	0x00, 0xf0, 0x61, 0x10


	//----- nvinfo : EIATTR_SPARSE_MMA_MASK
	.align		4
.L_350:
        /*0018*/ 	.byte	0x03, 0x50
        /*001a*/ 	.short	0x0000


	//----- nvinfo : EIATTR_MAXREG_COUNT
	.align		4
        /*001c*/ 	.byte	0x03, 0x1b
        /*001e*/ 	.short	0x00ff


	//----- nvinfo : EIATTR_MERCURY_ISA_VERSION
	.align		4
        /*0020*/ 	.byte	0x03, 0x5f
        /*0022*/ 	.short	0x0101


	//----- nvinfo : EIATTR_EXIT_INSTR_OFFSETS
	.align		4
        /*0024*/ 	.byte	0x04, 0x1c
        /*0026*/ 	.short	(.L_352 - .L_351)


	//   ....[0]....
.L_351:
        /*0028*/ 	.word	0x00000010


	//----- nvinfo : EIATTR_MAX_THREADS
	.align		4
.L_352:
        /*002c*/ 	.byte	0x04, 0x05
        /*002e*/ 	.short	(.L_354 - .L_353)
.L_353:
        /*0030*/ 	.word	0x00000100
        /*0034*/ 	.word	0x00000001
        /*0038*/ 	.word	0x00000001


	//----- nvinfo : EIATTR_CBANK_PARAM_SIZE
	.align		4
.L_354:
        /*003c*/ 	.byte	0x03, 0x19
        /*003e*/ 	.short	0x0418


	//----- nvinfo : EIATTR_PARAM_CBANK
	.align		4
        /*0040*/ 	.byte	0x04, 0x0a
        /*0042*/ 	.short	(.L_356 - .L_355)
	.align		4
.L_355:
        /*0044*/ 	.word	index@(.nv.constant0._ZN7cutlass13device_kernelIN5flash19enable_sm80_to_sm89INS1_16FlashAttnFwdSm80INS1_25CollectiveMainloopFwdSm80ILi8ELi2ELb1EN4cute5tupleIJNS5_1CILi128EEENS7_ILi96EEENS7_ILi192EEEEEELi192ENS_10bfloat16_tEfNS_4arch4Sm80ELb0ELb0ELb1ELb1ELb0ELb0ELb1ELb0EEENS1_21CollectiveEpilogueFwdINS6_IJS8_SA_S9_EEENS6_IJNS7_ILi1EEESI_SI_EEESC_SE_Li256ELb1ELb1ELb0ELb0EEENS1_19SingleTileSchedulerILb1ELb0ELb1ELi128EEEEEEEEEvNT_6ParamsE)
        /*0048*/ 	.short	0x0210
        /*004a*/ 	.short	0x0418


	//----- nvinfo : EIATTR_SW_WAR
	.align		4
.L_356:
        /*004c*/ 	.byte	0x04, 0x36
        /*004e*/ 	.short	(.L_358 - .L_357)
.L_357:
        /*0050*/ 	.word	0x00000008
.L_358:


//--------------------- .nv.info._ZN7cutlass13device_kernelIN5flash19enable_sm80_to_sm89INS1_16FlashAttnFwdSm80INS1_25CollectiveMainloopFwdSm80ILi8ELi2ELb0EN4cute5tupleIJNS5_1CILi128EEENS7_ILi64EEENS7_ILi192EEEEEELi192ENS_10bfloat16_tEfNS_4arch4Sm80ELb0ELb0ELb1ELb1ELb0ELb1ELb1ELb0EEENS1_21CollectiveEpilogueFwdINS6_IJS8_SA_S9_EEENS6_IJNS7_ILi1EEESI_SI_EEESC_SE_Li256ELb1ELb1ELb0ELb0EEENS1_19SingleTileSchedulerILb1ELb0ELb1ELi128EEEEEEEEEvNT_6ParamsE --------------------------
	.section	.nv.info._ZN7cutlass13device_kernelIN5flash19enable_sm80_to_sm89INS1_16FlashAttnFwdSm80INS1_25CollectiveMainloopFwdSm80ILi8ELi2ELb0EN4cute5tupleIJNS5_1CILi128EEENS7_ILi64EEENS7_ILi192EEEEEELi192ENS_10bfloat16_tEfNS_4arch4Sm80ELb0ELb0ELb1ELb1ELb0ELb1ELb1ELb0EEENS1_21CollectiveEpilogueFwdINS6_IJS8_SA_S9_EEENS6_IJNS7_ILi1EEESI_SI_EEESC_SE_Li256ELb1ELb1ELb0ELb0EEENS1_19SingleTileSchedulerILb1ELb0ELb1ELi128EEEEEEEEEvNT_6ParamsE,"",@"SHT_CUDA_INFO"
	.sectionflags	@""
	.align	4


	//----- nvinfo : EIATTR_CUDA_API_VERSION
	.align		4
        /*0000*/ 	.byte	0x04, 0x37
        /*0002*/ 	.short	(.L_360 - .L_359)
.L_359:
        /*0004*/ 	.word	0x00000082


	//----- nvinfo : EIATTR_KPARAM_INFO
	.align		4
.L_360:
        /*0008*/ 	.byte	0x04, 0x17
        /*000a*/ 	.short	(.L_362 - .L_361)
.L_361:
        /*000c*/ 	.word	0x00000000
        /*0010*/ 	.short	0x0000
        /*0012*/ 	.short	0x0000
        /*0014*/ 	.byte	0x00, 0xf0, 0x61, 0x10


	//----- nvinfo : EIATTR_SPARSE_MMA_MASK
	.align		4
.L_362:
        /*0018*/ 	.byte	0x03, 0x50
        /*001a*/ 	.short	0x0000


	//----- nvinfo : EIATTR_MAXREG_COUNT
	.align		4
        /*001c*/ 	.byte	0x03, 0x1b
        /*001e*/ 	.short	0x00ff


	//----- nvinfo : EIATTR_MERCURY_ISA_VERSION
	.align		4
        /*0020*/ 	.byte	0x03, 0x5f
        /*0022*/ 	.short	0x0101


	//----- nvinfo : EIATTR_EXIT_INSTR_OFFSETS
	.align		4
        /*0024*/ 	.byte	0x04, 0x1c
        /*0026*/ 	.short	(.L_364 - .L_363)


	//   ....[0]....
.L_363:
        /*0028*/ 	.word	0x00000010


	//----- nvinfo : EIATTR_MAX_THREADS
	.align		4
.L_364:
        /*002c*/ 	.byte	0x04, 0x05
        /*002e*/ 	.short	(.L_366 - .L_365)
.L_365:
        /*0030*/ 	.word	0x00000100
        /*0034*/ 	.word	0x00000001
        /*0038*/ 	.word	0x00000001


	//----- nvinfo : EIATTR_CBANK_PARAM_SIZE
	.align		4
.L_366:
        /*003c*/ 	.byte	0x03, 0x19
        /*003e*/ 	.short	0x0418


	//----- nvinfo : EIATTR_PARAM_CBANK
	.align		4
        /*0040*/ 	.byte	0x04, 0x0a
        /*0042*/ 	.short	(.L_368 - .L_367)
	.align		4
.L_367:
        /*0044*/ 	.word	index@(.nv.constant0._ZN7cutlass13device_kernelIN5flash19enable_sm80_to_sm89INS1_16FlashAttnFwdSm80INS1_25CollectiveMainloopFwdSm80ILi8ELi2ELb0EN4cute5tupleIJNS5_1CILi128EEENS7_ILi64EEENS7_ILi192EEEEEELi192ENS_10bfloat16_tEfNS_4arch4Sm80ELb0ELb0ELb1ELb1ELb0ELb1ELb1ELb0EEENS1_21CollectiveEpilogueFwdINS6_IJS8_SA_S9_EEENS6_IJNS7_ILi1EEESI_SI_EEESC_SE_Li256ELb1ELb1ELb0ELb0EEENS1_19SingleTileSchedulerILb1ELb0ELb1ELi128EEEEEEEEEvNT_6ParamsE)
        /*0048*/ 	.short	0x0210
        /*004a*/ 	.short	0x0418


	//----- nvinfo : EIATTR_SW_WAR
	.align		4
.L_368:
        /*004c*/ 	.byte	0x04, 0x36
        /*004e*/ 	.short	(.L_370 - .L_369)
.L_369:
        /*0050*/ 	.word	0x00000008
.L_370:


//--------------------- .nv.info._ZN7cutlass13device_kernelIN5flash19enable_sm80_to_sm89INS1_16FlashAttnFwdSm80INS1_25CollectiveMainloopFwdSm80ILi8ELi2ELb0EN4cute5tupleIJNS5_1CILi128EEENS7_ILi64EEENS7_ILi192EEEEEELi192ENS_10bfloat16_tEfNS_4arch4Sm80ELb0ELb1ELb1ELb0ELb0ELb0ELb1ELb0EEENS1_21CollectiveEpilogueFwdINS6_IJS8_SA_S9_EEENS6_IJNS7_ILi1EEESI_SI_EEESC_SE_Li256ELb0ELb1ELb0ELb0EEENS1_19SingleTileSchedulerILb0ELb0ELb1ELi128EEEEEEEEEvNT_6ParamsE --------------------------
	.section	.nv.info._ZN7cutlass13device_kernelIN5flash19enable_sm80_to_sm89INS1_16FlashAttnFwdSm80INS1_25CollectiveMainloopFwdSm80ILi8ELi2ELb0EN4cute5tupleIJNS5_1CILi128EEENS7_ILi64EEENS7_ILi192EEEEEELi192ENS_10bfloat16_tEfNS_4arch4Sm80ELb0ELb1ELb1ELb0ELb0ELb0ELb1ELb0EEENS1_21CollectiveEpilogueFwdINS6_IJS8_SA_S9_EEENS6_IJNS7_ILi1EEESI_SI_EEESC_SE_Li256ELb0ELb1ELb0ELb0EEENS1_19SingleTileSchedulerILb0ELb0ELb1ELi128EEEEEEEEEvNT_6ParamsE,"",@"SHT_CUDA_INFO"
	.sectionflags	@""
	.align	4


	//----- nvinfo : EIATTR_CUDA_API_VERSION
	.align		4
        /*0000*/ 	.byte	0x04, 0x37
        /*0002*/ 	.short	(.L_372 - .L_371)
.L_371:
        /*0004*/ 	.word	0x00000082


	//----- nvinfo : EIATTR_KPARAM_INFO
	.align		4
.L_372:
        /*0008*/ 	.byte	0x04, 0x17
        /*000a*/ 	.short	(.L_374 - .L_373)
.L_373:
        /*000c*/ 	.word	0x00000000
        /*0010*/ 	.short	0x0000
        /*0012*/ 	.short	0x0000
        /*0014*/ 	.byte	0x00, 0xf0, 0x61, 0x10


	//----- nvinfo : EIATTR_SPARSE_MMA_MASK
	.align		4
.L_374:
        /*0018*/ 	.byte	0x03, 0x50
        /*001a*/ 	.short	0x0000


	//----- nvinfo : EIATTR_MAXREG_COUNT
	.align		4
        /*001c*/ 	.byte	0x03, 0x1b
        /*001e*/ 	.short	0x00ff


	//----- nvinfo : EIATTR_MERCURY_ISA_VERSION
	.align		4
        /*0020*/ 	.byte	0x03, 0x5f
        /*0022*/ 	.short	0x0101


	//----- nvinfo : EIATTR_EXIT_INSTR_OFFSETS
	.align		4
        /*0024*/ 	.byte	0x04, 0x1c
        /*0026*/ 	.short	(.L_376 - .L_375)


	//   ....[0]....
.L_375:
        /*0028*/ 	.word	0x00000010


	//----- nvinfo : EIATTR_MAX_THREADS
	.align		4
.L_376:
        /*002c*/ 	.byte	0x04, 0x05
        /*002e*/ 	.short	(.L_378 - .L_377)
.L_377:
        /*0030*/ 	.word	0x00000100
        /*0034*/ 	.word	0x00000001
        /*0038*/ 	.word	0x00000001


	//----- nvinfo : EIATTR_CBANK_PARAM_SIZE
	.align		4
.L_378:
        /*003c*/ 	.byte	0x03, 0x19
        /*003e*/ 	.short	0x0418


	//----- nvinfo : EIATTR_PARAM_CBANK
	.align		4
        /*0040*/ 	.byte	0x04, 0x0a
        /*0042*/ 	.short	(.L_380 - .L_379)
	.align		4
.L_379:
        /*0044*/ 	.word	index@(.nv.constant0._ZN7cutlass13device_kernelIN5flash19enable_sm80_to_sm89INS1_16FlashAttnFwdSm80INS1_25CollectiveMainloopFwdSm80ILi8ELi2ELb0EN4cute5tupleIJNS5_1CILi128EEENS7_ILi64EEENS7_ILi192EEEEEELi192ENS_10bfloat16_tEfNS_4arch4Sm80ELb0ELb1ELb1ELb0ELb0ELb0ELb1ELb0EEENS1_21CollectiveEpilogueFwdINS6_IJS8_SA_S9_EEENS6_IJNS7_ILi1EEESI_SI_EEESC_SE_Li256ELb0ELb1ELb0ELb0EEENS1_19SingleTileSchedulerILb0ELb0ELb1ELi128EEEEEEEEEvNT_6ParamsE)
        /*0048*/ 	.short	0x0210
        /*004a*/ 	.short	0x0418


	//----- nvinfo : EIATTR_SW_WAR
	.align		4
.L_380:
        /*004c*/ 	.byte	0x04, 0x36
        /*004e*/ 	.short	(.L_382 - .L_381)
.L_381:
        /*0050*/ 	.word	0x00000008
.L_382:


//--------------------- .nv.info._ZN7cutlass13device_kernelIN5flash19enable_sm80_to_sm89INS1_16FlashAttnFwdSm80INS1_25CollectiveMainloopFwdSm80ILi8ELi2ELb0EN4cute5tupleIJNS5_1CILi128EEENS7_ILi64EEENS7_ILi192EEEEEELi192ENS_10bfloat16_tEfNS_4arch4Sm80ELb0ELb1ELb1ELb1ELb0ELb0ELb1ELb0EEENS1_21CollectiveEpilogueFwdINS6_IJS8_SA_S9_EEENS6_IJNS7_ILi1EEESI_SI_EEESC_SE_Li256ELb1ELb1ELb0ELb0EEENS1_19SingleTileSchedulerILb1ELb0ELb1ELi128EEEEEEEEEvNT_6ParamsE --------------------------
	.section	.nv.info._ZN7cutlass13device_kernelIN5flash19enable_sm80_to_sm89INS1_16FlashAttnFwdSm80INS1_25CollectiveMainloopFwdSm80ILi8ELi2ELb0EN4cute5tupleIJNS5_1CILi128EEENS7_ILi64EEENS7_ILi192EEEEEELi192ENS_10bfloat16_tEfNS_4arch4Sm80ELb0ELb1ELb1ELb1ELb0ELb0ELb1ELb0EEENS1_21CollectiveEpilogueFwdINS6_IJS8_SA_S9_EEENS6_IJNS7_ILi1EEESI_SI_EEESC_SE_Li256ELb1ELb1ELb0ELb0EEENS1_19SingleTileSchedulerILb1ELb0ELb1ELi128EEEEEEEEEvNT_6ParamsE,"",@"SHT_CUDA_INFO"
	.sectionflags	@""
	.align	4


	//----- nvinfo : EIATTR_CUDA_API_VERSION
	.align		4
        /*0000*/ 	.byte	0x04, 0x37
        /*0002*/ 	.short	(.L_384 - .L_383)
.L_383:
        /*0004*/ 	.word	0x00000082


	//----- nvinfo : EIATTR_KPARAM_INFO
	.align		4
.L_384:
        /*0008*/ 	.byte	0x04, 0x17
        /*000a*/ 	.short	(.L_386 - .L_385)
.L_385:
        /*000c*/ 	.word	0x00000000
        /*0010*/ 	.short	0x0000
        /*0012*/ 	.short	0x0000
        /*0014*/ 	.byte	0x00, 0xf0, 0x61, 0x10


	//----- nvinfo : EIATTR_SPARSE_MMA_MASK
	.align		4
.L_386:
        /*0018*/ 	.byte	0x03, 0x50
        /*001a*/ 	.short	0x0000


	//----- nvinfo : EIATTR_MAXREG_COUNT
	.align		4
        /*001c*/ 	.byte	0x03, 0x1b
        /*001e*/ 	.short	0x00ff


	//----- nvinfo : EIATTR_MERCURY_ISA_VERSION
	.align		4
        /*0020*/ 	.byte	0x03, 0x5f
        /*0022*/ 	.short	0x0101


	//----- nvinfo : EIATTR_EXIT_INSTR_OFFSETS
	.align		4
        /*0024*/ 	.byte	0x04, 0x1c
        /*0026*/ 	.short	(.L_388 - .L_387)


	//   ....[0]....
.L_387:
        /*0028*/ 	.word	0x00000010


	//----- nvinfo : EIATTR_MAX_THREADS
	.align		4
.L_388:
        /*002c*/ 	.byte	0x04, 0x05
        /*002e*/ 	.short	(.L_390 - .L_389)
.L_389:
        /*0030*/ 	.word	0x00000100
        /*0034*/ 	.word	0x00000001
        /*0038*/ 	.word	0x00000001


	//----- nvinfo : EIATTR_CBANK_PARAM_SIZE
	.align		4
.L_390:
        /*003c*/ 	.byte	0x03, 0x19
        /*003e*/ 	.short	0x0418


	//----- nvinfo : EIATTR_PARAM_CBANK
	.align		4
        /*0040*/ 	.byte	0x04, 0x0a
        /*0042*/ 	.short	(.L_392 - .L_391)
	.align		4
.L_391:
        /*0044*/ 	.word	index@(.nv.constant0._ZN7cutlass13device_kernelIN5flash19enable_sm80_to_sm89INS1_16FlashAttnFwdSm80INS1_25CollectiveMainloopFwdSm80ILi8ELi2ELb0EN4cute5tupleIJNS5_1CILi128EEENS7_ILi64EEENS7_ILi192EEEEEELi192ENS_10bfloat16_tEfNS_4arch4Sm80ELb0ELb1ELb1ELb1ELb0ELb0ELb1ELb0EEENS1_21CollectiveEpilogueFwdINS6_IJS8_SA_S9_EEENS6_IJNS7_ILi1EEESI_SI_EEESC_SE_Li256ELb1ELb1ELb0ELb0EEENS1_19SingleTileSchedulerILb1ELb0ELb1ELi128EEEEEEEEEvNT_6ParamsE)
        /*0048*/ 	.short	0x0210
        /*004a*/ 	.short	0x0418


	//----- nvinfo : EIATTR_SW_WAR
	.align		4
.L_392:
        /*004c*/ 	.byte	0x04, 0x36
        /*004e*/ 	.short	(.L_394 - .L_393)
.L_393:
        /*0050*/ 	.word	0x00000008
.L_394:


//--------------------- .nv.info._ZN7cutlass13device_kernelIN5flash19enable_sm80_to_sm89INS1_16FlashAttnFwdSm80INS1_25CollectiveMainloopFwdSm80ILi8ELi2ELb0EN4cute5tupleIJNS5_1CILi128EEENS7_ILi64EEENS7_ILi192EEEEEELi192ENS_10bfloat16_tEfNS_4arch4Sm80ELb0ELb1ELb1ELb1ELb0ELb1ELb1ELb0EEENS1_21CollectiveEpilogueFwdINS6_IJS8_SA_S9_EEENS6_IJNS7_ILi1EEESI_SI_EEESC_SE_Li256ELb1ELb1ELb0ELb0EEENS1_19SingleTileSchedulerILb1ELb0ELb1ELi128EEEEEEEEEvNT_6ParamsE --------------------------
	.section	.nv.info._ZN7cutlass13device_kernelIN5flash19enable_sm80_to_sm89INS1_16FlashAttnFwdSm80INS1_25CollectiveMainloopFwdSm80ILi8ELi2ELb0EN4cute5tupleIJNS5_1CILi128EEENS7_ILi64EEENS7_ILi192EEEEEELi192ENS_10bfloat16_tEfNS_4arch4Sm80ELb0ELb1ELb1ELb1ELb0ELb1ELb1ELb0EEENS1_21CollectiveEpilogueFwdINS6_IJS8_SA_S9_EEENS6_IJNS7_ILi1EEESI_SI_EEESC_SE_Li256ELb1ELb1ELb0ELb0EEENS1_19SingleTileSchedulerILb1ELb0ELb1ELi128EEEEEEEEEvNT_6ParamsE,"",@"SHT_CUDA_INFO"
	.sectionflags	@""
	.align	4


	//----- nvinfo : EIATTR_CUDA_API_VERSION
	.align		4
        /*0000*/ 	.byte	0x04, 0x37
        /*0002*/ 	.short	(.L_396 - .L_395)
.L_395:
        /*0004*/ 	.word	0x00000082


	//----- nvinfo : EIATTR_KPARAM_INFO
	.align		4
.L_396:
        /*0008*/ 	.byte	0x04, 0x17
        /*000a*/ 	.short	(.L_398 - .L_397)
.L_397:
        /*000c*/ 	.word	0x00000000
        /*0010*/ 	.short	0x0000
        /*0012*/ 	.short	0x0000
        /*0014*/ 	.byte	0x00, 0xf0, 0x61, 0x10


	//----- nvinfo : EIATTR_SPARSE_MMA_MASK
	.align		4
.L_398:
        /*0018*/ 	.byte	0x03, 0x50
        /*001a*/ 	.short	0x0000


	//----- nvinfo : EIATTR_MAXREG_COUNT
	.align		4
        /*001c*/ 	.byte	0x03, 0x1b
        /*001e*/ 	.short	0x00ff


	//----- nvinfo : EIATTR_MERCURY_ISA_VERSION
	.align		4
        /*0020*/ 	.byte	0x03, 0x5f
        /*0022*/ 	.short	0x0101


	//----- nvinfo : EIATTR_EXIT_INSTR_OFFSETS
	.align		4
        /*0024*/ 	.byte	0x04, 0x1c
        /*0026*/ 	.short	(.L_400 - .L_399)


	//   ....[0]....
.L_399:
        /*0028*/ 	.word	0x00000010


	//----- nvinfo : EIATTR_MAX_THREADS
	.align		4
.L_400:
        /*002c*/ 	.byte	0x04, 0x05
        /*002e*/ 	.short	(.L_402 - .L_401)
.L_401:
        /*0030*/ 	.word	0x00000100
        /*0034*/ 	.word	0x00000001
        /*0038*/ 	.word	0x00000001


	//----- nvinfo : EIATTR_CBANK_PARAM_SIZE
	.align		4
.L_402:
        /*003c*/ 	.byte	0x03, 0x19
        /*003e*/ 	.short	0x0418


	//----- nvinfo : EIATTR_PARAM_CBANK
	.align		4
        /*0040*/ 	.byte	0x04, 0x0a
        /*0042*/ 	.short	(.L_404 - .L_403)
	.align		4
.L_403:
        /*0044*/ 	.word	index@(.nv.constant0._ZN7cutlass13device_kernelIN5flash19enable_sm80_to_sm89INS1_16FlashAttnFwdSm80INS1_25CollectiveMainloopFwdSm80ILi8ELi2ELb0EN4cute5tupleIJNS5_1CILi128EEENS7_ILi64EEENS7_ILi192EEEEEELi192ENS_10bfloat16_tEfNS_4arch4Sm80ELb0ELb1ELb1ELb1ELb0ELb1ELb1ELb0EEENS1_21CollectiveEpilogueFwdINS6_IJS8_SA_S9_EEENS6_IJNS7_ILi1EEESI_SI_EEESC_SE_Li256ELb1ELb1ELb0ELb0EEENS1_19SingleTileSchedulerILb1ELb0ELb1ELi128EEEEEEEEEvNT_6ParamsE)
        /*0048*/ 	.short	0x0210
        /*004a*/ 	.short	0x0418


	//----- nvinfo : EIATTR_SW_WAR
	.align		4
.L_404:
        /*004c*/ 	.byte	0x04, 0x36
        /*004e*/ 	.short	(.L_406 - .L_405)
.L_405:
        /*0050*/ 	.word	0x00000008
.L_406:


//--------------------- .nv.info._ZN7cutlass13device_kernelIN5flash19enable_sm80_to_sm89INS1_16FlashAttnFwdSm80INS1_25CollectiveMainloopFwdSm80ILi8ELi2ELb1EN4cute5tupleIJNS5_1CILi128EEENS7_ILi96EEENS7_ILi192EEEEEELi192ENS_10bfloat16_tEfNS_4arch4Sm80ELb1ELb0ELb1ELb0ELb0ELb0ELb1ELb0EEENS1_21CollectiveEpilogueFwdINS6_IJS8_SA_S9_EEENS6_IJNS7_ILi1EEESI_SI_EEESC_SE_Li256ELb0ELb1ELb0ELb0EEENS1_30DynamicPersistentTileSchedulerILi256ELi256ELb0ELb1ELb0EEEEEEEEEvNT_6ParamsE --------------------------
	.section	.nv.info._ZN7cutlass13device_kernelIN5flash19enable_sm80_to_sm89INS1_16FlashAttnFwdSm80INS1_25CollectiveMainloopFwdSm80ILi8ELi2ELb1EN4cute5tupleIJNS5_1CILi128EEENS7_ILi96EEENS7_ILi192EEEEEELi192ENS_10bfloat16_tEfNS_4arch4Sm80ELb1ELb0ELb1ELb0ELb0ELb0ELb1ELb0EEENS1_21CollectiveEpilogueFwdINS6_IJS8_SA_S9_EEENS6_IJNS7_ILi1EEESI_SI_EEESC_SE_Li256ELb0ELb1ELb0ELb0EEENS1_30DynamicPersistentTileSchedulerILi256ELi256ELb0ELb1ELb0EEEEEEEEEvNT_6ParamsE,"",@"SHT_CUDA_INFO"
	.sectionflags	@""
	.align	4


	//----- nvinfo : EIATTR_CUDA_API_VERSION
	.align		4
        /*0000*/ 	.byte	0x04, 0x37
        /*0002*/ 	.short	(.L_408 - .L_407)
.L_407:
        /*0004*/ 	.word	0x00000082


	//----- nvinfo : EIATTR_KPARAM_INFO
	.align		4
.L_408:
        /*0008*/ 	.byte	0x04, 0x17
        /*000a*/ 	.short	(.L_410 - .L_409)
.L_409:
        /*000c*/ 	.word	0x00000000
        /*0010*/ 	.short	0x0000
        /*0012*/ 	.short	0x0000
        /*0014*/ 	.byte	0x00, 0xf0, 0xa1, 0x10


	//----- nvinfo : EIATTR_SPARSE_MMA_MASK
	.align		4
.L_410:
        /*0018*/ 	.byte	0x03, 0x50
        /*001a*/ 	.short	0x0000


	//----- nvinfo : EIATTR_MAXREG_COUNT
	.align		4
        /*001c*/ 	.byte	0x03, 0x1b
        /*001e*/ 	.short	0x00ff


	//----- nvinfo : EIATTR_MERCURY_ISA_VERSION
	.align		4
        /*0020*/ 	.byte	0x03, 0x5f
        /*0022*/ 	.short	0x0101


	//----- nvinfo : EIATTR_EXIT_INSTR_OFFSETS
	.align		4
        /*0024*/ 	.byte	0x04, 0x1c
        /*0026*/ 	.short	(.L_412 - .L_411)


	//   ....[0]....
.L_411:
        /*0028*/ 	.word	0x00000010


	//----- nvinfo : EIATTR_MAX_THREADS
	.align		4
.L_412:
        /*002c*/ 	.byte	0x04, 0x05
        /*002e*/ 	.short	(.L_414 - .L_413)
.L_413:
        /*0030*/ 	.word	0x00000100
        /*0034*/ 	.word	0x00000001
        /*0038*/ 	.word	0x00000001


	//----- nvinfo : EIATTR_CBANK_PARAM_SIZE
	.align		4
.L_414:
        /*003c*/ 	.byte	0x03, 0x19
        /*003e*/ 	.short	0x0428


	//----- nvinfo : EIATTR_PARAM_CBANK
	.align		4
        /*0040*/ 	.byte	0x04, 0x0a
        /*0042*/ 	.short	(.L_416 - .L_415)
	.align		4
.L_415:
        /*0044*/ 	.word	index@(.nv.constant0._ZN7cutlass13device_kernelIN5flash19enable_sm80_to_sm89INS1_16FlashAttnFwdSm80INS1_25CollectiveMainloopFwdSm80ILi8ELi2ELb1EN4cute5tupleIJNS5_1CILi128EEENS7_ILi96EEENS7_ILi192EEEEEELi192ENS_10bfloat16_tEfNS_4arch4Sm80ELb1ELb0ELb1ELb0ELb0ELb0ELb1ELb0EEENS1_21CollectiveEpilogueFwdINS6_IJS8_SA_S9_EEENS6_IJNS7_ILi1EEESI_SI_EEESC_SE_Li256ELb0ELb1ELb0ELb0EEENS1_30DynamicPersistentTileSchedulerILi256ELi256ELb0ELb1ELb0EEEEEEEEEvNT_6ParamsE)
        /*0048*/ 	.short	0x0210
        /*004a*/ 	.short	0x0428


	//----- nvinfo : EIATTR_SW_WAR
	.align		4
.L_416:
        /*004c*/ 	.byte	0x04, 0x36
        /*004e*/ 	.short	(.L_418 - .L_417)
.L_417:
        /*0050*/ 	.word	0x00000008
.L_418:


//--------------------- .nv.info._ZN7cutlass13device_kernelIN5flash19enable_sm80_to_sm89INS1_16FlashAttnFwdSm80INS1_25CollectiveMainloopFwdSm80ILi8ELi2ELb1EN4cute5tupleIJNS5_1CILi128EEENS7_ILi96EEENS7_ILi192EEEEEELi192ENS_10bfloat16_tEfNS_4arch4Sm80ELb1ELb0ELb1ELb1ELb0ELb0ELb1ELb0EEENS1_21CollectiveEpilogueFwdINS6_IJS8_SA_S9_EEENS6_IJNS7_ILi1EEESI_SI_EEESC_SE_Li256ELb1ELb1ELb0ELb0EEENS1_19SingleTileSchedulerILb1ELb0ELb1ELi128EEEEEEEEEvNT_6ParamsE --------------------------
	.section	.nv.info._ZN7cutlass13device_kernelIN5flash19enable_sm80_to_sm89INS1_16FlashAttnFwdSm80INS1_25CollectiveMainloopFwdSm80ILi8ELi2ELb1EN4cute5tupleIJNS5_1CILi128EEENS7_ILi96EEENS7_ILi192EEEEEELi192ENS_10bfloat16_tEfNS_4arch4Sm80ELb1ELb0ELb1ELb1ELb0ELb0ELb1ELb0EEENS1_21CollectiveEpilogueFwdINS6_IJS8_SA_S9_EEENS6_IJNS7_ILi1EEESI_SI_EEESC_SE_Li256ELb1ELb1ELb0ELb0EEENS1_19SingleTileSchedulerILb1ELb0ELb1ELi128EEEEEEEEEvNT_6ParamsE,"",@"SHT_CUDA_INFO"
	.sectionflags	@""
	.align	4


	//----- nvinfo : EIATTR_CUDA_API_VERSION
	.align		4
        /*0000*/ 	.byte	0x04, 0x37
        /*0002*/ 	.short	(.L_420 - .L_419)
.L_419:
        /*0004*/ 	.word	0x00000082


	//----- nvinfo : EIATTR_KPARAM_INFO
	.align		4
.L_420:
        /*0008*/ 	.byte	0x04, 0x17
        /*000a*/ 	.short	(.L_422 - .L_421)
.L_421:
        /*000c*/ 	.word	0x00000000
        /*0010*/ 	.short	0x0000
        /*0012*/ 	.short	0x0000
        /*0014*/ 	.byte	0x00, 0xf0, 0x61, 0x10


	//----- nvinfo : EIATTR_SPARSE_MMA_MASK
	.align		4
.L_422:
        /*0018*/ 	.byte	0x03, 0x50
        /*001a*/ 	.short	0x0000


	//----- nvinfo : EIATTR_MAXREG_COUNT
	.align		4
        /*001c*/ 	.byte	0x03, 0x1b
        /*001e*/ 	.short	0x00ff


	//----- nvinfo : EIATTR_MERCURY_ISA_VERSION
	.align		4
        /*0020*/ 	.byte	0x03, 0x5f
        /*0022*/ 	.short	0x0101


	//----- nvinfo : EIATTR_EXIT_INSTR_OFFSETS
	.align		4
        /*0024*/ 	.byte	0x04, 0x1c
        /*0026*/ 	.short	(.L_424 - .L_423)


	//   ....[0]....
.L_423:
        /*0028*/ 	.word	0x00000010


	//----- nvinfo : EIATTR_MAX_THREADS
	.align		4
.L_424:
        /*002c*/ 	.byte	0x04, 0x05
        /*002e*/ 	.short	(.L_426 - .L_425)
.L_425:
        /*0030*/ 	.word	0x00000100
        /*0034*/ 	.word	0x00000001
        /*0038*/ 	.word	0x00000001


	//----- nvinfo : EIATTR_CBANK_PARAM_SIZE
	.align		4
.L_426:
        /*003c*/ 	.byte	0x03, 0x19
        /*003e*/ 	.short	0x0418


	//----- nvinfo : EIATTR_PARAM_CBANK
	.align		4
        /*0040*/ 	.byte	0x04, 0x0a
        /*0042*/ 	.short	(.L_428 - .L_427)
	.align		4
.L_427:
        /*0044*/ 	.word	index@(.nv.constant0._ZN7cutlass13device_kernelIN5flash19enable_sm80_to_sm89INS1_16FlashAttnFwdSm80INS1_25CollectiveMainloopFwdSm80ILi8ELi2ELb1EN4cute5tupleIJNS5_1CILi128EEENS7_ILi96EEENS7_ILi192EEEEEELi192ENS_10bfloat16_tEfNS_4arch4Sm80ELb1ELb0ELb1ELb1ELb0ELb0ELb1ELb0EEENS1_21CollectiveEpilogueFwdINS6_IJS8_SA_S9_EEENS6_IJNS7_ILi1EEESI_SI_EEESC_SE_Li256ELb1ELb1ELb0ELb0EEENS1_19SingleTileSchedulerILb1ELb0ELb1ELi128EEEEEEEEEvNT_6ParamsE)
        /*0048*/ 	.short	0x0210
        /*004a*/ 	.short	0x0418


	//----- nvinfo : EIATTR_SW_WAR
	.align		4
.L_428:
        /*004c*/ 	.byte	0x04, 0x36
        /*004e*/ 	.short	(.L_430 - .L_429)
.L_429:
        /*0050*/ 	.word	0x00000008
.L_430:


//--------------------- .nv.info._ZN7cutlass13device_kernelIN5flash19enable_sm80_to_sm89INS1_16FlashAttnFwdSm80INS1_25CollectiveMainloopFwdSm80ILi8ELi2ELb0EN4cute5tupleIJNS5_1CILi128EEENS7_ILi64EEENS7_ILi192EEEEEELi192ENS_10bfloat16_tEfNS_4arch4Sm80ELb1ELb0ELb1ELb1ELb0ELb1ELb1ELb0EEENS1_21CollectiveEpilogueFwdINS6_IJS8_SA_S9_EEENS6_IJNS7_ILi1EEESI_SI_EEESC_SE_Li256ELb1ELb1ELb0ELb0EEENS1_19SingleTileSchedulerILb1ELb0ELb1ELi128EEEEEEEEEvNT_6ParamsE --------------------------
	.section	.nv.info._ZN7cutlass13device_kernelIN5flash19enable_sm80_to_sm89INS1_16FlashAttnFwdSm80INS1_25CollectiveMainloopFwdSm80ILi8ELi2ELb0EN4cute5tupleIJNS5_1CILi128EEENS7_ILi64EEENS7_ILi192EEEEEELi192ENS_10bfloat16_tEfNS_4arch4Sm80ELb1ELb0ELb1ELb1ELb0ELb1ELb1ELb0EEENS1_21CollectiveEpilogueFwdINS6_IJS8_SA_S9_EEENS6_IJNS7_ILi1EEESI_SI_EEESC_SE_Li256ELb1ELb1ELb0ELb0EEENS1_19SingleTileSchedulerILb1ELb0ELb1ELi128EEEEEEEEEvNT_6ParamsE,"",@"SHT_CUDA_INFO"
	.sectionflags	@""
	.align	4


	//----- nvinfo : EIATTR_CUDA_API_VERSION
	.align		4
        /*0000*/ 	.byte	0x04, 0x37
        /*0002*/ 	.short	(.L_432 - .L_431)
.L_431:
        /*0004*/ 	.word	0x00000082


	//----- nvinfo : EIATTR_KPARAM_INFO
	.align		4
.L_432:
        /*0008*/ 	.byte	0x04, 0x17
        /*000a*/ 	.short	(.L_434 - .L_433)
.L_433:
        /*000c*/ 	.word	0x00000000
        /*0010*/ 	.short	0x0000
        /*0012*/ 	.short	0x0000
        /*0014*/ 	.byte	0x00, 0xf0, 0x61, 0x10


	//----- nvinfo : EIATTR_SPARSE_MMA_MASK
	.align		4
.L_434:
        /*0018*/ 	.byte	0x03, 0x50
        /*001a*/ 	.short	0x0000


	//----- nvinfo : EIATTR_MAXREG_COUNT
	.align		4
        /*001c*/ 	.byte	0x03, 0x1b
        /*001e*/ 	.short	0x00ff


	//----- nvinfo : EIATTR_MERCURY_ISA_VERSION
	.align		4
        /*0020*/ 	.byte	0x03, 0x5f
        /*0022*/ 	.short	0x0101


	//----- nvinfo : EIATTR_EXIT_INSTR_OFFSETS
	.align		4
        /*0024*/ 	.byte	0x04, 0x1c
        /*0026*/ 	.short	(.L_436 - .L_435)


	//   ....[0]....
.L_435:
        /*0028*/ 	.word	0x00000010


	//----- nvinfo : EIATTR_MAX_THREADS
	.align		4
.L_436:
        /*002c*/ 	.byte	0x04, 0x05
        /*002e*/ 	.short	(.L_438 - .L_437)
.L_437:
        /*0030*/ 	.word	0x00000100
        /*0034*/ 	.word	0x00000001
        /*0038*/ 	.word	0x00000001


	//----- nvinfo : EIATTR_CBANK_PARAM_SIZE
	.align		4
.L_438:
        /*003c*/ 	.byte	0x03, 0x19
        /*003e*/ 	.short	0x0418


	//----- nvinfo : EIATTR_PARAM_CBANK
	.align		4
        /*0040*/ 	.byte	0x04, 0x0a
        /*0042*/ 	.short	(.L_440 - .L_439)
	.align		4
.L_439:
        /*0044*/ 	.word	index@(.nv.constant0._ZN7cutlass13device_kernelIN5flash19enable_sm80_to_sm89INS1_16FlashAttnFwdSm80INS1_25CollectiveMainloopFwdSm80ILi8ELi2ELb0EN4cute5tupleIJNS5_1CILi128EEENS7_ILi64EEENS7_ILi192EEEEEELi192ENS_10bfloat16_tEfNS_4arch4Sm80ELb1ELb0ELb1ELb1ELb0ELb1ELb1ELb0EEENS1_21CollectiveEpilogueFwdINS6_IJS8_SA_S9_EEENS6_IJNS7_ILi1EEESI_SI_EEESC_SE_Li256ELb1ELb1ELb0ELb0EEENS1_19SingleTileSchedulerILb1ELb0ELb1ELi128EEEEEEEEEvNT_6ParamsE)
        /*0048*/ 	.short	0x0210
        /*004a*/ 	.short	0x0418


	//----- nvinfo : EIATTR_SW_WAR
	.align		4
.L_440:
        /*004c*/ 	.byte	0x04, 0x36
        /*004e*/ 	.short	(.L_442 - .L_441)
.L_441:
        /*0050*/ 	.word	0x00000008
.L_442:


//--------------------- .nv.info._ZN7cutlass13device_kernelIN5flash19enable_sm80_to_sm89INS1_16FlashAttnFwdSm80INS1_25CollectiveMainloopFwdSm80ILi8ELi1ELb1EN4cute5tupleIJNS5_1CILi128EEENS7_ILi96EEENS7_ILi192EEEEEELi192ENS_10bfloat16_tEfNS_4arch4Sm80ELb0ELb0ELb0ELb0ELb0ELb0ELb1ELb0EEENS1_21CollectiveEpilogueFwdINS6_IJS8_SA_S9_EEENS6_IJNS7_ILi1EEESI_SI_EEESC_SE_Li256ELb0ELb1ELb0ELb0EEENS1_19SingleTileSchedulerILb0ELb0ELb1ELi128EEEEEEEEEvNT_6ParamsE --------------------------
	.section	.nv.info._ZN7cutlass13device_kernelIN5flash19enable_sm80_to_sm89INS1_16FlashAttnFwdSm80INS1_25CollectiveMainloopFwdSm80ILi8ELi1ELb1EN4cute5tupleIJNS5_1CILi128EEENS7_ILi96EEENS7_ILi192EEEEEELi192ENS_10bfloat16_tEfNS_4arch4Sm80ELb0ELb0ELb0ELb0ELb0ELb0ELb1ELb0EEENS1_21CollectiveEpilogueFwdINS6_IJS8_SA_S9_EEENS6_IJNS7_ILi1EEESI_SI_EEESC_SE_Li256ELb0ELb1ELb0ELb0EEENS1_19SingleTileSchedulerILb0ELb0ELb1ELi128EEEEEEEEEvNT_6ParamsE,"",@"SHT_CUDA_INFO"
	.sectionflags	@""
	.align	4


	//----- nvinfo : EIATTR_CUDA_API_VERSION
	.align		4
        /*0000*/ 	.byte	0x04, 0x37
        /*0002*/ 	.short	(.L_444 - .L_443)
.L_443:
        /*0004*/ 	.word	0x00000082


	//----- nvinfo : EIATTR_KPARAM_INFO
	.align		4
.L_444:
        /*0008*/ 	.byte	0x04, 0x17
        /*000a*/ 	.short	(.L_446 - .L_445)
.L_445:
        /*000c*/ 	.word	0x00000000
        /*0010*/ 	.short	0x0000
        /*0012*/ 	.short	0x0000
        /*0014*/ 	.byte	0x00, 0xf0, 0x61, 0x10


	//----- nvinfo : EIATTR_SPARSE_MMA_MASK
	.align		4
.L_446:
        /*0018*/ 	.byte	0x03, 0x50
        /*001a*/ 	.short	0x0000


	//----- nvinfo : EIATTR_MAXREG_COUNT
	.align		4
        /*001c*/ 	.byte	0x03, 0x1b
        /*001e*/ 	.short	0x00ff


	//----- nvinfo : EIATTR_MERCURY_ISA_VERSION
	.align		4
        /*0020*/ 	.byte	0x03, 0x5f
        /*0022*/ 	.short	0x0101


	//----- nvinfo : EIATTR_EXIT_INSTR_OFFSETS
	.align		4
        /*0024*/ 	.byte	0x04, 0x1c
        /*0026*/ 	.short	(.L_448 - .L_447)


	//   ....[0]....
.L_447:
        /*0028*/ 	.word	0x00000010


	//----- nvinfo : EIATTR_MAX_THREADS
	.align		4
.L_448:
        /*002c*/ 	.byte	0x04, 0x05
        /*002e*/ 	.short	(.L_450 - .L_449)
.L_449:
        /*0030*/ 	.word	0x00000100
        /*0034*/ 	.word	0x00000001
        /*0038*/ 	.word	0x00000001


	//----- nvinfo : EIATTR_CBANK_PARAM_SIZE
	.align		4
.L_450:
        /*003c*/ 	.byte	0x03, 0x19
        /*003e*/ 	.short	0x0418


	//----- nvinfo : EIATTR_PARAM_CBANK
	.align		4
        /*0040*/ 	.byte	0x04, 0x0a
        /*0042*/ 	.short	(.L_452 - .L_451)
	.align		4
.L_451:
        /*0044*/ 	.word	index@(.nv.constant0._ZN7cutlass13device_kernelIN5flash19enable_sm80_to_sm89INS1_16FlashAttnFwdSm80INS1_25CollectiveMainloopFwdSm80ILi8ELi1ELb1EN4cute5tupleIJNS5_1CILi128EEENS7_ILi96EEENS7_ILi192EEEEEELi192ENS_10bfloat16_tEfNS_4arch4Sm80ELb0ELb0ELb0ELb0ELb0ELb0ELb1ELb0EEENS1_21CollectiveEpilogueFwdINS6_IJS8_SA_S9_EEENS6_IJNS7_ILi1EEESI_SI_EEESC_SE_Li256ELb0ELb1ELb0ELb0EEENS1_19SingleTileSchedulerILb0ELb0ELb1ELi128EEEEEEEEEvNT_6ParamsE)
        /*0048*/ 	.short	0x0210
        /*004a*/ 	.short	0x0418


	//----- nvinfo : EIATTR_SW_WAR
	.align		4
.L_452:
        /*004c*/ 	.byte	0x04, 0x36
        /*004e*/ 	.short	(.L_454 - .L_453)
.L_453:
        /*0050*/ 	.word	0x00000008
.L_454:


//--------------------- .nv.info._ZN7cutlass13device_kernelIN5flash19enable_sm80_to_sm89INS1_16FlashAttnFwdSm80INS1_25CollectiveMainloopFwdSm80ILi8ELi1ELb1EN4cute5tupleIJNS5_1CILi128EEENS7_ILi96EEENS7_ILi192EEEEEELi192ENS_10bfloat16_tEfNS_4arch4Sm80ELb0ELb0ELb0ELb1ELb0ELb0ELb1ELb0EEENS1_21CollectiveEpilogueFwdINS6_IJS8_SA_S9_EEENS6_IJNS7_ILi1EEESI_SI_EEESC_SE_Li256ELb1ELb1ELb0ELb0EEENS1_19SingleTileSchedulerILb1ELb0ELb1ELi128EEEEEEEEEvNT_6ParamsE --------------------------
	.section	.nv.info._ZN7cutlass13device_kernelIN5flash19enable_sm80_to_sm89INS1_16FlashAttnFwdSm80INS1_25CollectiveMainloopFwdSm80ILi8ELi1ELb1EN4cute5tupleIJNS5_1CILi128EEENS7_ILi96EEENS7_ILi192EEEEEELi192ENS_10bfloat16_tEfNS_4arch4Sm80ELb0ELb0ELb0ELb1ELb0ELb0ELb1ELb0EEENS1_21CollectiveEpilogueFwdINS6_IJS8_SA_S9_EEENS6_IJNS7_ILi1EEESI_SI_EEESC_SE_Li256ELb1ELb1ELb0ELb0EEENS1_19SingleTileSchedulerILb1ELb0ELb1ELi128EEEEEEEEEvNT_6ParamsE,"",@"SHT_CUDA_INFO"
	.sectionflags	@""
	.align	4


	//----- nvinfo : EIATTR_CUDA_API_VERSION
	.align		4
        /*0000*/ 	.byte	0x04, 0x37
        /*0002*/ 	.short	(.L_456 - .L_455)
.L_455:
        /*0004*/ 	.word	0x00000082


	//----- nvinfo : EIATTR_KPARAM_INFO
	.align		4
.L_456:
        /*0008*/ 	.byte	0x04, 0x17
        /*000a*/ 	.short	(.L_458 - .L_457)
.L_457:
        /*000c*/ 	.word	0x00000000
        /*0010*/ 	.short	0x0000
        /*0012*/ 	.short	0x0000
        /*0014*/ 	.byte	0x00, 0xf0, 0x61, 0x10


	//----- nvinfo : EIATTR_SPARSE_MMA_MASK
	.align		4
.L_458:
        /*0018*/ 	.byte	0x03, 0x50
        /*001a*/ 	.short	0x0000


	//----- nvinfo : EIATTR_MAXREG_COUNT
	.align		4
        /*001c*/ 	.byte	0x03, 0x1b
        /*001e*/ 	.short	0x00ff


	//----- nvinfo : EIATTR_MERCURY_ISA_VERSION
	.align		4
        /*0020*/ 	.byte	0x03, 0x5f
        /*0022*/ 	.short	0x0101


	//----- nvinfo : EIATTR_EXIT_INSTR_OFFSETS
	.align		4
        /*0024*/ 	.byte	0x04, 0x1c
        /*0026*/ 	.short	(.L_460 - .L_459)


	//   ....[0]....
.L_459:
        /*0028*/ 	.word	0x00000010


	//----- nvinfo : EIATTR_MAX_THREADS
	.align		4
.L_460:
        /*002c*/ 	.byte	0x04, 0x05
        /*002e*/ 	.short	(.L_462 - .L_461)
.L_461:
        /*0030*/ 	.word	0x00000100
        /*0034*/ 	.word	0x00000001
        /*0038*/ 	.word	0x00000001


	//----- nvinfo : EIATTR_CBANK_PARAM_SIZE
	.align		4
.L_462:
        /*003c*/ 	.byte	0x03, 0x19
        /*003e*/ 	.short	0x0418


	//----- nvinfo : EIATTR_PARAM_CBANK
	.align		4
        /*0040*/ 	.byte	0x04, 0x0a
        /*0042*/ 	.short	(.L_464 - .L_463)
	.align		4
.L_463:
        /*0044*/ 	.word	index@(.nv.constant0._ZN7cutlass13device_kernelIN5flash19enable_sm80_to_sm89INS1_16FlashAttnFwdSm80INS1_25CollectiveMainloopFwdSm80ILi8ELi1ELb1EN4cute5tupleIJNS5_1CILi128EEENS7_ILi96EEENS7_ILi192EEEEEELi192ENS_10bfloat16_tEfNS_4arch4Sm80ELb0ELb0ELb0ELb1ELb0ELb0ELb1ELb0EEENS1_21CollectiveEpilogueFwdINS6_IJS8_SA_S9_EEENS6_IJNS7_ILi1EEESI_SI_EEESC_SE_Li256ELb1ELb1ELb0ELb0EEENS1_19SingleTileSchedulerILb1ELb0ELb1ELi128EEEEEEEEEvNT_6ParamsE)
        /*0048*/ 	.short	0x0210
        /*004a*/ 	.short	0x0418


	//----- nvinfo : EIATTR_SW_WAR
	.align		4
.L_464:
        /*004c*/ 	.byte	0x04, 0x36
        /*004e*/ 	.short	(.L_466 - .L_465)
.L_465:
        /*0050*/ 	.word	0x00000008
.L_466:


//--------------------- .nv.info._ZN7cutlass13device_kernelIN5flash19enable_sm80_to_sm89INS1_16FlashAttnFwdSm80INS1_25CollectiveMainloopFwdSm80ILi8ELi1ELb0EN4cute5tupleIJNS5_1CILi128EEENS7_ILi64EEENS7_ILi192EEEEEELi192ENS_10bfloat16_tEfNS_4arch4Sm80ELb0ELb0ELb0ELb1ELb0ELb1ELb1ELb0EEENS1_21CollectiveEpilogueFwdINS6_IJS8_SA_S9_EEENS6_IJNS7_ILi1EEESI_SI_EEESC_SE_Li256ELb1ELb1ELb0ELb0EEENS1_19SingleTileSchedulerILb1ELb0ELb1ELi128EEEEEEEEEvNT_6ParamsE --------------------------
	.section	.nv.info._ZN7cutlass13device_kernelIN5flash19enable_sm80_to_sm89INS1_16FlashAttnFwdSm80INS1_25CollectiveMainloopFwdSm80ILi8ELi1ELb0EN4cute5tupleIJNS5_1CILi128EEENS7_ILi64EEENS7_ILi192EEEEEELi192ENS_10bfloat16_tEfNS_4arch4Sm80ELb0ELb0ELb0ELb1ELb0ELb1ELb1ELb0EEENS1_21CollectiveEpilogueFwdINS6_IJS8_SA_S9_EEENS6_IJNS7_ILi1EEESI_SI_EEESC_SE_Li256ELb1ELb1ELb0ELb0EEENS1_19SingleTileSchedulerILb1ELb0ELb1ELi128EEEEEEEEEvNT_6ParamsE,"",@"SHT_CUDA_INFO"
	.sectionflags	@""
	.align	4


	//----- nvinfo : EIATTR_CUDA_API_VERSION
	.align		4
        /*0000*/ 	.byte	0x04, 0x37
        /*0002*/ 	.short	(.L_468 - .L_467)
.L_467:
        /*0004*/ 	.word	0x00000082


	//----- nvinfo : EIATTR_KPARAM_INFO
	.align		4
.L_468:
        /*0008*/ 	.byte	0x04, 0x17
        /*000a*/ 	.short	(.L_470 - .L_469)
.L_469:
        /*000c*/ 	.word	0x00000000
        /*0010*/ 	.short	0x0000
        /*0012*/ 	.short	0x0000
        /*0014*/ 	.byte	0x00, 0xf0, 0x61, 0x10


	//----- nvinfo : EIATTR_SPARSE_MMA_MASK
	.align		4
.L_470:
        /*0018*/ 	.byte	0x03, 0x50
        /*001a*/ 	.short	0x0000


	//----- nvinfo : EIATTR_MAXREG_COUNT
	.align		4
        /*001c*/ 	.byte	0x03, 0x1b
        /*001e*/ 	.short	0x00ff


	//----- nvinfo : EIATTR_MERCURY_ISA_VERSION
	.align		4
        /*0020*/ 	.byte	0x03, 0x5f
        /*0022*/ 	.short	0x0101


	//----- nvinfo : EIATTR_EXIT_INSTR_OFFSETS
	.align		4
        /*0024*/ 	.byte	0x04, 0x1c
        /*0026*/ 	.short	(.L_472 - .L_471)


	//   ....[0]....
.L_471:
        /*0028*/ 	.word	0x00000010


	//----- nvinfo : EIATTR_MAX_THREADS
	.align		4
.L_472:
        /*002c*/ 	.byte	0x04, 0x05
        /*002e*/ 	.short	(.L_474 - .L_473)
.L_473:
        /*0030*/ 	.word	0x00000100
        /*0034*/ 	.word	0x00000001
        /*0038*/ 	.word	0x00000001


	//----- nvinfo : EIATTR_CBANK_PARAM_SIZE
	.align		4
.L_474:
        /*003c*/ 	.byte	0x03, 0x19
        /*003e*/ 	.short	0x0418


	//----- nvinfo : EIATTR_PARAM_CBANK
	.align		4
        /*0040*/ 	.byte	0x04, 0x0a
        /*0042*/ 	.short	(.L_476 - .L_475)
	.align		4
.L_475:
        /*0044*/ 	.word	index@(.nv.constant0._ZN7cutlass13device_kernelIN5flash19enable_sm80_to_sm89INS1_16FlashAttnFwdSm80INS1_25CollectiveMainloopFwdSm80ILi8ELi1ELb0EN4cute5tupleIJNS5_1CILi128EEENS7_ILi64EEENS7_ILi192EEEEEELi192ENS_10bfloat16_tEfNS_4arch4Sm80ELb0ELb0ELb0ELb1ELb0ELb1ELb1ELb0EEENS1_21CollectiveEpilogueFwdINS6_IJS8_SA_S9_EEENS6_IJNS7_ILi1EEESI_SI_EEESC_SE_Li256ELb1ELb1ELb0ELb0EEENS1_19SingleTileSchedulerILb1ELb0ELb1ELi128EEEEEEEEEvNT_6ParamsE)
        /*0048*/ 	.short	0x0210
        /*004a*/ 	.short	0x0418


	//----- nvinfo : EIATTR_SW_WAR
	.align		4
.L_476:
        /*004c*/ 	.byte	0x04, 0x36
        /*004e*/ 	.short	(.L_478 - .L_477)
.L_477:
        /*0050*/ 	.word	0x00000008
.L_478:


//--------------------- .nv.info._ZN7cutlass13device_kernelIN5flash19enable_sm80_to_sm89INS1_16FlashAttnFwdSm80INS1_25CollectiveMainloopFwdSm80ILi8ELi1ELb0EN4cute5tupleIJNS5_1CILi128EEENS7_ILi64EEENS7_ILi192EEEEEELi192ENS_10bfloat16_tEfNS_4arch4Sm80ELb0ELb1ELb0ELb0ELb0ELb0ELb1ELb0EEENS1_21CollectiveEpilogueFwdINS6_IJS8_SA_S9_EEENS6_IJNS7_ILi1EEESI_SI_EEESC_SE_Li256ELb0ELb1ELb0ELb0EEENS1_19SingleTileSchedulerILb0ELb0ELb1ELi128EEEEEEEEEvNT_6ParamsE --------------------------
	.section	.nv.info._ZN7cutlass13device_kernelIN5flash19enable_sm80_to_sm89INS1_16FlashAttnFwdSm80INS1_25CollectiveMainloopFwdSm80ILi8ELi1ELb0EN4cute5tupleIJNS5_1CILi128EEENS7_ILi64EEENS7_ILi192EEEEEELi192ENS_10bfloat16_tEfNS_4arch4Sm80ELb0ELb1ELb0ELb0ELb0ELb0ELb1ELb0EEENS1_21CollectiveEpilogueFwdINS6_IJS8_SA_S9_EEENS6_IJNS7_ILi1EEESI_SI_EEESC_SE_Li256ELb0ELb1ELb0ELb0EEENS1_19SingleTileSchedulerILb0ELb0ELb1ELi128EEEEEEEEEvNT_6ParamsE,"",@"SHT_CUDA_INFO"
	.sectionflags	@""
	.align	4


	//----- nvinfo : EIATTR_CUDA_API_VERSION
	.align		4
        /*0000*/ 	.byte	0x04, 0x37
        /*0002*/ 	.short	(.L_480 - .L_479)
.L_479:
        /*0004*/ 	.word	0x00000082


	//----- nvinfo : EIATTR_KPARAM_INFO
	.align		4
.L_480:
        /*0008*/ 	.byte	0x04, 0x17
        /*000a*/ 	.short	(.L_482 - .L_481)
.L_481:
        /*000c*/ 	.word	0x00000000
        /*0010*/ 	.short	0x0000
        /*0012*/ 	.short	0x0000
        /*0014*/ 	.byte	0x00, 0xf0, 0x61, 0x10


	//----- nvinfo : EIATTR_SPARSE_MMA_MASK
	.align		4
.L_482:
        /*0018*/ 	.byte	0x03, 0x50
        /*001a*/ 	.short	0x0000


	//----- nvinfo : EIATTR_MAXREG_COUNT
	.align		4
        /*001c*/ 	.byte	0x03, 0x1b
        /*001e*/ 	.short	0x00ff


	//----- nvinfo : EIATTR_MERCURY_ISA_VERSION
	.align		4
        /*0020*/ 	.byte	0x03, 0x5f
        /*0022*/ 	.short	0x0101


	//----- nvinfo : EIATTR_EXIT_INSTR_OFFSETS
	.align		4
        /*0024*/ 	.byte	0x04, 0x1c
        /*0026*/ 	.short	(.L_484 - .L_483)


	//   ....[0]....
.L_483:
        /*0028*/ 	.word	0x00000010


	//----- nvinfo : EIATTR_MAX_THREADS
	.align		4
.L_484:
        /*002c*/ 	.byte	0x04, 0x05
        /*002e*/ 	.short	(.L_486 - .L_485)
.L_485:
        /*0030*/ 	.word	0x00000100
        /*0034*/ 	.word	0x00000001
        /*0038*/ 	.word	0x00000001


	//----- nvinfo : EIATTR_CBANK_PARAM_SIZE
	.align		4
.L_486:
        /*003c*/ 	.byte	0x03, 0x19
        /*003e*/ 	.short	0x0418


	//----- nvinfo : EIATTR_PARAM_CBANK
	.align		4
        /*0040*/ 	.byte	0x04, 0x0a
        /*0042*/ 	.short	(.L_488 - .L_487)
	.align		4
.L_487:
        /*0044*/ 	.word	index@(.nv.constant0._ZN7cutlass13device_kernelIN5flash19enable_sm80_to_sm89INS1_16FlashAttnFwdSm80INS1_25CollectiveMainloopFwdSm80ILi8ELi1ELb0EN4cute5tupleIJNS5_1CILi128EEENS7_ILi64EEENS7_ILi192EEEEEELi192ENS_10bfloat16_tEfNS_4arch4Sm80ELb0ELb1ELb0ELb0ELb0ELb0ELb1ELb0EEENS1_21CollectiveEpilogueFwdINS6_IJS8_SA_S9_EEENS6_IJNS7_ILi1EEESI_SI_EEESC_SE_Li256ELb0ELb1ELb0ELb0EEENS1_19SingleTileSchedulerILb0ELb0ELb1ELi128EEEEEEEEEvNT_6ParamsE)
        /*0048*/ 	.short	0x0210
        /*004a*/ 	.short	0x0418


	//----- nvinfo : EIATTR_SW_WAR
	.align		4
.L_488:
        /*004c*/ 	.byte	0x04, 0x36
        /*004e*/ 	.short	(.L_490 - .L_489)
.L_489:
        /*0050*/ 	.word	0x00000008
.L_490:


//--------------------- .nv.info._ZN7cutlass13device_kernelIN5flash19enable_sm80_to_sm89INS1_16FlashAttnFwdSm80INS1_25CollectiveMainloopFwdSm80ILi8ELi1ELb0EN4cute5tupleIJNS5_1CILi128EEENS7_ILi64EEENS7_ILi192EEEEEELi192ENS_10bfloat16_tEfNS_4arch4Sm80ELb0ELb1ELb0ELb1ELb0ELb0ELb1ELb0EEENS1_21CollectiveEpilogueFwdINS6_IJS8_SA_S9_EEENS6_IJNS7_ILi1EEESI_SI_EEESC_SE_Li256ELb1ELb1ELb0ELb0EEENS1_19SingleTileSchedulerILb1ELb0ELb1ELi128EEEEEEEEEvNT_6ParamsE --------------------------
	.section	.nv.info._ZN7cutlass13device_kernelIN5flash19enable_sm80_to_sm89INS1_16FlashAttnFwdSm80INS1_25CollectiveMainloopFwdSm80ILi8ELi1ELb0EN4cute5tupleIJNS5_1CILi128EEENS7_ILi64EEENS7_ILi192EEEEEELi192ENS_10bfloat16_tEfNS_4arch4Sm80ELb0ELb1ELb0ELb1ELb0ELb0ELb1ELb0EEENS1_21CollectiveEpilogueFwdINS6_IJS8_SA_S9_EEENS6_IJNS7_ILi1EEESI_SI_EEESC_SE_Li256ELb1ELb1ELb0ELb0EEENS1_19SingleTileSchedulerILb1ELb0ELb1ELi128EEEEEEEEEvNT_6ParamsE,"",@"SHT_CUDA_INFO"
	.sectionflags	@""
	.align	4


	//----- nvinfo : EIATTR_CUDA_API_VERSION
	.align		4
        /*0000*/ 	.byte	0x04, 0x37
        /*0002*/ 	.short	(.L_492 - .L_491)
.L_491:
        /*0004*/ 	.word	0x00000082


	//----- nvinfo : EIATTR_KPARAM_INFO
	.align		4
.L_492:
        /*0008*/ 	.byte	0x04, 0x17
        /*000a*/ 	.short	(.L_494 - .L_493)
.L_493:
        /*000c*/ 	.word	0x00000000
        /*0010*/ 	.short	0x0000
        /*0012*/ 	.short	0x0000
        /*0014*/ 	.byte	0x00, 0xf0, 0x61, 0x10


	//----- nvinfo : EIATTR_SPARSE_MMA_MASK
	.align		4
.L_494:
        /*0018*/ 	.byte	0x03, 0x50
        /*001a*/ 	.short	0x0000


	//----- nvinfo : EIATTR_MAXREG_COUNT
	.align		4
        /*001c*/ 	.byte	0x03, 0x1b
        /*001e*/ 	.short	0x00ff


	//----- nvinfo : EIATTR_MERCURY_ISA_VERSION
	.align		4
        /*0020*/ 	.byte	0x03, 0x5f
        /*0022*/ 	.short	0x0101


	//----- nvinfo : EIATTR_EXIT_INSTR_OFFSETS
	.align		4
        /*0024*/ 	.byte	0x04, 0x1c
        /*0026*/ 	.short	(.L_496 - .L_495)


	//   ....[0]....
.L_495:
        /*0028*/ 	.word	0x00000010


	//----- nvinfo : EIATTR_MAX_THREADS
	.align		4
.L_496:
        /*002c*/ 	.byte	0x04, 0x05
        /*002e*/ 	.short	(.L_498 - .L_497)
.L_497:
        /*0030*/ 	.word	0x00000100
        /*0034*/ 	.word	0x00000001
        /*0038*/ 	.word	0x00000001


	//----- nvinfo : EIATTR_CBANK_PARAM_SIZE
	.align		4
.L_498:
        /*003c*/ 	.byte	0x03, 0x19
        /*003e*/ 	.short	0x0418


	//----- nvinfo : EIATTR_PARAM_CBANK
	.align		4
        /*0040*/ 	.byte	0x04, 0x0a
        /*0042*/ 	.short	(.L_500 - .L_499)
	.align		4
.L_499:
        /*0044*/ 	.word	index@(.nv.constant0._ZN7cutlass13device_kernelIN5flash19enable_sm80_to_sm89INS1_16FlashAttnFwdSm80INS1_25CollectiveMainloopFwdSm80ILi8ELi1ELb0EN4cute5tupleIJNS5_1CILi128EEENS7_ILi64EEENS7_ILi192EEEEEELi192ENS_10bfloat16_tEfNS_4arch4Sm80ELb0ELb1ELb0ELb1ELb0ELb0ELb1ELb0EEENS1_21CollectiveEpilogueFwdINS6_IJS8_SA_S9_EEENS6_IJNS7_ILi1EEESI_SI_EEESC_SE_Li256ELb1ELb1ELb0ELb0EEENS1_19SingleTileSchedulerILb1ELb0ELb1ELi128EEEEEEEEEvNT_6ParamsE)
        /*0048*/ 	.short	0x0210
        /*004a*/ 	.short	0x0418


	//----- nvinfo : EIATTR_SW_WAR
	.align		4
.L_500:
        /*004c*/ 	.byte	0x04, 0x36
        /*004e*/ 	.short	(.L_502 - .L_501)
.L_501:
        /*0050*/ 	.word	0x00000008
.L_502:


//--------------------- .nv.info._ZN7cutlass13device_kernelIN5flash19enable_sm80_to_sm89INS1_16FlashAttnFwdSm80INS1_25CollectiveMainloopFwdSm80ILi8ELi1ELb0EN4cute5tupleIJNS5_1CILi128EEENS7_ILi64EEENS7_ILi192EEEEEELi192ENS_10bfloat16_tEfNS_4arch4Sm80ELb0ELb1ELb0ELb1ELb0ELb1ELb1ELb0EEENS1_21CollectiveEpilogueFwdINS6_IJS8_SA_S9_EEENS6_IJNS7_ILi1EEESI_SI_EEESC_SE_Li256ELb1ELb1ELb0ELb0EEENS1_19SingleTileSchedulerILb1ELb0ELb1ELi128EEEEEEEEEvNT_6ParamsE --------------------------
	.section	.nv.info._ZN7cutlass13device_kernelIN5flash19enable_sm80_to_sm89INS1_16FlashAttnFwdSm80INS1_25CollectiveMainloopFwdSm80ILi8ELi1ELb0EN4cute5tupleIJNS5_1CILi128EEENS7_ILi64EEENS7_ILi192EEEEEELi192ENS_10bfloat16_tEfNS_4arch4Sm80ELb0ELb1ELb0ELb1ELb0ELb1ELb1ELb0EEENS1_21CollectiveEpilogueFwdINS6_IJS8_SA_S9_EEENS6_IJNS7_ILi1EEESI_SI_EEESC_SE_Li256ELb1ELb1ELb0ELb0EEENS1_19SingleTileSchedulerILb1ELb0ELb1ELi128EEEEEEEEEvNT_6ParamsE,"",@"SHT_CUDA_INFO"
	.sectionflags	@""
	.align	4


	//----- nvinfo : EIATTR_CUDA_API_VERSION
	.align		4
        /*0000*/ 	.byte	0x04, 0x37
        /*0002*/ 	.short	(.L_504 - .L_503)
.L_503:
        /*0004*/ 	.word	0x00000082


	//----- nvinfo : EIATTR_KPARAM_INFO
	.align		4
.L_504:
        /*0008*/ 	.byte	0x04, 0x17
        /*000a*/ 	.short	(.L_506 - .L_505)
.L_505:
        /*000c*/ 	.word	0x00000000
        /*0010*/ 	.short	0x0000
        /*0012*/ 	.short	0x0000
        /*0014*/ 	.byte	0x00, 0xf0, 0x61, 0x10


	//----- nvinfo : EIATTR_SPARSE_MMA_MASK
	.align		4
.L_506:
        /*0018*/ 	.byte	0x03, 0x50
        /*001a*/ 	.short	0x0000


	//----- nvinfo : EIATTR_MAXREG_COUNT
	.align		4
        /*001c*/ 	.byte	0x03, 0x1b
        /*001e*/ 	.short	0x00ff


	//----- nvinfo : EIATTR_MERCURY_ISA_VERSION
	.align		4
        /*0020*/ 	.byte	0x03, 0x5f
        /*0022*/ 	.short	0x0101


	//----- nvinfo : EIATTR_EXIT_INSTR_OFFSETS
	.align		4
        /*0024*/ 	.byte	0x04, 0x1c
        /*0026*/ 	.short	(.L_508 - .L_507)


	//   ....[0]....
.L_507:
        /*0028*/ 	.word	0x00000010


	//----- nvinfo : EIATTR_MAX_THREADS
	.align		4
.L_508:
        /*002c*/ 	.byte	0x04, 0x05
        /*002e*/ 	.short	(.L_510 - .L_509)
.L_509:
        /*0030*/ 	.word	0x00000100
        /*0034*/ 	.word	0x00000001
        /*0038*/ 	.word	0x00000001


	//----- nvinfo : EIATTR_CBANK_PARAM_SIZE
	.align		4
.L_510:
        /*003c*/ 	.byte	0x03, 0x19
        /*003e*/ 	.short	0x0418


	//----- nvinfo : EIATTR_PARAM_CBANK
	.align		4
        /*0040*/ 	.byte	0x04, 0x0a
        /*0042*/ 	.short	(.L_512 - .L_511)
	.align		4
.L_511:
        /*0044*/ 	.word	index@(.nv.constant0._ZN7cutlass13device_kernelIN5flash19enable_sm80_to_sm89INS1_16FlashAttnFwdSm80INS1_25CollectiveMainloopFwdSm80ILi8ELi1ELb0EN4cute5tupleIJNS5_1CILi128EEENS7_ILi64EEENS7_ILi192EEEEEELi192ENS_10bfloat16_tEfNS_4arch4Sm80ELb0ELb1ELb0ELb1ELb0ELb1ELb1ELb0EEENS1_21CollectiveEpilogueFwdINS6_IJS8_SA_S9_EEENS6_IJNS7_ILi1EEESI_SI_EEESC_SE_Li256ELb1ELb1ELb0ELb0EEENS1_19SingleTileSchedulerILb1ELb0ELb1ELi128EEEEEEEEEvNT_6ParamsE)
        /*0048*/ 	.short	0x0210
        /*004a*/ 	.short	0x0418


	//----- nvinfo : EIATTR_SW_WAR
	.align		4
.L_512:
        /*004c*/ 	.byte	0x04, 0x36
        /*004e*/ 	.short	(.L_514 - .L_513)
.L_513:
        /*0050*/ 	.word	0x00000008
.L_514:


//--------------------- .nv.info._ZN7cutlass13device_kernelIN5flash19enable_sm80_to_sm89INS1_16FlashAttnFwdSm80INS1_25CollectiveMainloopFwdSm80ILi8ELi1ELb1EN4cute5tupleIJNS5_1CILi128EEENS7_ILi96EEENS7_ILi192EEEEEELi192ENS_10bfloat16_tEfNS_4arch4Sm80ELb1ELb0ELb0ELb0ELb0ELb0ELb1ELb0EEENS1_21CollectiveEpilogueFwdINS6_IJS8_SA_S9_EEENS6_IJNS7_ILi1EEESI_SI_EEESC_SE_Li256ELb0ELb1ELb0ELb0EEENS1_30DynamicPersistentTileSchedulerILi256ELi256ELb0ELb1ELb0EEEEEEEEEvNT_6ParamsE --------------------------
	.section	.nv.info._ZN7cutlass13device_kernelIN5flash19enable_sm80_to_sm89INS1_16FlashAttnFwdSm80INS1_25CollectiveMainloopFwdSm80ILi8ELi1ELb1EN4cute5tupleIJNS5_1CILi128EEENS7_ILi96EEENS7_ILi192EEEEEELi192ENS_10bfloat16_tEfNS_4arch4Sm80ELb1ELb0ELb0ELb0ELb0ELb0ELb1ELb0EEENS1_21CollectiveEpilogueFwdINS6_IJS8_SA_S9_EEENS6_IJNS7_ILi1EEESI_SI_EEESC_SE_Li256ELb0ELb1ELb0ELb0EEENS1_30DynamicPersistentTileSchedulerILi256ELi256ELb0ELb1ELb0EEEEEEEEEvNT_6ParamsE,"",@"SHT_CUDA_INFO"
	.sectionflags	@""
	.align	4


	//----- nvinfo : EIATTR_CUDA_API_VERSION
	.align		4
        /*0000*/ 	.byte	0x04, 0x37
        /*0002*/ 	.short	(.L_516 - .L_515)
.L_515:
        /*0004*/ 	.word	0x00000082


	//----- nvinfo : EIATTR_KPARAM_INFO
	.align		4
.L_516:
        /*0008*/ 	.byte	0x04, 0x17
        /*000a*/ 	.short	(.L_518 - .L_517)
.L_517:
        /*000c*/ 	.word	0x00000000
        /*0010*/ 	.short	0x0000
        /*0012*/ 	.short	0x0000
        /*0014*/ 	.byte	0x00, 0xf0, 0xa1, 0x10


	//----- nvinfo : EIATTR_SPARSE_MMA_MASK
	.align		4
.L_518:
        /*0018*/ 	.byte	0x03, 0x50
        /*001a*/ 	.short	0x0000


	//----- nvinfo : EIATTR_MAXREG_COUNT
	.align		4
        /*001c*/ 	.byte	0x03, 0x1b
        /*001e*/ 	.short	0x00ff


	//----- nvinfo : EIATTR_MERCURY_ISA_VERSION
	.align		4
        /*0020*/ 	.byte	0x03, 0x5f
        /*0022*/ 	.short	0x0101


	//----- nvinfo : EIATTR_EXIT_INSTR_OFFSETS
	.align		4
        /*0024*/ 	.byte	0x04, 0x1c
        /*0026*/ 	.short	(.L_520 - .L_519)


	//   ....[0]....
.L_519:
        /*0028*/ 	.word	0x00000010


	//----- nvinfo : EIATTR_MAX_THREADS
	.align		4
.L_520:
        /*002c*/ 	.byte	0x04, 0x05
        /*002e*/ 	.short	(.L_522 - .L_521)
.L_521:
        /*0030*/ 	.word	0x00000100
        /*0034*/ 	.word	0x00000001
        /*0038*/ 	.word	0x00000001


	//----- nvinfo : EIATTR_CBANK_PARAM_SIZE
	.align		4
.L_522:
        /*003c*/ 	.byte	0x03, 0x19
        /*003e*/ 	.short	0x0428


	//----- nvinfo : EIATTR_PARAM_CBANK
	.align		4
        /*0040*/ 	.byte	0x04, 0x0a
        /*0042*/ 	.short	(.L_524 - .L_523)
	.align		4
.L_523:
        /*0044*/ 	.word	index@(.nv.constant0._ZN7cutlass13device_kernelIN5flash19enable_sm80_to_sm89INS1_16FlashAttnFwdSm80INS1_25CollectiveMainloopFwdSm80ILi8ELi1ELb1EN4cute5tupleIJNS5_1CILi128EEENS7_ILi96EEENS7_ILi192EEEEEELi192ENS_10bfloat16_tEfNS_4arch4Sm80ELb1ELb0ELb0ELb0ELb0ELb0ELb1ELb0EEENS1_21CollectiveEpilogueFwdINS6_IJS8_SA_S9_EEENS6_IJNS7_ILi1EEESI_SI_EEESC_SE_Li256ELb0ELb1ELb0ELb0EEENS1_30DynamicPersistentTileSchedulerILi256ELi256ELb0ELb1ELb0EEEEEEEEEvNT_6ParamsE)
        /*0048*/ 	.short	0x0210
        /*004a*/ 	.short	0x0428


	//----- nvinfo : EIATTR_SW_WAR
	.align		4
.L_524:
        /*004c*/ 	.byte	0x04, 0x36
        /*004e*/ 	.short	(.L_526 - .L_525)
.L_525:
        /*0050*/ 	.word	0x00000008
.L_526:


//--------------------- .nv.info._ZN7cutlass13device_kernelIN5flash19enable_sm80_to_sm89INS1_16FlashAttnFwdSm80INS1_25CollectiveMainloopFwdSm80ILi8ELi1ELb1EN4cute5tupleIJNS5_1CILi128EEENS7_ILi96EEENS7_ILi192EEEEEELi192ENS_10bfloat16_tEfNS_4arch4Sm80ELb1ELb0ELb0ELb1ELb0ELb0ELb1ELb0EEENS1_21CollectiveEpilogueFwdINS6_IJS8_SA_S9_EEENS6_IJNS7_ILi1EEESI_SI_EEESC_SE_Li256ELb1ELb1ELb0ELb0EEENS1_19SingleTileSchedulerILb1ELb0ELb1ELi128EEEEEEEEEvNT_6ParamsE --------------------------
	.section	.nv.info._ZN7cutlass13device_kernelIN5flash19enable_sm80_to_sm89INS1_16FlashAttnFwdSm80INS1_25CollectiveMainloopFwdSm80ILi8ELi1ELb1EN4cute5tupleIJNS5_1CILi128EEENS7_ILi96EEENS7_ILi192EEEEEELi192ENS_10bfloat16_tEfNS_4arch4Sm80ELb1ELb0ELb0ELb1ELb0ELb0ELb1ELb0EEENS1_21CollectiveEpilogueFwdINS6_IJS8_SA_S9_EEENS6_IJNS7_ILi1EEESI_SI_EEESC_SE_Li256ELb1ELb1ELb0ELb0EEENS1_19SingleTileSchedulerILb1ELb0ELb1ELi128EEEEEEEEEvNT_6ParamsE,"",@"SHT_CUDA_INFO"
	.sectionflags	@""
	.align	4


	//----- nvinfo : EIATTR_CUDA_API_VERSION
	.align		4
        /*0000*/ 	.byte	0x04, 0x37
        /*0002*/ 	.short	(.L_528 - .L_527)
.L_527:
        /*0004*/ 	.word	0x00000082


	//----- nvinfo : EIATTR_KPARAM_INFO
	.align		4
.L_528:
        /*0008*/ 	.byte	0x04, 0x17
        /*000a*/ 	.short	(.L_530 - .L_529)
.L_529:
        /*000c*/ 	.word	0x00000000
        /*0010*/ 	.short	0x0000
        /*0012*/ 	.short	0x0000
        /*0014*/ 	.byte	0x00, 0xf0, 0x61, 0x10


	//----- nvinfo : EIATTR_SPARSE_MMA_MASK
	.align		4
.L_530:
        /*0018*/ 	.byte	0x03, 0x50
        /*001a*/ 	.short	0x0000


	//----- nvinfo : EIATTR_MAXREG_COUNT
	.align		4
        /*001c*/ 	.byte	0x03, 0x1b
        /*001e*/ 	.short	0x00ff


	//----- nvinfo : EIATTR_MERCURY_ISA_VERSION
	.align		4
        /*0020*/ 	.byte	0x03, 0x5f
        /*0022*/ 	.short	0x0101


	//----- nvinfo : EIATTR_EXIT_INSTR_OFFSETS
	.align		4
        /*0024*/ 	.byte	0x04, 0x1c
        /*0026*/ 	.short	(.L_532 - .L_531)


	//   ....[0]....
.L_531:
        /*0028*/ 	.word	0x00000010


	//----- nvinfo : EIATTR_MAX_THREADS
	.align		4
.L_532:
        /*002c*/ 	.byte	0x04, 0x05
        /*002e*/ 	.short	(.L_534 - .L_533)
.L_533:
        /*0030*/ 	.word	0x00000100
        /*0034*/ 	.word	0x00000001
        /*0038*/ 	.word	0x00000001


	//----- nvinfo : EIATTR_CBANK_PARAM_SIZE
	.align		4
.L_534:
        /*003c*/ 	.byte	0x03, 0x19
        /*003e*/ 	.short	0x0418


	//----- nvinfo : EIATTR_PARAM_CBANK
	.align		4
        /*0040*/ 	.byte	0x04, 0x0a
        /*0042*/ 	.short	(.L_536 - .L_535)
	.align		4
.L_535:
        /*0044*/ 	.word	index@(.nv.constant0._ZN7cutlass13device_kernelIN5flash19enable_sm80_to_sm89INS1_16FlashAttnFwdSm80INS1_25CollectiveMainloopFwdSm80ILi8ELi1ELb1EN4cute5tupleIJNS5_1CILi128EEENS7_ILi96EEENS7_ILi192EEEEEELi192ENS_10bfloat16_tEfNS_4arch4Sm80ELb1ELb0ELb0ELb1ELb0ELb0ELb1ELb0EEENS1_21CollectiveEpilogueFwdINS6_IJS8_SA_S9_EEENS6_IJNS7_ILi1EEESI_SI_EEESC_SE_Li256ELb1ELb1ELb0ELb0EEENS1_19SingleTileSchedulerILb1ELb0ELb1ELi128EEEEEEEEEvNT_6ParamsE)
        /*0048*/ 	.short	0x0210
        /*004a*/ 	.short	0x0418


	//----- nvinfo : EIATTR_SW_WAR
	.align		4
.L_536:
        /*004c*/ 	.byte	0x04, 0x36
        /*004e*/ 	.short	(.L_538 - .L_537)
.L_537:
        /*0050*/ 	.word	0x00000008
.L_538:


//--------------------- .nv.info._ZN7cutlass13device_kernelIN5flash19enable_sm80_to_sm89INS1_16FlashAttnFwdSm80INS1_25CollectiveMainloopFwdSm80ILi8ELi1ELb0EN4cute5tupleIJNS5_1CILi128EEENS7_ILi64EEENS7_ILi192EEEEEELi192ENS_10bfloat16_tEfNS_4arch4Sm80ELb1ELb0ELb0ELb1ELb0ELb1ELb1ELb0EEENS1_21CollectiveEpilogueFwdINS6_IJS8_SA_S9_EEENS6_IJNS7_ILi1EEESI_SI_EEESC_SE_Li256ELb1ELb1ELb0ELb0EEENS1_19SingleTileSchedulerILb1ELb0ELb1ELi128EEEEEEEEEvNT_6ParamsE --------------------------
	.section	.nv.info._ZN7cutlass13device_kernelIN5flash19enable_sm80_to_sm89INS1_16FlashAttnFwdSm80INS1_25CollectiveMainloopFwdSm80ILi8ELi1ELb0EN4cute5tupleIJNS5_1CILi128EEENS7_ILi64EEENS7_ILi192EEEEEELi192ENS_10bfloat16_tEfNS_4arch4Sm80ELb1ELb0ELb0ELb1ELb0ELb1ELb1ELb0EEENS1_21CollectiveEpilogueFwdINS6_IJS8_SA_S9_EEENS6_IJNS7_ILi1EEESI_SI_EEESC_SE_Li256ELb1ELb1ELb0ELb0EEENS1_19SingleTileSchedulerILb1ELb0ELb1ELi128EEEEEEEEEvNT_6ParamsE,"",@"SHT_CUDA_INFO"
	.sectionflags	@""
	.align	4


	//----- nvinfo : EIATTR_CUDA_API_VERSION
	.align		4
        /*0000*/ 	.byte	0x04, 0x37
        /*0002*/ 	.short	(.L_540 - .L_539)
.L_539:
        /*0004*/ 	.word	0x00000082


	//----- nvinfo : EIATTR_KPARAM_INFO
	.align		4
.L_540:
        /*0008*/ 	.byte	0x04, 0x17
        /*000a*/ 	.short	(.L_542 - .L_541)
.L_541:
        /*000c*/ 	.word	0x00000000
        /*0010*/ 	.short	0x0000
        /*0012*/ 	.short	0x0000
        /*0014*/ 	.byte	0x00, 0xf0, 0x61, 0x10


	//----- nvinfo : EIATTR_SPARSE_MMA_MASK
	.align		4
.L_542:
        /*0018*/ 	.byte	0x03, 0x50
        /*001a*/ 	.short	0x0000


	//----- nvinfo : EIATTR_MAXREG_COUNT
	.align		4
        /*001c*/ 	.byte	0x03, 0x1b
        /*001e*/ 	.short	0x00ff


	//----- nvinfo : EIATTR_MERCURY_ISA_VERSION
	.align		4
        /*0020*/ 	.byte	0x03, 0x5f
        /*0022*/ 	.short	0x0101


	//----- nvinfo : EIATTR_EXIT_INSTR_OFFSETS
	.align		4
        /*0024*/ 	.byte	0x04, 0x1c
        /*0026*/ 	.short	(.L_544 - .L_543)


	//   ....[0]....
.L_543:
        /*0028*/ 	.word	0x00000010


	//----- nvinfo : EIATTR_MAX_THREADS
	.align		4
.L_544:
        /*002c*/ 	.byte	0x04, 0x05
        /*002e*/ 	.short	(.L_546 - .L_545)
.L_545:
        /*0030*/ 	.word	0x00000100
        /*0034*/ 	.word	0x00000001
        /*0038*/ 	.word	0x00000001


	//----- nvinfo : EIATTR_CBANK_PARAM_SIZE
	.align		4
.L_546:
        /*003c*/ 	.byte	0x03, 0x19
        /*003e*/ 	.short	0x0418


	//----- nvinfo : EIATTR_PARAM_CBANK
	.align		4
        /*0040*/ 	.byte	0x04, 0x0a
        /*0042*/ 	.short	(.L_548 - .L_547)
	.align		4
.L_547:
        /*0044*/ 	.word	index@(.nv.constant0._ZN7cutlass13device_kernelIN5flash19enable_sm80_to_sm89INS1_16FlashAttnFwdSm80INS1_25CollectiveMainloopFwdSm80ILi8ELi1ELb0EN4cute5tupleIJNS5_1CILi128EEENS7_ILi64EEENS7_ILi192EEEEEELi192ENS_10bfloat16_tEfNS_4arch4Sm80ELb1ELb0ELb0ELb1ELb0ELb1ELb1ELb0EEENS1_21CollectiveEpilogueFwdINS6_IJS8_SA_S9_EEENS6_IJNS7_ILi1EEESI_SI_EEESC_SE_Li256ELb1ELb1ELb0ELb0EEENS1_19SingleTileSchedulerILb1ELb0ELb1ELi128EEEEEEEEEvNT_6ParamsE)
        /*0048*/ 	.short	0x0210
        /*004a*/ 	.short	0x0418


	//----- nvinfo : EIATTR_SW_WAR
	.align		4
.L_548:
        /*004c*/ 	.byte	0x04, 0x36
        /*004e*/ 	.short	(.L_550 - .L_549)
.L_549:
        /*0050*/ 	.word	0x00000008
.L_550:


//--------------------- .nv.info._ZN7cutlass13device_kernelIN5flash19enable_sm80_to_sm89INS1_16FlashAttnFwdSm80INS1_25CollectiveMainloopFwdSm80ILi8ELi2ELb1EN4cute5tupleIJNS5_1CILi128EEENS7_ILi96EEENS7_ILi192EEEEEELi192ENS_10bfloat16_tEfNS_4arch4Sm80ELb0ELb0ELb0ELb0ELb0ELb0ELb1ELb0EEENS1_21CollectiveEpilogueFwdINS6_IJS8_SA_S9_EEENS6_IJNS7_ILi1EEESI_SI_EEESC_SE_Li256ELb0ELb1ELb0ELb0EEENS1_19SingleTileSchedulerILb0ELb0ELb1ELi128EEEEEEEEEvNT_6ParamsE --------------------------
	.section	.nv.info._ZN7cutlass13device_kernelIN5flash19enable_sm80_to_sm89INS1_16FlashAttnFwdSm80INS1_25CollectiveMainloopFwdSm80ILi8ELi2ELb1EN4cute5tupleIJNS5_1CILi128EEENS7_ILi96EEENS7_ILi192EEEEEELi192ENS_10bfloat16_tEfNS_4arch4Sm80ELb0ELb0ELb0ELb0ELb0ELb0ELb1ELb0EEENS1_21CollectiveEpilogueFwdINS6_IJS8_SA_S9_EEENS6_IJNS7_ILi1EEESI_SI_EEESC_SE_Li256ELb0ELb1ELb0ELb0EEENS1_19SingleTileSchedulerILb0ELb0ELb1ELi128EEEEEEEEEvNT_6ParamsE,"",@"SHT_CUDA_INFO"
	.sectionflags	@""
	.align	4


	//----- nvinfo : EIATTR_CUDA_API_VERSION
	.align		4
        /*0000*/ 	.byte	0x04, 0x37
        /*0002*/ 	.short	(.L_552 - .L_551)
.L_551:
        /*0004*/ 	.word	0x00000082


	//----- nvinfo : EIATTR_KPARAM_INFO
	.align		4
.L_552:
        /*0008*/ 	.byte	0x04, 0x17
        /*000a*/ 	.short	(.L_554 - .L_553)
.L_553:
        /*000c*/ 	.word	0x00000000
        /*0010*/ 	.short	0x0000
        /*0012*/ 	.short	0x0000
        /*0014*/ 	.byte	0x00, 0xf0, 0x61, 0x10


	//----- nvinfo : EIATTR_SPARSE_MMA_MASK
	.align		4
.L_554:
        /*0018*/ 	.byte	0x03, 0x50
        /*001a*/ 	.short	0x0000


	//----- nvinfo : EIATTR_MAXREG_COUNT
	.align		4
        /*001c*/ 	.byte	0x03, 0x1b
        /*001e*/ 	.short	0x00ff


	//----- nvinfo : EIATTR_MERCURY_ISA_VERSION
	.align		4
        /*0020*/ 	.byte	0x03, 0x5f
        /*0022*/ 	.short	0x0101


	//----- nvinfo : EIATTR_EXIT_INSTR_OFFSETS
	.align		4
        /*0024*/ 	.byte	0x04, 0x1c
        /*0026*/ 	.short	(.L_556 - .L_555)


	//   ....[0]....
.L_555:
        /*0028*/ 	.word	0x00000010


	//----- nvinfo : EIATTR_MAX_THREADS
	.align		4
.L_556:
        /*002c*/ 	.byte	0x04, 0x05
        /*002e*/ 	.short	(.L_558 - .L_557)
.L_557:
        /*0030*/ 	.word	0x00000100
        /*0034*/ 	.word	0x00000001
        /*0038*/ 	.word	0x00000001


	//----- nvinfo : EIATTR_CBANK_PARAM_SIZE
	.align		4
.L_558:
        /*003c*/ 	.byte	0x03, 0x19
        /*003e*/ 	.short	0x0418


	//----- nvinfo : EIATTR_PARAM_CBANK
	.align		4
        /*0040*/ 	.byte	0x04, 0x0a
        /*0042*/ 	.short	(.L_560 - .L_559)
	.align		4
.L_559:
        /*0044*/ 	.word	index@(.nv.constant0._ZN7cutlass13device_kernelIN5flash19enable_sm80_to_sm89INS1_16FlashAttnFwdSm80INS1_25CollectiveMainloopFwdSm80ILi8ELi2ELb1EN4cute5tupleIJNS5_1CILi128EEENS7_ILi96EEENS7_ILi192EEEEEELi192ENS_10bfloat16_tEfNS_4arch4Sm80ELb0ELb0ELb0ELb0ELb0ELb0ELb1ELb0EEENS1_21CollectiveEpilogueFwdINS6_IJS8_SA_S9_EEENS6_IJNS7_ILi1EEESI_SI_EEESC_SE_Li256ELb0ELb1ELb0ELb0EEENS1_19SingleTileSchedulerILb0ELb0ELb1ELi128EEEEEEEEEvNT_6ParamsE)
        /*0048*/ 	.short	0x0210
        /*004a*/ 	.short	0x0418


	//----- nvinfo : EIATTR_SW_WAR
	.align		4
.L_560:
        /*004c*/ 	.byte	0x04, 0x36
        /*004e*/ 	.short	(.L_562 - .L_561)
.L_561:
        /*0050*/ 	.word	0x00000008
.L_562:


//--------------------- .nv.info._ZN7cutlass13device_kernelIN5flash19enable_sm80_to_sm89INS1_16FlashAttnFwdSm80INS1_25CollectiveMainloopFwdSm80ILi8ELi2ELb1EN4cute5tupleIJNS5_1CILi128EEENS7_ILi96EEENS7_ILi192EEEEEELi192ENS_10bfloat16_tEfNS_4arch4Sm80ELb0ELb0ELb0ELb1ELb0ELb0ELb1ELb0EEENS1_21CollectiveEpilogueFwdINS6_IJS8_SA_S9_EEENS6_IJNS7_ILi1EEESI_SI_EEESC_SE_Li256ELb1ELb1ELb0ELb0EEENS1_19SingleTileSchedulerILb1ELb0ELb1ELi128EEEEEEEEEvNT_6ParamsE --------------------------
	.section	.nv.info._ZN7cutlass13device_kernelIN5flash19enable_sm80_to_sm89INS1_16FlashAttnFwdSm80INS1_25CollectiveMainloopFwdSm80ILi8ELi2ELb1EN4cute5tupleIJNS5_1CILi128EEENS7_ILi96EEENS7_ILi192EEEEEELi192ENS_10bfloat16_tEfNS_4arch4Sm80ELb0ELb0ELb0ELb1ELb0ELb0ELb1ELb0EEENS1_21CollectiveEpilogueFwdINS6_IJS8_SA_S9_EEENS6_IJNS7_ILi1EEESI_SI_EEESC_SE_Li256ELb1ELb1ELb0ELb0EEENS1_19SingleTileSchedulerILb1ELb0ELb1ELi128EEEEEEEEEvNT_6ParamsE,"",@"SHT_CUDA_INFO"
	.sectionflags	@""
	.align	4


	//----- nvinfo : EIATTR_CUDA_API_VERSION
	.align		4
        /*0000*/ 	.byte	0x04, 0x37
        /*0002*/ 	.short	(.L_564 - .L_563)
.L_563:
        /*0004*/ 	.word	0x00000082


	//----- nvinfo : EIATTR_KPARAM_INFO
	.align		4
.L_564:
        /*0008*/ 	.byte	0x04, 0x17
        /*000a*/ 	.short	(.L_566 - .L_565)
.L_565:
        /*000c*/ 	.word	0x00000000
        /*0010*/ 	.short	0x0000
        /*0012*/ 	.short	0x0000
        /*0014*/ 	.byte	0x00, 0xf0, 0x61, 0x10


	//----- nvinfo : EIATTR_SPARSE_MMA_MASK
	.align		4
.L_566:
        /*0018*/ 	.byte	0x03, 0x50
        /*001a*/ 	.short	0x0000


	//----- nvinfo : EIATTR_MAXREG_COUNT
	.align		4
        /*001c*/ 	.byte	0x03, 0x1b
        /*001e*/ 	.short	0x00ff


	//----- nvinfo : EIATTR_MERCURY_ISA_VERSION
	.align		4
        /*0020*/ 	.byte	0x03, 0x5f
        /*0022*/ 	.short	0x0101


	//----- nvinfo : EIATTR_EXIT_INSTR_OFFSETS
	.align		4
        /*0024*/ 	.byte	0x04, 0x1c
        /*0026*/ 	.short	(.L_568 - .L_567)


	//   ....[0]....
.L_567:
        /*0028*/ 	.word	0x00000010


	//----- nvinfo : EIATTR_MAX_THREADS
	.align		4
.L_568:
        /*002c*/ 	.byte	0x04, 0x05
        /*002e*/ 	.short	(.L_570 - .L_569)
.L_569:
        /*0030*/ 	.word	0x00000100
        /*0034*/ 	.word	0x00000001
        /*0038*/ 	.word	0x00000001


	//----- nvinfo : EIATTR_CBANK_PARAM_SIZE
	.align		4
.L_570:
        /*003c*/ 	.byte	0x03, 0x19
        /*003e*/ 	.short	0x0418


	//----- nvinfo : EIATTR_PARAM_CBANK
	.align		4
        /*0040*/ 	.byte	0x04, 0x0a
        /*0042*/ 	.short	(.L_572 - .L_571)
	.align		4
.L_571:
        /*0044*/ 	.word	index@(.nv.constant0._ZN7cutlass13device_kernelIN5flash19enable_sm80_to_sm89INS1_16FlashAttnFwdSm80INS1_25CollectiveMainloopFwdSm80ILi8ELi2ELb1EN4cute5tupleIJNS5_1CILi128EEENS7_ILi96EEENS7_ILi192EEEEEELi192ENS_10bfloat16_tEfNS_4arch4Sm80ELb0ELb0ELb0ELb1ELb0ELb0ELb1ELb0EEENS1_21CollectiveEpilogueFwdINS6_IJS8_SA_S9_EEENS6_IJNS7_ILi1EEESI_SI_EEESC_SE_Li256ELb1ELb1ELb0ELb0EEENS1_19SingleTileSchedulerILb1ELb0ELb1ELi128EEEEEEEEEvNT_6ParamsE)
        /*0048*/ 	.short	0x0210
        /*004a*/ 	.short	0x0418


	//----- nvinfo : EIATTR_SW_WAR
	.align		4
.L_572:
        /*004c*/ 	.byte	0x04, 0x36
        /*004e*/ 	.short	(.L_574 - .L_573)
.L_573:
        /*0050*/ 	.word	0x00000008
.L_574:


//--------------------- .nv.info._ZN7cutlass13device_kernelIN5flash19enable_sm80_to_sm89INS1_16FlashAttnFwdSm80INS1_25CollectiveMainloopFwdSm80ILi8ELi2ELb0EN4cute5tupleIJNS5_1CILi128EEENS7_ILi64EEENS7_ILi192EEEEEELi192ENS_10bfloat16_tEfNS_4arch4Sm80ELb0ELb0ELb0ELb1ELb0ELb1ELb1ELb0EEENS1_21CollectiveEpilogueFwdINS6_IJS8_SA_S9_EEENS6_IJNS7_ILi1EEESI_SI_EEESC_SE_Li256ELb1ELb1ELb0ELb0EEENS1_19SingleTileSchedulerILb1ELb0ELb1ELi128EEEEEEEEEvNT_6ParamsE --------------------------
	.section	.nv.info._ZN7cutlass13device_kernelIN5flash19enable_sm80_to_sm89INS1_16FlashAttnFwdSm80INS1_25CollectiveMainloopFwdSm80ILi8ELi2ELb0EN4cute5tupleIJNS5_1CILi128EEENS7_ILi64EEENS7_ILi192EEEEEELi192ENS_10bfloat16_tEfNS_4arch4Sm80ELb0ELb0ELb0ELb1ELb0ELb1ELb1ELb0EEENS1_21CollectiveEpilogueFwdINS6_IJS8_SA_S9_EEENS6_IJNS7_ILi1EEESI_SI_EEESC_SE_Li256ELb1ELb1ELb0ELb0EEENS1_19SingleTileSchedulerILb1ELb0ELb1ELi128EEEEEEEEEvNT_6ParamsE,"",@"SHT_CUDA_INFO"
	.sectionflags	@""
	.align	4


	//----- nvinfo : EIATTR_CUDA_API_VERSION
	.align		4
        /*0000*/ 	.byte	0x04, 0x37
        /*0002*/ 	.short	(.L_576 - .L_575)
.L_575:
        /*0004*/ 	.word	0x00000082


	//----- nvinfo : EIATTR_KPARAM_INFO
	.align		4
.L_576:
        /*0008*/ 	.byte	0x04, 0x17
        /*000a*/ 	.short	(.L_578 - .L_577)
.L_577:
        /*000c*/ 	.word	0x00000000
        /*0010*/ 	.short	0x0000
        /*0012*/ 	.short	0x0000
        /*0014*/ 	.byte	0x00, 0xf0, 0x61, 0x10


	//----- nvinfo : EIATTR_SPARSE_MMA_MASK
	.align		4
.L_578:
        /*0018*/ 	.byte	0x03, 0x50
        /*001a*/ 	.short	0x0000


	//----- nvinfo : EIATTR_MAXREG_COUNT
	.align		4
        /*001c*/ 	.byte	0x03, 0x1b
        /*001e*/ 	.short	0x00ff


	//----- nvinfo : EIATTR_MERCURY_ISA_VERSION
	.align		4
        /*0020*/ 	.byte	0x03, 0x5f
        /*0022*/ 	.short	0x0101


	//----- nvinfo : EIATTR_EXIT_INSTR_OFFSETS
	.align		4
        /*0024*/ 	.byte	0x04, 0x1c
        /*0026*/ 	.short	(.L_580 - .L_579)


	//   ....[0]....
.L_579:
        /*0028*/ 	.word	0x00000010


	//----- nvinfo : EIATTR_MAX_THREADS
	.align		4
.L_580:
        /*002c*/ 	.byte	0x04, 0x05
        /*002e*/ 	.short	(.L_582 - .L_581)
.L_581:
        /*0030*/ 	.word	0x00000100
        /*0034*/ 	.word	0x00000001
        /*0038*/ 	.word	0x00000001


	//----- nvinfo : EIATTR_CBANK_PARAM_SIZE
	.align		4
.L_582:
        /*003c*/ 	.byte	0x03, 0x19
        /*003e*/ 	.short	0x0418


	//----- nvinfo : EIATTR_PARAM_CBANK
	.align		4
        /*0040*/ 	.byte	0x04, 0x0a
        /*0042*/ 	.short	(.L_584 - .L_583)
	.align		4
.L_583:
        /*0044*/ 	.word	index@(.nv.constant0._ZN7cutlass13device_kernelIN5flash19enable_sm80_to_sm89INS1_16FlashAttnFwdSm80INS1_25CollectiveMainloopFwdSm80ILi8ELi2ELb0EN4cute5tupleIJNS5_1CILi128EEENS7_ILi64EEENS7_ILi192EEEEEELi192ENS_10bfloat16_tEfNS_4arch4Sm80ELb0ELb0ELb0ELb1ELb0ELb1ELb1ELb0EEENS1_21CollectiveEpilogueFwdINS6_IJS8_SA_S9_EEENS6_IJNS7_ILi1EEESI_SI_EEESC_SE_Li256ELb1ELb1ELb0ELb0EEENS1_19SingleTileSchedulerILb1ELb0ELb1ELi128EEEEEEEEEvNT_6ParamsE)
        /*0048*/ 	.short	0x0210
        /*004a*/ 	.short	0x0418


	//----- nvinfo : EIATTR_SW_WAR
	.align		4
.L_584:
        /*004c*/ 	.byte	0x04, 0x36
        /*004e*/ 	.short	(.L_586 - .L_585)
.L_585:
        /*0050*/ 	.word	0x00000008
.L_586:


//--------------------- .nv.info._ZN7cutlass13device_kernelIN5flash19enable_sm80_to_sm89INS1_16FlashAttnFwdSm80INS1_25CollectiveMainloopFwdSm80ILi8ELi2ELb0EN4cute5tupleIJNS5_1CILi128EEENS7_ILi64EEENS7_ILi192EEEEEELi192ENS_10bfloat16_tEfNS_4arch4Sm80ELb0ELb1ELb0ELb0ELb0ELb0ELb1ELb0EEENS1_21CollectiveEpilogueFwdINS6_IJS8_SA_S9_EEENS6_IJNS7_ILi1EEESI_SI_EEESC_SE_Li256ELb0ELb1ELb0ELb0EEENS1_19SingleTileSchedulerILb0ELb0ELb1ELi128EEEEEEEEEvNT_6ParamsE --------------------------
	.section	.nv.info._ZN7cutlass13device_kernelIN5flash19enable_sm80_to_sm89INS1_16FlashAttnFwdSm80INS1_25CollectiveMainloopFwdSm80ILi8ELi2ELb0EN4cute5tupleIJNS5_1CILi128EEENS7_ILi64EEENS7_ILi192EEEEEELi192ENS_10bfloat16_tEfNS_4arch4Sm80ELb0ELb1ELb0ELb0ELb0ELb0ELb1ELb0EEENS1_21CollectiveEpilogueFwdINS6_IJS8_SA_S9_EEENS6_IJNS7_ILi1EEESI_SI_EEESC_SE_Li256ELb0ELb1ELb0ELb0EEENS1_19SingleTileSchedulerILb0ELb0ELb1ELi128EEEEEEEEEvNT_6ParamsE,"",@"SHT_CUDA_INFO"
	.sectionflags	@""
	.align	4


	//----- nvinfo : EIATTR_CUDA_API_VERSION
	.align		4
        /*0000*/ 	.byte	0x04, 0x37
        /*0002*/ 	.short	(.L_588 - .L_587)
.L_587:
        /*0004*/ 	.word	0x00000082


	//----- nvinfo : EIATTR_KPARAM_INFO
	.align		4
.L_588:
        /*0008*/ 	.byte	0x04, 0x17
        /*000a*/ 	.short	(.L_590 - .L_589)
.L_589:
        /*000c*/ 	.word	0x00000000
        /*0010*/ 	.short	0x0000
        /*0012*/ 	.short	0x0000
        /*0014*/ 	.byte	0x00, 0xf0, 0x61, 0x10


	//----- nvinfo : EIATTR_SPARSE_MMA_MASK
	.align		4
.L_590:
        /*0018*/ 	.byte	0x03, 0x50
        /*001a*/ 	.short	0x0000


	//----- nvinfo : EIATTR_MAXREG_COUNT
	.align		4
        /*001c*/ 	.byte	0x03, 0x1b
        /*001e*/ 	.short	0x00ff


	//----- nvinfo : EIATTR_MERCURY_ISA_VERSION
	.align		4
        /*0020*/ 	.byte	0x03, 0x5f
        /*0022*/ 	.short	0x0101


	//----- nvinfo : EIATTR_EXIT_INSTR_OFFSETS
	.align		4
        /*0024*/ 	.byte	0x04, 0x1c
        /*0026*/ 	.short	(.L_592 - .L_591)


	//   ....[0]....
.L_591:
        /*0028*/ 	.word	0x00000010


	//----- nvinfo : EIATTR_MAX_THREADS
	.align		4
.L_592:
        /*002c*/ 	.byte	0x04, 0x05
        /*002e*/ 	.short	(.L_594 - .L_593)
.L_593:
        /*0030*/ 	.word	0x00000100
        /*0034*/ 	.word	0x00000001
        /*0038*/ 	.word	0x00000001


	//----- nvinfo : EIATTR_CBANK_PARAM_SIZE
	.align		4
.L_594:
        /*003c*/ 	.byte	0x03, 0x19
        /*003e*/ 	.short	0x0418


	//----- nvinfo : EIATTR_PARAM_CBANK
	.align		4
        /*0040*/ 	.byte	0x04, 0x0a
        /*0042*/ 	.short	(.L_596 - .L_595)
	.align		4
.L_595:
        /*0044*/ 	.word	index@(.nv.constant0._ZN7cutlass13device_kernelIN5flash19enable_sm80_to_sm89INS1_16FlashAttnFwdSm80INS1_25CollectiveMainloopFwdSm80ILi8ELi2ELb0EN4cute5tupleIJNS5_1CILi128EEENS7_ILi64EEENS7_ILi192EEEEEELi192ENS_10bfloat16_tEfNS_4arch4Sm80ELb0ELb1ELb0ELb0ELb0ELb0ELb1ELb0EEENS1_21CollectiveEpilogueFwdINS6_IJS8_SA_S9_EEENS6_IJNS7_ILi1EEESI_SI_EEESC_SE_Li256ELb0ELb1ELb0ELb0EEENS1_19SingleTileSchedulerILb0ELb0ELb1ELi128EEEEEEEEEvNT_6ParamsE)
        /*0048*/ 	.short	0x0210
        /*004a*/ 	.short	0x0418


	//----- nvinfo : EIATTR_SW_WAR
	.align		4
.L_596:
        /*004c*/ 	.byte	0x04, 0x36
        /*004e*/ 	.short	(.L_598 - .L_597)
.L_597:
        /*0050*/ 	.word	0x00000008
.L_598:


//--------------------- .nv.info._ZN7cutlass13device_kernelIN5flash19enable_sm80_to_sm89INS1_16FlashAttnFwdSm80INS1_25CollectiveMainloopFwdSm80ILi8ELi2ELb0EN4cute5tupleIJNS5_1CILi128EEENS7_ILi64EEENS7_ILi192EEEEEELi192ENS_10bfloat16_tEfNS_4arch4Sm80ELb0ELb1ELb0ELb1ELb0ELb0ELb1ELb0EEENS1_21CollectiveEpilogueFwdINS6_IJS8_SA_S9_EEENS6_IJNS7_ILi1EEESI_SI_EEESC_SE_Li256ELb1ELb1ELb0ELb0EEENS1_19SingleTileSchedulerILb1ELb0ELb1ELi128EEEEEEEEEvNT_6ParamsE --------------------------
	.section	.nv.info._ZN7cutlass13device_kernelIN5flash19enable_sm80_to_sm89INS1_16FlashAttnFwdSm80INS1_25CollectiveMainloopFwdSm80ILi8ELi2ELb0EN4cute5tupleIJNS5_1CILi128EEENS7_ILi64EEENS7_ILi192EEEEEELi192ENS_10bfloat16_tEfNS_4arch4Sm80ELb0ELb1ELb0ELb1ELb0ELb0ELb1ELb0EEENS1_21CollectiveEpilogueFwdINS6_IJS8_SA_S9_EEENS6_IJNS7_ILi1EEESI_SI_EEESC_SE_Li256ELb1ELb1ELb0ELb0EEENS1_19SingleTileSchedulerILb1ELb0ELb1ELi128EEEEEEEEEvNT_6ParamsE,"",@"SHT_CUDA_INFO"
	.sectionflags	@""
	.align	4


	//----- nvinfo : EIATTR_CUDA_API_VERSION
	.align		4
        /*0000*/ 	.byte	0x04, 0x37
        /*0002*/ 	.short	(.L_600 - .L_599)
.L_599:
        /*0004*/ 	.word	0x00000082


	//----- nvinfo : EIATTR_KPARAM_INFO
	.align		4
.L_600:
        /*0008*/ 	.byte	0x04, 0x17
        /*000a*/ 	.short	(.L_602 - .L_601)
.L_601:
        /*000c*/ 	.word	0x00000000
        /*0010*/ 	.short	0x0000
        /*0012*/ 	.short	0x0000
        /*0014*/ 	.byte	0x00, 0xf0, 0x61, 0x10


	//----- nvinfo : EIATTR_SPARSE_MMA_MASK
	.align		4
.L_602:
        /*0018*/ 	.byte	0x03, 0x50
        /*001a*/ 	.short	0x0000


	//----- nvinfo : EIATTR_MAXREG_COUNT
	.align		4
        /*001c*/ 	.byte	0x03, 0x1b
        /*001e*/ 	.short	0x00ff


	//----- nvinfo : EIATTR_MERCURY_ISA_VERSION
	.align		4
        /*0020*/ 	.byte	0x03, 0x5f
        /*0022*/ 	.short	0x0101


	//----- nvinfo : EIATTR_EXIT_INSTR_OFFSETS
	.align		4
        /*0024*/ 	.byte	0x04, 0x1c
        /*0026*/ 	.short	(.L_604 - .L_603)


	//   ....[0]....
.L_603:
        /*0028*/ 	.word	0x00000010


	//----- nvinfo : EIATTR_MAX_THREADS
	.align		4
.L_604:
        /*002c*/ 	.byte	0x04, 0x05
        /*002e*/ 	.short	(.L_606 - .L_605)
.L_605:
        /*0030*/ 	.word	0x00000100
        /*0034*/ 	.word	0x00000001
        /*0038*/ 	.word	0x00000001


	//----- nvinfo : EIATTR_CBANK_PARAM_SIZE
	.align		4
.L_606:
        /*003c*/ 	.byte	0x03, 0x19
        /*003e*/ 	.short	0x0418


	//----- nvinfo : EIATTR_PARAM_CBANK
	.align		4
        /*0040*/ 	.byte	0x04, 0x0a
        /*0042*/ 	.short	(.L_608 - .L_607)
	.align		4
.L_607:
        /*0044*/ 	.word	index@(.nv.constant0._ZN7cutlass13device_kernelIN5flash19enable_sm80_to_sm89INS1_16FlashAttnFwdSm80INS1_25CollectiveMainloopFwdSm80ILi8ELi2ELb0EN4cute5tupleIJNS5_1CILi128EEENS7_ILi64EEENS7_ILi192EEEEEELi192ENS_10bfloat16_tEfNS_4arch4Sm80ELb0ELb1ELb0ELb1ELb0ELb0ELb1ELb0EEENS1_21CollectiveEpilogueFwdINS6_IJS8_SA_S9_EEENS6_IJNS7_ILi1EEESI_SI_EEESC_SE_Li256ELb1ELb1ELb0ELb0EEENS1_19SingleTileSchedulerILb1ELb0ELb1ELi128EEEEEEEEEvNT_6ParamsE)
        /*0048*/ 	.short	0x0210
        /*004a*/ 	.short	0x0418


	//----- nvinfo : EIATTR_SW_WAR
	.align		4
.L_608:
        /*004c*/ 	.byte	0x04, 0x36
        /*004e*/ 	.short	(.L_610 - .L_609)
.L_609:
        /*0050*/ 	.word	0x00000008
.L_610:


//--------------------- .nv.info._ZN7cutlass13device_kernelIN5flash19enable_sm80_to_sm89INS1_16FlashAttnFwdSm80INS1_25CollectiveMainloopFwdSm80ILi8ELi2ELb0EN4cute5tupleIJNS5_1CILi128EEENS7_ILi64EEENS7_ILi192EEEEEELi192ENS_10bfloat16_tEfNS_4arch4Sm80ELb0ELb1ELb0ELb1ELb0ELb1ELb1ELb0EEENS1_21CollectiveEpilogueFwdINS6_IJS8_SA_S9_EEENS6_IJNS7_ILi1EEESI_SI_EEESC_SE_Li256ELb1ELb1ELb0ELb0EEENS1_19SingleTileSchedulerILb1ELb0ELb1ELi128EEEEEEEEEvNT_6ParamsE --------------------------
	.section	.nv.info._ZN7cutlass13device_kernelIN5flash19enable_sm80_to_sm89INS1_16FlashAttnFwdSm80INS1_25CollectiveMainloopFwdSm80ILi8ELi2ELb0EN4cute5tupleIJNS5_1CILi128EEENS7_ILi64EEENS7_ILi192EEEEEELi192ENS_10bfloat16_tEfNS_4arch4Sm80ELb0ELb1ELb0ELb1ELb0ELb1ELb1ELb0EEENS1_21CollectiveEpilogueFwdINS6_IJS8_SA_S9_EEENS6_IJNS7_ILi1EEESI_SI_EEESC_SE_Li256ELb1ELb1ELb0ELb0EEENS1_19SingleTileSchedulerILb1ELb0ELb1ELi128EEEEEEEEEvNT_6ParamsE,"",@"SHT_CUDA_INFO"
	.sectionflags	@""
	.align	4


	//----- nvinfo : EIATTR_CUDA_API_VERSION
	.align		4
        /*0000*/ 	.byte	0x04, 0x37
        /*0002*/ 	.short	(.L_612 - .L_611)
.L_611:
        /*0004*/ 	.word	0x00000082


	//----- nvinfo : EIATTR_KPARAM_INFO
	.align		4
.L_612:
        /*0008*/ 	.byte	0x04, 0x17
        /*000a*/ 	.short	(.L_614 - .L_613)
.L_613:
        /*000c*/ 	.word	0x00000000
        /*0010*/ 	.short	0x0000
        /*0012*/ 	.short	0x0000
        /*0014*/ 	.byte	0x00, 0xf0, 0x61, 0x10


	//----- nvinfo : EIATTR_SPARSE_MMA_MASK
	.align		4
.L_614:
        /*0018*/ 	.byte	0x03, 0x50
        /*001a*/ 	.short	0x0000


	//----- nvinfo : EIATTR_MAXREG_COUNT
	.align		4
        /*001c*/ 	.byte	0x03, 0x1b
        /*001e*/ 	.short	0x00ff


	//----- nvinfo : EIATTR_MERCURY_ISA_VERSION
	.align		4
        /*0020*/ 	.byte	0x03, 0x5f
        /*0022*/ 	.short	0x0101


	//----- nvinfo : EIATTR_EXIT_INSTR_OFFSETS
	.align		4
        /*0024*/ 	.byte	0x04, 0x1c
        /*0026*/ 	.short	(.L_616 - .L_615)


	//   ....[0]....
.L_615:
        /*0028*/ 	.word	0x00000010


	//----- nvinfo : EIATTR_MAX_THREADS
	.align		4
.L_616:
        /*002c*/ 	.byte	0x04, 0x05
        /*002e*/ 	.short	(.L_618 - .L_617)
.L_617:
        /*0030*/ 	.word	0x00000100
        /*0034*/ 	.word	0x00000001
        /*0038*/ 	.word	0x00000001


	//----- nvinfo : EIATTR_CBANK_PARAM_SIZE
	.align		4
.L_618:
        /*003c*/ 	.byte	0x03, 0x19
        /*003e*/ 	.short	0x0418


	//----- nvinfo : EIATTR_PARAM_CBANK
	.align		4
        /*0040*/ 	.byte	0x04, 0x0a
        /*0042*/ 	.short	(.L_620 - .L_619)
	.align		4
.L_619:
        /*0044*/ 	.word	index@(.nv.constant0._ZN7cutlass13device_kernelIN5flash19enable_sm80_to_sm89INS1_16FlashAttnFwdSm80INS1_25CollectiveMainloopFwdSm80ILi8ELi2ELb0EN4cute5tupleIJNS5_1CILi128EEENS7_ILi64EEENS7_ILi192EEEEEELi192ENS_10bfloat16_tEfNS_4arch4Sm80ELb0ELb1ELb0ELb1ELb0ELb1ELb1ELb0EEENS1_21CollectiveEpilogueFwdINS6_IJS8_SA_S9_EEENS6_IJNS7_ILi1EEESI_SI_EEESC_SE_Li256ELb1ELb1ELb0ELb0EEENS1_19SingleTileSchedulerILb1ELb0ELb1ELi128EEEEEEEEEvNT_6ParamsE)
        /*0048*/ 	.short	0x0210
        /*004a*/ 	.short	0x0418


	//----- nvinfo : EIATTR_SW_WAR
	.align		4
.L_620:
        /*004c*/ 	.byte	0x04, 0x36
        /*004e*/ 	.short	(.L_622 - .L_621)
.L_621:
        /*0050*/ 	.word	0x00000008
.L_622:


//--------------------- .nv.info._ZN7cutlass13device_kernelIN5flash19enable_sm80_to_sm89INS1_16FlashAttnFwdSm80INS1_25CollectiveMainloopFwdSm80ILi8ELi2ELb1EN4cute5tupleIJNS5_1CILi128EEENS7_ILi96EEENS7_ILi192EEEEEELi192ENS_10bfloat16_tEfNS_4arch4Sm80ELb1ELb0ELb0ELb0ELb0ELb0ELb1ELb0EEENS1_21CollectiveEpilogueFwdINS6_IJS8_SA_S9_EEENS6_IJNS7_ILi1EEESI_SI_EEESC_SE_Li256ELb0ELb1ELb0ELb0EEENS1_30DynamicPersistentTileSchedulerILi256ELi256ELb0ELb1ELb0EEEEEEEEEvNT_6ParamsE --------------------------
	.section	.nv.info._ZN7cutlass13device_kernelIN5flash19enable_sm80_to_sm89INS1_16FlashAttnFwdSm80INS1_25CollectiveMainloopFwdSm80ILi8ELi2ELb1EN4cute5tupleIJNS5_1CILi128EEENS7_ILi96EEENS7_ILi192EEEEEELi192ENS_10bfloat16_tEfNS_4arch4Sm80ELb1ELb0ELb0ELb0ELb0ELb0ELb1ELb0EEENS1_21CollectiveEpilogueFwdINS6_IJS8_SA_S9_EEENS6_IJNS7_ILi1EEESI_SI_EEESC_SE_Li256ELb0ELb1ELb0ELb0EEENS1_30DynamicPersistentTileSchedulerILi256ELi256ELb0ELb1ELb0EEEEEEEEEvNT_6ParamsE,"",@"SHT_CUDA_INFO"
	.sectionflags	@""
	.align	4


	//----- nvinfo : EIATTR_CUDA_API_VERSION
	.align		4
        /*0000*/ 	.byte	0x04, 0x37
        /*0002*/ 	.short	(.L_624 - .L_623)
.L_623:
        /*0004*/ 	.word	0x00000082


	//----- nvinfo : EIATTR_KPARAM_INFO
	.align		4
.L_624:
        /*0008*/ 	.byte	0x04, 0x17
        /*000a*/ 	.short	(.L_626 - .L_625)
.L_625:
        /*000c*/ 	.word	0x00000000
        /*0010*/ 	.short	0x0000
        /*0012*/ 	.short	0x0000
        /*0014*/ 	.byte	0x00, 0xf0, 0xa1, 0x10


	//----- nvinfo : EIATTR_SPARSE_MMA_MASK
	.align		4
.L_626:
        /*0018*/ 	.byte	0x03, 0x50
        /*001a*/ 	.short	0x0000


	//----- nvinfo : EIATTR_MAXREG_COUNT
	.align		4
        /*001c*/ 	.byte	0x03, 0x1b
        /*001e*/ 	.short	0x00ff


	//----- nvinfo : EIATTR_MERCURY_ISA_VERSION
	.align		4
        /*0020*/ 	.byte	0x03, 0x5f
        /*0022*/ 	.short	0x0101


	//----- nvinfo : EIATTR_EXIT_INSTR_OFFSETS
	.align		4
        /*0024*/ 	.byte	0x04, 0x1c
        /*0026*/ 	.short	(.L_628 - .L_627)


	//   ....[0]....
.L_627:
        /*0028*/ 	.word	0x00000010


	//----- nvinfo : EIATTR_MAX_THREADS
	.align		4
.L_628:
        /*002c*/ 	.byte	0x04, 0x05
        /*002e*/ 	.short	(.L_630 - .L_629)
.L_629:
        /*0030*/ 	.word	0x00000100
        /*0034*/ 	.word	0x00000001
        /*0038*/ 	.word	0x00000001


	//----- nvinfo : EIATTR_CBANK_PARAM_SIZE
	.align		4
.L_630:
        /*003c*/ 	.byte	0x03, 0x19
        /*003e*/ 	.short	0x0428


	//----- nvinfo : EIATTR_PARAM_CBANK
	.align		4
        /*0040*/ 	.byte	0x04, 0x0a
        /*0042*/ 	.short	(.L_632 - .L_631)
	.align		4
.L_631:
        /*0044*/ 	.word	index@(.nv.constant0._ZN7cutlass13device_kernelIN5flash19enable_sm80_to_sm89INS1_16FlashAttnFwdSm80INS1_25CollectiveMainloopFwdSm80ILi8ELi2ELb1EN4cute5tupleIJNS5_1CILi128EEENS7_ILi96EEENS7_ILi192EEEEEELi192ENS_10bfloat16_tEfNS_4arch4Sm80ELb1ELb0ELb0ELb0ELb0ELb0ELb1ELb0EEENS1_21CollectiveEpilogueFwdINS6_IJS8_SA_S9_EEENS6_IJNS7_ILi1EEESI_SI_EEESC_SE_Li256ELb0ELb1ELb0ELb0EEENS1_30DynamicPersistentTileSchedulerILi256ELi256ELb0ELb1ELb0EEEEEEEEEvNT_6ParamsE)
        /*0048*/ 	.short	0x0210
        /*004a*/ 	.short	0x0428


	//----- nvinfo : EIATTR_SW_WAR
	.align		4
.L_632:
        /*004c*/ 	.byte	0x04, 0x36
        /*004e*/ 	.short	(.L_634 - .L_633)
.L_633:
        /*0050*/ 	.word	0x00000008
.L_634:


//--------------------- .nv.info._ZN7cutlass13device_kernelIN5flash19enable_sm80_to_sm89INS1_16FlashAttnFwdSm80INS1_25CollectiveMainloopFwdSm80ILi8ELi2ELb1EN4cute5tupleIJNS5_1CILi128EEENS7_ILi96EEENS7_ILi192EEEEEELi192ENS_10bfloat16_tEfNS_4arch4Sm80ELb1ELb0ELb0ELb1ELb0ELb0ELb1ELb0EEENS1_21CollectiveEpilogueFwdINS6_IJS8_SA_S9_EEENS6_IJNS7_ILi1EEESI_SI_EEESC_SE_Li256ELb1ELb1ELb0ELb0EEENS1_19SingleTileSchedulerILb1ELb0ELb1ELi128EEEEEEEEEvNT_6ParamsE --------------------------
	.section	.nv.info._ZN7cutlass13device_kernelIN5flash19enable_sm80_to_sm89INS1_16FlashAttnFwdSm80INS1_25CollectiveMainloopFwdSm80ILi8ELi2ELb1EN4cute5tupleIJNS5_1CILi128EEENS7_ILi96EEENS7_ILi192EEEEEELi192ENS_10bfloat16_tEfNS_4arch4Sm80ELb1ELb0ELb0ELb1ELb0ELb0ELb1ELb0EEENS1_21CollectiveEpilogueFwdINS6_IJS8_SA_S9_EEENS6_IJNS7_ILi1EEESI_SI_EEESC_SE_Li256ELb1ELb1ELb0ELb0EEENS1_19SingleTileSchedulerILb1ELb0ELb1ELi128EEEEEEEEEvNT_6ParamsE,"",@"SHT_CUDA_INFO"
	.sectionflags	@""
	.align	4


	//----- nvinfo : EIATTR_CUDA_API_VERSION
	.align		4
        /*0000*/ 	.byte	0x04, 0x37
        /*0002*/ 	.short	(.L_636 - .L_635)
.L_635:
        /*0004*/ 	.word	0x00000082


	//----- nvinfo : EIATTR_KPARAM_INFO
	.align		4
.L_636:
        /*0008*/ 	.byte	0x04, 0x17
        /*000a*/ 	.short	(.L_638 - .L_637)
.L_637:
        /*000c*/ 	.word	0x00000000
        /*0010*/ 	.short	0x0000
        /*0012*/ 	.short	0x0000
        /*0014*/ 	.byte	0x00, 0xf0, 0x61, 0x10


	//----- nvinfo : EIATTR_SPARSE_MMA_MASK
	.align		4
.L_638:
        /*0018*/ 	.byte	0x03, 0x50
        /*001a*/ 	.short	0x0000


	//----- nvinfo : EIATTR_MAXREG_COUNT
	.align		4
        /*001c*/ 	.byte	0x03, 0x1b
        /*001e*/ 	.short	0x00ff


	//----- nvinfo : EIATTR_MERCURY_ISA_VERSION
	.align		4
        /*0020*/ 	.byte	0x03, 0x5f
        /*0022*/ 	.short	0x0101


	//----- nvinfo : EIATTR_EXIT_INSTR_OFFSETS
	.align		4
        /*0024*/ 	.byte	0x04, 0x1c
        /*0026*/ 	.short	(.L_640 - .L_639)


	//   ....[0]....
.L_639:
        /*0028*/ 	.word	0x00000010


	//----- nvinfo : EIATTR_MAX_THREADS
	.align		4
.L_640:
        /*002c*/ 	.byte	0x04, 0x05
        /*002e*/ 	.short	(.L_642 - .L_641)
.L_641:
        /*0030*/ 	.word	0x00000100
        /*0034*/ 	.word	0x00000001
        /*0038*/ 	.word	0x00000001


	//----- nvinfo : EIATTR_CBANK_PARAM_SIZE
	.align		4
.L_642:
        /*003c*/ 	.byte	0x03, 0x19
        /*003e*/ 	.short	0x0418


	//----- nvinfo : EIATTR_PARAM_CBANK
	.align		4
        /*0040*/ 	.byte	0x04, 0x0a
        /*0042*/ 	.short	(.L_644 - .L_643)
	.align		4
.L_643:
        /*0044*/ 	.word	index@(.nv.constant0._ZN7cutlass13device_kernelIN5flash19enable_sm80_to_sm89INS1_16FlashAttnFwdSm80INS1_25CollectiveMainloopFwdSm80ILi8ELi2ELb1EN4cute5tupleIJNS5_1CILi128EEENS7_ILi96EEENS7_ILi192EEEEEELi192ENS_10bfloat16_tEfNS_4arch4Sm80ELb1ELb0ELb0ELb1ELb0ELb0ELb1ELb0EEENS1_21CollectiveEpilogueFwdINS6_IJS8_SA_S9_EEENS6_IJNS7_ILi1EEESI_SI_EEESC_SE_Li256ELb1ELb1ELb0ELb0EEENS1_19SingleTileSchedulerILb1ELb0ELb1ELi128EEEEEEEEEvNT_6ParamsE)
        /*0048*/ 	.short	0x0210
        /*004a*/ 	.short	0x0418


	//----- nvinfo : EIATTR_SW_WAR
	.align		4
.L_644:
        /*004c*/ 	.byte	0x04, 0x36
        /*004e*/ 	.short	(.L_646 - .L_645)
.L_645:
        /*0050*/ 	.word	0x00000008
.L_646:


//--------------------- .nv.info._ZN7cutlass13device_kernelIN5flash19enable_sm80_to_sm89INS1_16FlashAttnFwdSm80INS1_25CollectiveMainloopFwdSm80ILi8ELi2ELb0EN4cute5tupleIJNS5_1CILi128EEENS7_ILi64EEENS7_ILi192EEEEEELi192ENS_10bfloat16_tEfNS_4arch4Sm80ELb1ELb0ELb0ELb1ELb0ELb1ELb1ELb0EEENS1_21CollectiveEpilogueFwdINS6_IJS8_SA_S9_EEENS6_IJNS7_ILi1EEESI_SI_EEESC_SE_Li256ELb1ELb1ELb0ELb0EEENS1_19SingleTileSchedulerILb1ELb0ELb1ELi128EEEEEEEEEvNT_6ParamsE --------------------------
	.section	.nv.info._ZN7cutlass13device_kernelIN5flash19enable_sm80_to_sm89INS1_16FlashAttnFwdSm80INS1_25CollectiveMainloopFwdSm80ILi8ELi2ELb0EN4cute5tupleIJNS5_1CILi128EEENS7_ILi64EEENS7_ILi192EEEEEELi192ENS_10bfloat16_tEfNS_4arch4Sm80ELb1ELb0ELb0ELb1ELb0ELb1ELb1ELb0EEENS1_21CollectiveEpilogueFwdINS6_IJS8_SA_S9_EEENS6_IJNS7_ILi1EEESI_SI_EEESC_SE_Li256ELb1ELb1ELb0ELb0EEENS1_19SingleTileSchedulerILb1ELb0ELb1ELi128EEEEEEEEEvNT_6ParamsE,"",@"SHT_CUDA_INFO"
	.sectionflags	@""
	.align	4


	//----- nvinfo : EIATTR_CUDA_API_VERSION
	.align		4
        /*0000*/ 	.byte	0x04, 0x37
        /*0002*/ 	.short	(.L_648 - .L_647)
.L_647:
        /*0004*/ 	.word	0x00000082


	//----- nvinfo : EIATTR_KPARAM_INFO
	.align		4
.L_648:
        /*0008*/ 	.byte	0x04, 0x17
        /*000a*/ 	.short	(.L_650 - .L_649)
.L_649:
        /*000c*/ 	.word	0x00000000
        /*0010*/ 	.short	0x0000
        /*0012*/ 	.short	0x0000
        /*0014*/ 	.byte	0x00, 0xf0, 0x61, 0x10


	//----- nvinfo : EIATTR_SPARSE_MMA_MASK
	.align		4
.L_650:
        /*0018*/ 	.byte	0x03, 0x50
        /*001a*/ 	.short	0x0000


	//----- nvinfo : EIATTR_MAXREG_COUNT
	.align		4
        /*001c*/ 	.byte	0x03, 0x1b
        /*001e*/ 	.short	0x00ff


	//----- nvinfo : EIATTR_MERCURY_ISA_VERSION
	.align		4
        /*0020*/ 	.byte	0x03, 0x5f
        /*0022*/ 	.short	0x0101


	//----- nvinfo : EIATTR_EXIT_INSTR_OFFSETS
	.align		4
        /*0024*/ 	.byte	0x04, 0x1c
        /*0026*/ 	.short	(.L_652 - .L_651)


	//   ....[0]....
.L_651:
        /*0028*/ 	.word	0x00000010


	//----- nvinfo : EIATTR_MAX_THREADS
	.align		4
.L_652:
        /*002c*/ 	.byte	0x04, 0x05
        /*002e*/ 	.short	(.L_654 - .L_653)
.L_653:
        /*0030*/ 	.word	0x00000100
        /*0034*/ 	.word	0x00000001
        /*0038*/ 	.word	0x00000001


	//----- nvinfo : EIATTR_CBANK_PARAM_SIZE
	.align		4
.L_654:
        /*003c*/ 	.byte	0x03, 0x19
        /*003e*/ 	.short	0x0418


	//----- nvinfo : EIATTR_PARAM_CBANK
	.align		4
        /*0040*/ 	.byte	0x04, 0x0a
        /*0042*/ 	.short	(.L_656 - .L_655)
	.align		4
.L_655:
        /*0044*/ 	.word	index@(.nv.constant0._ZN7cutlass13device_kernelIN5flash19enable_sm80_to_sm89INS1_16FlashAttnFwdSm80INS1_25CollectiveMainloopFwdSm80ILi8ELi2ELb0EN4cute5tupleIJNS5_1CILi128EEENS7_ILi64EEENS7_ILi192EEEEEELi192ENS_10bfloat16_tEfNS_4arch4Sm80ELb1ELb0ELb0ELb1ELb0ELb1ELb1ELb0EEENS1_21CollectiveEpilogueFwdINS6_IJS8_SA_S9_EEENS6_IJNS7_ILi1EEESI_SI_EEESC_SE_Li256ELb1ELb1ELb0ELb0EEENS1_19SingleTileSchedulerILb1ELb0ELb1ELi128EEEEEEEEEvNT_6ParamsE)
        /*0048*/ 	.short	0x0210
        /*004a*/ 	.short	0x0418


	//----- nvinfo : EIATTR_SW_WAR
	.align		4
.L_656:
        /*004c*/ 	.byte	0x04, 0x36
        /*004e*/ 	.short	(.L_658 - .L_657)
.L_657:
        /*0050*/ 	.word	0x00000008
.L_658:


//--------------------- .nv.callgraph             --------------------------
	.section	.nv.callgraph,"",@"SHT_CUDA_CALLGRAPH"
	.align	4
	.sectionentsize	8
	.align		4
        /*0000*/ 	.word	0x00000000
	.align		4
        /*0004*/ 	.word	0xffffffff
	.align		4
        /*0008*/ 	.word	0x00000000
	.align		4
        /*000c*/ 	.word	0xfffffffe
	.align		4
        /*0010*/ 	.word	0x00000000
	.align		4
        /*0014*/ 	.word	0xfffffffd
	.align		4
        /*0018*/ 	.word	0x00000000
	.align		4
        /*001c*/ 	.word	0xfffffffc


//--------------------- .nv.constant4             --------------------------
	.section	.nv.constant4,"a",@progbits
	.align	8
	.align		8
.nv.constant4:
        /*0000*/ 	.dword	_ZN77_INTERNAL_591b084b_41_flash_fwd_hdim192_bf16_softcapall_sm80_cu_61719c98_40744cuda3std3__45__cpo5beginE
	.align		8
        /*0008*/ 	.dword	_ZN77_INTERNAL_591b084b_41_flash_fwd_hdim192_bf16_softcapall_sm80_cu_61719c98_40744cuda3std3__45__cpo3endE
	.align		8
        /*0010*/ 	.dword	_ZN77_INTERNAL_591b084b_41_flash_fwd_hdim192_bf16_softcapall_sm80_cu_61719c98_40744cuda3std3__45__cpo6cbeginE
	.align		8
        /*0018*/ 	.dword	_ZN77_INTERNAL_591b084b_41_flash_fwd_hdim192_bf16_softcapall_sm80_cu_61719c98_40744cuda3std3__45__cpo4cendE
	.align		8
        /*0020*/ 	.dword	_ZN77_INTERNAL_591b084b_41_flash_fwd_hdim192_bf16_softcapall_sm80_cu_61719c98_40744cuda3std3__479_GLOBAL__N__591b084b_41_flash_fwd_hdim192_bf16_softcapall_sm80_cu_61719c98_40746ignoreE
	.align		8
        /*0028*/ 	.dword	_ZN77_INTERNAL_591b084b_41_flash_fwd_hdim192_bf16_softcapall_sm80_cu_61719c98_40744cuda3std3__419piecewise_constructE
	.align		8
        /*0030*/ 	.dword	_ZN77_INTERNAL_591b084b_41_flash_fwd_hdim192_bf16_softcapall_sm80_cu_61719c98_40744cuda3std3__48in_placeE
	.align		8
        /*0038*/ 	.dword	_ZN77_INTERNAL_591b084b_41_flash_fwd_hdim192_bf16_softcapall_sm80_cu_61719c98_40744cuda3std6ranges3__45__cpo4swapE
	.align		8
        /*0040*/ 	.dword	_ZN77_INTERNAL_591b084b_41_flash_fwd_hdim192_bf16_softcapall_sm80_cu_61719c98_40744cuda3std6ranges3__45__cpo9iter_moveE
	.align		8
        /*0048*/ 	.dword	_ZN77_INTERNAL_591b084b_41_flash_fwd_hdim192_bf16_softcapall_sm80_cu_61719c98_40744cute7productE
	.align		8
        /*0050*/ 	.dword	_ZN77_INTERNAL_591b084b_41_flash_fwd_hdim192_bf16_softcapall_sm80_cu_61719c98_40744cute1_E


//--------------------- .text._ZN7cutlass13device_kernelIN5flash19enable_sm80_to_sm89INS1_16FlashAttnFwdSm80INS1_25CollectiveMainloopFwdSm80ILi8ELi1ELb1EN4cute5tupleIJNS5_1CILi128EEENS7_ILi96EEENS7_ILi192EEEEEELi192ENS_10bfloat16_tEfNS_4arch4Sm80ELb0ELb0ELb1ELb0ELb0ELb0ELb1ELb0EEENS1_21CollectiveEpilogueFwdINS6_IJS8_SA_S9_EEENS6_IJNS7_ILi1EEESI_SI_EEESC_SE_Li256ELb0ELb1ELb0ELb0EEENS1_19SingleTileSchedulerILb0ELb0ELb1ELi128EEEEEEEEEvNT_6ParamsE --------------------------
	.section	.text._ZN7cutlass13device_kernelIN5flash19enable_sm80_to_sm89INS1_16FlashAttnFwdSm80INS1_25CollectiveMainloopFwdSm80ILi8ELi1ELb1EN4cute5tupleIJNS5_1CILi128EEENS7_ILi96EEENS7_ILi192EEEEEELi192ENS_10bfloat16_tEfNS_4arch4Sm80ELb0ELb0ELb1ELb0ELb0ELb0ELb1ELb0EEENS1_21CollectiveEpilogueFwdINS6_IJS8_SA_S9_EEENS6_IJNS7_ILi1EEESI_SI_EEESC_SE_Li256ELb0ELb1ELb0ELb0EEENS1_19SingleTileSchedulerILb0ELb0ELb1ELi128EEEEEEEEEvNT_6ParamsE,"ax",@progbits
	.align	128
.text._ZN7cutlass13device_kernelIN5flash19enable_sm80_to_sm89INS1_16FlashAttnFwdSm80INS1_25CollectiveMainloopFwdSm80ILi8ELi1ELb1EN4cute5tupleIJNS5_1CILi128EEENS7_ILi96EEENS7_ILi192EEEEEELi192ENS_10bfloat16_tEfNS_4arch4Sm80ELb0ELb0ELb1ELb0ELb0ELb0ELb1ELb0EEENS1_21CollectiveEpilogueFwdINS6_IJS8_SA_S9_EEENS6_IJNS7_ILi1EEESI_SI_EEESC_SE_Li256ELb0ELb1ELb0ELb0EEENS1_19SingleTileSchedulerILb0ELb0ELb1ELi128EEEEEEEEEvNT_6ParamsE:
        .type           _ZN7cutlass13device_kernelIN5flash19enable_sm80_to_sm89INS1_16FlashAttnFwdSm80INS1_25CollectiveMainloopFwdSm80ILi8ELi1ELb1EN4cute5tupleIJNS5_1CILi128EEENS7_ILi96EEENS7_ILi192EEEEEELi192ENS_10bfloat16_tEfNS_4arch4Sm80ELb0ELb0ELb1ELb0ELb0ELb0ELb1ELb0EEENS1_21CollectiveEpilogueFwdINS6_IJS8_SA_S9_EEENS6_IJNS7_ILi1EEESI_SI_EEESC_SE_Li256ELb0ELb1ELb0ELb0EEENS1_19SingleTileSchedulerILb0ELb0ELb1ELi128EEEEEEEEEvNT_6ParamsE,@function
        .size           _ZN7cutlass13device_kernelIN5flash19enable_sm80_to_sm89INS1_16FlashAttnFwdSm80INS1_25CollectiveMainloopFwdSm80ILi8ELi1ELb1EN4cute5tupleIJNS5_1CILi128EEENS7_ILi96EEENS7_ILi192EEEEEELi192ENS_10bfloat16_tEfNS_4arch4Sm80ELb0ELb0ELb1ELb0ELb0ELb0ELb1ELb0EEENS1_21CollectiveEpilogueFwdINS6_IJS8_SA_S9_EEENS6_IJNS7_ILi1EEESI_SI_EEESC_SE_Li256ELb0ELb1ELb0ELb0EEENS1_19SingleTileSchedulerILb0ELb0ELb1ELi128EEEEEEEEEvNT_6ParamsE,(.L_x_36 - _ZN7cutlass13device_kernelIN5flash19enable_sm80_to_sm89INS1_16FlashAttnFwdSm80INS1_25CollectiveMainloopFwdSm80ILi8ELi1ELb1EN4cute5tupleIJNS5_1CILi128EEENS7_ILi96EEENS7_ILi192EEEEEELi192ENS_10bfloat16_tEfNS_4arch4Sm80ELb0ELb0ELb1ELb0ELb0ELb0ELb1ELb0EEENS1_21CollectiveEpilogueFwdINS6_IJS8_SA_S9_EEENS6_IJNS7_ILi1EEESI_SI_EEESC_SE_Li256ELb0ELb1ELb0ELb0EEENS1_19SingleTileSchedulerILb0ELb0ELb1ELi128EEEEEEEEEvNT_6ParamsE)
        .other          _ZN7cutlass13device_kernelIN5flash19enable_sm80_to_sm89INS1_16FlashAttnFwdSm80INS1_25CollectiveMainloopFwdSm80ILi8ELi1ELb1EN4cute5tupleIJNS5_1CILi128EEENS7_ILi96EEENS7_ILi192EEEEEELi192ENS_10bfloat16_tEfNS_4arch4Sm80ELb0ELb0ELb1ELb0ELb0ELb0ELb1ELb0EEENS1_21CollectiveEpilogueFwdINS6_IJS8_SA_S9_EEENS6_IJNS7_ILi1EEESI_SI_EEESC_SE_Li256ELb0ELb1ELb0ELb0EEENS1_19SingleTileSchedulerILb0ELb0ELb1ELi128EEEEEEEEEvNT_6ParamsE,@"STO_CUDA_ENTRY STV_DEFAULT"
_ZN7cutlass13device_kernelIN5flash19enable_sm80_to_sm89INS1_16FlashAttnFwdSm80INS1_25CollectiveMainloopFwdSm80ILi8ELi1ELb1EN4cute5tupleIJNS5_1CILi128EEENS7_ILi96EEENS7_ILi192EEEEEELi192ENS_10bfloat16_tEfNS_4arch4Sm80ELb0ELb0ELb1ELb0ELb0ELb0ELb1ELb0EEENS1_21CollectiveEpilogueFwdINS6_IJS8_SA_S9_EEENS6_IJNS7_ILi1EEESI_SI_EEESC_SE_Li256ELb0ELb1ELb0ELb0EEENS1_19SingleTileSchedulerILb0ELb0ELb1ELi128EEEEEEEEEvNT_6ParamsE:
[----:B------:R-:W-:Y:S01]  /*0000*/  LDC R1, c[0x0][0x28] ;  /* 0x00000a00ff017b82 */ /* 0x000fe20000000800 */
[----:B------:R-:W-:Y:S05]  /*0010*/  EXIT ;  /* 0x000000000000794d */ /* 0x000fea0003800000 */
.L_x_0:
[----:B------:R-:W-:-:S00]  /*0020*/  BRA `(.L_x_0) ;  /* 0xfffffffc00fc7947 */ /* 0x000fc0000383ffff */
[----:B------:R-:W-:-:S00]  /*0030*/  NOP ;  /* 0x0000000000007918 */ /* 0x000fc00000000000 */
        /* <DEDUP_REMOVED lines=12> */
.L_x_36:


//--------------------- .text._ZN7cutlass13device_kernelIN5flash19enable_sm80_to_sm89INS1_16FlashAttnFwdSm80INS1_25CollectiveMainloopFwdSm80ILi8ELi1ELb1EN4cute5tupleIJNS5_1CILi128EEENS7_ILi96EEENS7_ILi192EEEEEELi192ENS_10bfloat16_tEfNS_4arch4Sm80ELb0ELb0ELb1ELb1ELb0ELb0ELb1ELb0EEENS1_21CollectiveEpilogueFwdINS6_IJS8_SA_S9_EEENS6_IJNS7_ILi1EEESI_SI_EEESC_SE_Li256ELb1ELb1ELb0ELb0EEENS1_19SingleTileSchedulerILb1ELb0ELb1ELi128EEEEEEEEEvNT_6ParamsE --------------------------
	.section	.text._ZN7cutlass13device_kernelIN5flash19enable_sm80_to_sm89INS1_16FlashAttnFwdSm80INS1_25CollectiveMainloopFwdSm80ILi8ELi1ELb1EN4cute5tupleIJNS5_1CILi128EEENS7_ILi96EEENS7_ILi192EEEEEELi192ENS_10bfloat16_tEfNS_4arch4Sm80ELb0ELb0ELb1ELb1ELb0ELb0ELb1ELb0EEENS1_21CollectiveEpilogueFwdINS6_IJS8_SA_S9_EEENS6_IJNS7_ILi1EEESI_SI_EEESC_SE_Li256ELb1ELb1ELb0ELb0EEENS1_19SingleTileSchedulerILb1ELb0ELb1ELi128EEEEEEEEEvNT_6ParamsE,"ax",@progbits
	.align	128
.text._ZN7cutlass13device_kernelIN5flash19enable_sm80_to_sm89INS1_16FlashAttnFwdSm80INS1_25CollectiveMainloopFwdSm80ILi8ELi1ELb1EN4cute5tupleIJNS5_1CILi128EEENS7_ILi96EEENS7_ILi192EEEEEELi192ENS_10bfloat16_tEfNS_4arch4Sm80ELb0ELb0ELb1ELb1ELb0ELb0ELb1ELb0EEENS1_21CollectiveEpilogueFwdINS6_IJS8_SA_S9_EEENS6_IJNS7_ILi1EEESI_SI_EEESC_SE_Li256ELb1ELb1ELb0ELb0EEENS1_19SingleTileSchedulerILb1ELb0ELb1ELi128EEEEEEEEEvNT_6ParamsE:
        .type           _ZN7cutlass13device_kernelIN5flash19enable_sm80_to_sm89INS1_16FlashAttnFwdSm80INS1_25CollectiveMainloopFwdSm80ILi8ELi1ELb1EN4cute5tupleIJNS5_1CILi128EEENS7_ILi96EEENS7_ILi192EEEEEELi192ENS_10bfloat16_tEfNS_4arch4Sm80ELb0ELb0ELb1ELb1ELb0ELb0ELb1ELb0EEENS1_21CollectiveEpilogueFwdINS6_IJS8_SA_S9_EEENS6_IJNS7_ILi1EEESI_SI_EEESC_SE_Li256ELb1ELb1ELb0ELb0EEENS1_19SingleTileSchedulerILb1ELb0ELb1ELi128EEEEEEEEEvNT_6ParamsE,@function
        .size           _ZN7cutlass13device_kernelIN5flash19enable_sm80_to_sm89INS1_16FlashAttnFwdSm80INS1_25CollectiveMainloopFwdSm80ILi8ELi1ELb1EN4cute5tupleIJNS5_1CILi128EEENS7_ILi96EEENS7_ILi192EEEEEELi192ENS_10bfloat16_tEfNS_4arch4Sm80ELb0ELb0ELb1ELb1ELb0ELb0ELb1ELb0EEENS1_21CollectiveEpilogueFwdINS6_IJS8_SA_S9_EEENS6_IJNS7_ILi1EEESI_SI_EEESC_SE_Li256ELb1ELb1ELb0ELb0EEENS1_19SingleTileSchedulerILb1ELb0ELb1ELi128EEEEEEEEEvNT_6ParamsE,(.L_x_37 - _ZN7cutlass13device_kernelIN5flash19enable_sm80_to_sm89INS1_16FlashAttnFwdSm80INS1_25CollectiveMainloopFwdSm80ILi8ELi1ELb1EN4cute5tupleIJNS5_1CILi128EEENS7_ILi96EEENS7_ILi192EEEEEELi192ENS_10bfloat16_tEfNS_4arch4Sm80ELb0ELb0ELb1ELb1ELb0ELb0ELb1ELb0EEENS1_21CollectiveEpilogueFwdINS6_IJS8_SA_S9_EEENS6_IJNS7_ILi1EEESI_SI_EEESC_SE_Li256ELb1ELb1ELb0ELb0EEENS1_19SingleTileSchedulerILb1ELb0ELb1ELi128EEEEEEEEEvNT_6ParamsE)
        .other          _ZN7cutlass13device_kernelIN5flash19enable_sm80_to_sm89INS1_16FlashAttnFwdSm80INS1_25CollectiveMainloopFwdSm80ILi8ELi1ELb1EN4cute5tupleIJNS5_1CILi128EEENS7_ILi96EEENS7_ILi192EEEEEELi192ENS_10bfloat16_tEfNS_4arch4Sm80ELb0ELb0ELb1ELb1ELb0ELb0ELb1ELb0EEENS1_21CollectiveEpilogueFwdINS6_IJS8_SA_S9_EEENS6_IJNS7_ILi1EEESI_SI_EEESC_SE_Li256ELb1ELb1ELb0ELb0EEENS1_19SingleTileSchedulerILb1ELb0ELb1ELi128EEEEEEEEEvNT_6ParamsE,@"STO_CUDA_ENTRY STV_DEFAULT"
_ZN7cutlass13device_kernelIN5flash19enable_sm80_to_sm89INS1_16FlashAttnFwdSm80INS1_25CollectiveMainloopFwdSm80ILi8ELi1ELb1EN4cute5tupleIJNS5_1CILi128EEENS7_ILi96EEENS7_ILi192EEEEEELi192ENS_10bfloat16_tEfNS_4arch4Sm80ELb0ELb0ELb1ELb1ELb0ELb0ELb1ELb0EEENS1_21CollectiveEpilogueFwdINS6_IJS8_SA_S9_EEENS6_IJNS7_ILi1EEESI_SI_EEESC_SE_Li256ELb1ELb1ELb0ELb0EEENS1_19SingleTileSchedulerILb1ELb0ELb1ELi128EEEEEEEEEvNT_6ParamsE:
[----:B------:R-:W-:Y:S01]  /*0000*/  LDC R1, c[0x0][0x28] ;  /* 0x00000a00ff017b82 */ /* 0x000fe20000000800 */
[----:B------:R-:W-:Y:S05]  /*0010*/  EXIT ;  /* 0x000000000000794d */ /* 0x000fea0003800000 */
.L_x_1:
        /* <DEDUP_REMOVED lines=14> */
.L_x_37:


//--------------------- .text._ZN7cutlass13device_kernelIN5flash19enable_sm80_to_sm89INS1_16FlashAttnFwdSm80INS1_25CollectiveMainloopFwdSm80ILi8ELi1ELb0EN4cute5tupleIJNS5_1CILi128EEENS7_ILi64EEENS7_ILi192EEEEEELi192ENS_10bfloat16_tEfNS_4arch4Sm80ELb0ELb0ELb1ELb1ELb0ELb1ELb1ELb0EEENS1_21CollectiveEpilogueFwdINS6_IJS8_SA_S9_EEENS6_IJNS7_ILi1EEESI_SI_EEESC_SE_Li256ELb1ELb1ELb0ELb0EEENS1_19SingleTileSchedulerILb1ELb0ELb1ELi128EEEEEEEEEvNT_6ParamsE --------------------------
	.section	.text._ZN7cutlass13device_kernelIN5flash19enable_sm80_to_sm89INS1_16FlashAttnFwdSm80INS1_25CollectiveMainloopFwdSm80ILi8ELi1ELb0EN4cute5tupleIJNS5_1CILi128EEENS7_ILi64EEENS7_ILi192EEEEEELi192ENS_10bfloat16_tEfNS_4arch4Sm80ELb0ELb0ELb1ELb1ELb0ELb1ELb1ELb0EEENS1_21CollectiveEpilogueFwdINS6_IJS8_SA_S9_EEENS6_IJNS7_ILi1EEESI_SI_EEESC_SE_Li256ELb1ELb1ELb0ELb0EEENS1_19SingleTileSchedulerILb1ELb0ELb1ELi128EEEEEEEEEvNT_6ParamsE,"ax",@progbits
	.align	128
.text._ZN7cutlass13device_kernelIN5flash19enable_sm80_to_sm89INS1_16FlashAttnFwdSm80INS1_25CollectiveMainloopFwdSm80ILi8ELi1ELb0EN4cute5tupleIJNS5_1CILi128EEENS7_ILi64EEENS7_ILi192EEEEEELi192ENS_10bfloat16_tEfNS_4arch4Sm80ELb0ELb0ELb1ELb1ELb0ELb1ELb1ELb0EEENS1_21CollectiveEpilogueFwdINS6_IJS8_SA_S9_EEENS6_IJNS7_ILi1EEESI_SI_EEESC_SE_Li256ELb1ELb1ELb0ELb0EEENS1_19SingleTileSchedulerILb1ELb0ELb1ELi128EEEEEEEEEvNT_6ParamsE:
        .type           _ZN7cutlass13device_kernelIN5flash19enable_sm80_to_sm89INS1_16FlashAttnFwdSm80INS1_25CollectiveMainloopFwdSm80ILi8ELi1ELb0EN4cute5tupleIJNS5_1CILi128EEENS7_ILi64EEENS7_ILi192EEEEEELi192ENS_10bfloat16_tEfNS_4arch4Sm80ELb0ELb0ELb1ELb1ELb0ELb1ELb1ELb0EEENS1_21CollectiveEpilogueFwdINS6_IJS8_SA_S9_EEENS6_IJNS7_ILi1EEESI_SI_EEESC_SE_Li256ELb1ELb1ELb0ELb0EEENS1_19SingleTileSchedulerILb1ELb0ELb1ELi128EEEEEEEEEvNT_6ParamsE,@function
        .size           _ZN7cutlass13device_kernelIN5flash19enable_sm80_to_sm89INS1_16FlashAttnFwdSm80INS1_25CollectiveMainloopFwdSm80ILi8ELi1ELb0EN4cute5tupleIJNS5_1CILi128EEENS7_ILi64EEENS7_ILi192EEEEEELi192ENS_10bfloat16_tEfNS_4arch4Sm80ELb0ELb0ELb1ELb1ELb0ELb1ELb1ELb0EEENS1_21CollectiveEpilogueFwdINS6_IJS8_SA_S9_EEENS6_IJNS7_ILi1EEESI_SI_EEESC_SE_Li256ELb1ELb1ELb0ELb0EEENS1_19SingleTileSchedulerILb1ELb0ELb1ELi128EEEEEEEEEvNT_6ParamsE,(.L_x_38 - _ZN7cutlass13device_kernelIN5flash19enable_sm80_to_sm89INS1_16FlashAttnFwdSm80INS1_25CollectiveMainloopFwdSm80ILi8ELi1ELb0EN4cute5tupleIJNS5_1CILi128EEENS7_ILi64EEENS7_ILi192EEEEEELi192ENS_10bfloat16_tEfNS_4arch4Sm80ELb0ELb0ELb1ELb1ELb0ELb1ELb1ELb0EEENS1_21CollectiveEpilogueFwdINS6_IJS8_SA_S9_EEENS6_IJNS7_ILi1EEESI_SI_EEESC_SE_Li256ELb1ELb1ELb0ELb0EEENS1_19SingleTileSchedulerILb1ELb0ELb1ELi128EEEEEEEEEvNT_6ParamsE)
        .other          _ZN7cutlass13device_kernelIN5flash19enable_sm80_to_sm89INS1_16FlashAttnFwdSm80INS1_25CollectiveMainloopFwdSm80ILi8ELi1ELb0EN4cute5tupleIJNS5_1CILi128EEENS7_ILi64EEENS7_ILi192EEEEEELi192ENS_10bfloat16_tEfNS_4arch4Sm80ELb0ELb0ELb1ELb1ELb0ELb1ELb1ELb0EEENS1_21CollectiveEpilogueFwdINS6_IJS8_SA_S9_EEENS6_IJNS7_ILi1EEESI_SI_EEESC_SE_Li256ELb1ELb1ELb0ELb0EEENS1_19SingleTileSchedulerILb1ELb0ELb1ELi128EEEEEEEEEvNT_6ParamsE,@"STO_CUDA_ENTRY STV_DEFAULT"
_ZN7cutlass13device_kernelIN5flash19enable_sm80_to_sm89INS1_16FlashAttnFwdSm80INS1_25CollectiveMainloopFwdSm80ILi8ELi1ELb0EN4cute5tupleIJNS5_1CILi128EEENS7_ILi64EEENS7_ILi192EEEEEELi192ENS_10bfloat16_tEfNS_4arch4Sm80ELb0ELb0ELb1ELb1ELb0ELb1ELb1ELb0EEENS1_21CollectiveEpilogueFwdINS6_IJS8_SA_S9_EEENS6_IJNS7_ILi1EEESI_SI_EEESC_SE_Li256ELb1ELb1ELb0ELb0EEENS1_19SingleTileSchedulerILb1ELb0ELb1ELi128EEEEEEEEEvNT_6ParamsE:
[----:B------:R-:W-:Y:S01]  /*0000*/  LDC R1, c[0x0][0x28] ;  /* 0x00000a00ff017b82 */ /* 0x000fe20000000800 */
[----:B------:R-:W-:Y:S05]  /*0010*/  EXIT ;  /* 0x000000000000794d */ /* 0x000fea0003800000 */
.L_x_2:
        /* <DEDUP_REMOVED lines=14> */
.L_x_38:


//--------------------- .text._ZN7cutlass13device_kernelIN5flash19enable_sm80_to_sm89INS1_16FlashAttnFwdSm80INS1_25CollectiveMainloopFwdSm80ILi8ELi1ELb0EN4cute5tupleIJNS5_1CILi128EEENS7_ILi64EEENS7_ILi192EEEEEELi192ENS_10bfloat16_tEfNS_4arch4Sm80ELb0ELb1ELb1ELb0ELb0ELb0ELb1ELb0EEENS1_21CollectiveEpilogueFwdINS6_IJS8_SA_S9_EEENS6_IJNS7_ILi1EEESI_SI_EEESC_SE_Li256ELb0ELb1ELb0ELb0EEENS1_19SingleTileSchedulerILb0ELb0ELb1ELi128EEEEEEEEEvNT_6ParamsE --------------------------
	.section	.text._ZN7cutlass13device_kernelIN5flash19enable_sm80_to_sm89INS1_16FlashAttnFwdSm80INS1_25CollectiveMainloopFwdSm80ILi8ELi1ELb0EN4cute5tupleIJNS5_1CILi128EEENS7_ILi64EEENS7_ILi192EEEEEELi192ENS_10bfloat16_tEfNS_4arch4Sm80ELb0ELb1ELb1ELb0ELb0ELb0ELb1ELb0EEENS1_21CollectiveEpilogueFwdINS6_IJS8_SA_S9_EEENS6_IJNS7_ILi1EEESI_SI_EEESC_SE_Li256ELb0ELb1ELb0ELb0EEENS1_19SingleTileSchedulerILb0ELb0ELb1ELi128EEEEEEEEEvNT_6ParamsE,"ax",@progbits
	.align	128
.text._ZN7cutlass13device_kernelIN5flash19enable_sm80_to_sm89INS1_16FlashAttnFwdSm80INS1_25CollectiveMainloopFwdSm80ILi8ELi1ELb0EN4cute5tupleIJNS5_1CILi128EEENS7_ILi64EEENS7_ILi192EEEEEELi192ENS_10bfloat16_tEfNS_4arch4Sm80ELb0ELb1ELb1ELb0ELb0ELb0ELb1ELb0EEENS1_21CollectiveEpilogueFwdINS6_IJS8_SA_S9_EEENS6_IJNS7_ILi1EEESI_SI_EEESC_SE_Li256ELb0ELb1ELb0ELb0EEENS1_19SingleTileSchedulerILb0ELb0ELb1ELi128EEEEEEEEEvNT_6ParamsE:
        .type           _ZN7cutlass13device_kernelIN5flash19enable_sm80_to_sm89INS1_16FlashAttnFwdSm80INS1_25CollectiveMainloopFwdSm80ILi8ELi1ELb0EN4cute5tupleIJNS5_1CILi128EEENS7_ILi64EEENS7_ILi192EEEEEELi192ENS_10bfloat16_tEfNS_4arch4Sm80ELb0ELb1ELb1ELb0ELb0ELb0ELb1ELb0EEENS1_21CollectiveEpilogueFwdINS6_IJS8_SA_S9_EEENS6_IJNS7_ILi1EEESI_SI_EEESC_SE_Li256ELb0ELb1ELb0ELb0EEENS1_19SingleTileSchedulerILb0ELb0ELb1ELi128EEEEEEEEEvNT_6ParamsE,@function
        .size           _ZN7cutlass13device_kernelIN5flash19enable_sm80_to_sm89INS1_16FlashAttnFwdSm80INS1_25CollectiveMainloopFwdSm80ILi8ELi1ELb0EN4cute5tupleIJNS5_1CILi128EEENS7_ILi64EEENS7_ILi192EEEEEELi192ENS_10bfloat16_tEfNS_4arch4Sm80ELb0ELb1ELb1ELb0ELb0ELb0ELb1ELb0EEENS1_21CollectiveEpilogueFwdINS6_IJS8_SA_S9_EEENS6_IJNS7_ILi1EEESI_SI_EEESC_SE_Li256ELb0ELb1ELb0ELb0EEENS1_19SingleTileSchedulerILb0ELb0ELb1ELi128EEEEEEEEEvNT_6ParamsE,(.L_x_39 - _ZN7cutlass13device_kernelIN5flash19enable_sm80_to_sm89INS1_16FlashAttnFwdSm80INS1_25CollectiveMainloopFwdSm80ILi8ELi1ELb0EN4cute5tupleIJNS5_1CILi128EEENS7_ILi64EEENS7_ILi192EEEEEELi192ENS_10bfloat16_tEfNS_4arch4Sm80ELb0ELb1ELb1ELb0ELb0ELb0ELb1ELb0EEENS1_21CollectiveEpilogueFwdINS6_IJS8_SA_S9_EEENS6_IJNS7_ILi1EEESI_SI_EEESC_SE_Li256ELb0ELb1ELb0ELb0EEENS1_19SingleTileSchedulerILb0ELb0ELb1ELi128EEEEEEEEEvNT_6ParamsE)
        .other          _ZN7cutlass13device_kernelIN5flash19enable_sm80_to_sm89INS1_16FlashAttnFwdSm80INS1_25CollectiveMainloopFwdSm80ILi8ELi1ELb0EN4cute5tupleIJNS5_1CILi128EEENS7_ILi64EEENS7_ILi192EEEEEELi192ENS_10bfloat16_tEfNS_4arch4Sm80ELb0ELb1ELb1ELb0ELb0ELb0ELb1ELb0EEENS1_21CollectiveEpilogueFwdINS6_IJS8_SA_S9_EEENS6_IJNS7_ILi1EEESI_SI_EEESC_SE_Li256ELb0ELb1ELb0ELb0EEENS1_19SingleTileSchedulerILb0ELb0ELb1ELi128EEEEEEEEEvNT_6ParamsE,@"STO_CUDA_ENTRY STV_DEFAULT"
_ZN7cutlass13device_kernelIN5flash19enable_sm80_to_sm89INS1_16FlashAttnFwdSm80INS1_25CollectiveMainloopFwdSm80ILi8ELi1ELb0EN4cute5tupleIJNS5_1CILi128EEENS7_ILi64EEENS7_ILi192EEEEEELi192ENS_10bfloat16_tEfNS_4arch4Sm80ELb0ELb1ELb1ELb0ELb0ELb0ELb1ELb0EEENS1_21CollectiveEpilogueFwdINS6_IJS8_SA_S9_EEENS6_IJNS7_ILi1EEESI_SI_EEESC_SE_Li256ELb0ELb1ELb0ELb0EEENS1_19SingleTileSchedulerILb0ELb0ELb1ELi128EEEEEEEEEvNT_6ParamsE:
[----:B------:R-:W-:Y:S01]  /*0000*/  LDC R1, c[0x0][0x28] ;  /* 0x00000a00ff017b82 */ /* 0x000fe20000000800 */
[----:B------:R-:W-:Y:S05]  /*0010*/  EXIT ;  /* 0x000000000000794d */ /* 0x000fea0003800000 */
.L_x_3:
        /* <DEDUP_REMOVED lines=14> */
.L_x_39:


//--------------------- .text._ZN7cutlass13device_kernelIN5flash19enable_sm80_to_sm89INS1_16FlashAttnFwdSm80INS1_25CollectiveMainloopFwdSm80ILi8ELi1ELb0EN4cute5tupleIJNS5_1CILi128EEENS7_ILi64EEENS7_ILi192EEEEEELi192ENS_10bfloat16_tEfNS_4arch4Sm80ELb0ELb1ELb1ELb1ELb0ELb0ELb1ELb0EEENS1_21CollectiveEpilogueFwdINS6_IJS8_SA_S9_EEENS6_IJNS7_ILi1EEESI_SI_EEESC_SE_Li256ELb1ELb1ELb0ELb0EEENS1_19SingleTileSchedulerILb1ELb0ELb1ELi128EEEEEEEEEvNT_6ParamsE --------------------------
	.section	.text._ZN7cutlass13device_kernelIN5flash19enable_sm80_to_sm89INS1_16FlashAttnFwdSm80INS1_25CollectiveMainloopFwdSm80ILi8ELi1ELb0EN4cute5tupleIJNS5_1CILi128EEENS7_ILi64EEENS7_ILi192EEEEEELi192ENS_10bfloat16_tEfNS_4arch4Sm80ELb0ELb1ELb1ELb1ELb0ELb0ELb1ELb0EEENS1_21CollectiveEpilogueFwdINS6_IJS8_SA_S9_EEENS6_IJNS7_ILi1EEESI_SI_EEESC_SE_Li256ELb1ELb1ELb0ELb0EEENS1_19SingleTileSchedulerILb1ELb0ELb1ELi128EEEEEEEEEvNT_6ParamsE,"ax",@progbits
	.align	128
.text._ZN7cutlass13device_kernelIN5flash19enable_sm80_to_sm89INS1_16FlashAttnFwdSm80INS1_25CollectiveMainloopFwdSm80ILi8ELi1ELb0EN4cute5tupleIJNS5_1CILi128EEENS7_ILi64EEENS7_ILi192EEEEEELi192ENS_10bfloat16_tEfNS_4arch4Sm80ELb0ELb1ELb1ELb1ELb0ELb0ELb1ELb0EEENS1_21CollectiveEpilogueFwdINS6_IJS8_SA_S9_EEENS6_IJNS7_ILi1EEESI_SI_EEESC_SE_Li256ELb1ELb1ELb0ELb0EEENS1_19SingleTileSchedulerILb1ELb0ELb1ELi128EEEEEEEEEvNT_6ParamsE:
        .type           _ZN7cutlass13device_kernelIN5flash19enable_sm80_to_sm89INS1_16FlashAttnFwdSm80INS1_25CollectiveMainloopFwdSm80ILi8ELi1ELb0EN4cute5tupleIJNS5_1CILi128EEENS7_ILi64EEENS7_ILi192EEEEEELi192ENS_10bfloat16_tEfNS_4arch4Sm80ELb0ELb1ELb1ELb1ELb0ELb0ELb1ELb0EEENS1_21CollectiveEpilogueFwdINS6_IJS8_SA_S9_EEENS6_IJNS7_ILi1EEESI_SI_EEESC_SE_Li256ELb1ELb1ELb0ELb0EEENS1_19SingleTileSchedulerILb1ELb0ELb1ELi128EEEEEEEEEvNT_6ParamsE,@function
        .size           _ZN7cutlass13device_kernelIN5flash19enable_sm80_to_sm89INS1_16FlashAttnFwdSm80INS1_25CollectiveMainloopFwdSm80ILi8ELi1ELb0EN4cute5tupleIJNS5_1CILi128EEENS7_ILi64EEENS7_ILi192EEEEEELi192ENS_10bfloat16_tEfNS_4arch4Sm80ELb0ELb1ELb1ELb1ELb0ELb0ELb1ELb0EEENS1_21CollectiveEpilogueFwdINS6_IJS8_SA_S9_EEENS6_IJNS7_ILi1EEESI_SI_EEESC_SE_Li256ELb1ELb1ELb0ELb0EEENS1_19SingleTileSchedulerILb1ELb0ELb1ELi128EEEEEEEEEvNT_6ParamsE,(.L_x_40 - _ZN7cutlass13device_kernelIN5flash19enable_sm80_to_sm89INS1_16FlashAttnFwdSm80INS1_25CollectiveMainloopFwdSm80ILi8ELi1ELb0EN4cute5tupleIJNS5_1CILi128EEENS7_ILi64EEENS7_ILi192EEEEEELi192ENS_10bfloat16_tEfNS_4arch4Sm80ELb0ELb1ELb1ELb1ELb0ELb0ELb1ELb0EEENS1_21CollectiveEpilogueFwdINS6_IJS8_SA_S9_EEENS6_IJNS7_ILi1EEESI_SI_EEESC_SE_Li256ELb1ELb1ELb0ELb0EEENS1_19SingleTileSchedulerILb1ELb0ELb1ELi128EEEEEEEEEvNT_6ParamsE)
        .other          _ZN7cutlass13device_kernelIN5flash19enable_sm80_to_sm89INS1_16FlashAttnFwdSm80INS1_25CollectiveMainloopFwdSm80ILi8ELi1ELb0EN4cute5tupleIJNS5_1CILi128EEENS7_ILi64EEENS7_ILi192EEEEEELi192ENS_10bfloat16_tEfNS_4arch4Sm80ELb0ELb1ELb1ELb1ELb0ELb0ELb1ELb0EEENS1_21CollectiveEpilogueFwdINS6_IJS8_SA_S9_EEENS6_IJNS7_ILi1EEESI_SI_EEESC_SE_Li256ELb1ELb1ELb0ELb0EEENS1_19SingleTileSchedulerILb1ELb0ELb1ELi128EEEEEEEEEvNT_6ParamsE,@"STO_CUDA_ENTRY STV_DEFAULT"
_ZN7cutlass13device_kernelIN5flash19enable_sm80_to_sm89INS1_16FlashAttnFwdSm80INS1_25CollectiveMainloopFwdSm80ILi8ELi1ELb0EN4cute5tupleIJNS5_1CILi128EEENS7_ILi64EEENS7_ILi192EEEEEELi192ENS_10bfloat16_tEfNS_4arch4Sm80ELb0ELb1ELb1ELb1ELb0ELb0ELb1ELb0EEENS1_21CollectiveEpilogueFwdINS6_IJS8_SA_S9_EEENS6_IJNS7_ILi1EEESI_SI_EEESC_SE_Li256ELb1ELb1ELb0ELb0EEENS1_19SingleTileSchedulerILb1ELb0ELb1ELi128EEEEEEEEEvNT_6ParamsE:
[----:B------:R-:W-:Y:S01]  /*0000*/  LDC R1, c[0x0][0x28] ;  /* 0x00000a00ff017b82 */ /* 0x000fe20000000800 */
[----:B------:R-:W-:Y:S05]  /*0010*/  EXIT ;  /* 0x000000000000794d */ /* 0x000fea0003800000 */
.L_x_4:
        /* <DEDUP_REMOVED lines=14> */
.L_x_40:


//--------------------- .text._ZN7cutlass13device_kernelIN5flash19enable_sm80_to_sm89INS1_16FlashAttnFwdSm80INS1_25CollectiveMainloopFwdSm80ILi8ELi1ELb0EN4cute5tupleIJNS5_1CILi128EEENS7_ILi64EEENS7_ILi192EEEEEELi192ENS_10bfloat16_tEfNS_4arch4Sm80ELb0ELb1ELb1ELb1ELb0ELb1ELb1ELb0EEENS1_21CollectiveEpilogueFwdINS6_IJS8_SA_S9_EEENS6_IJNS7_ILi1EEESI_SI_EEESC_SE_Li256ELb1ELb1ELb0ELb0EEENS1_19SingleTileSchedulerILb1ELb0ELb1ELi128EEEEEEEEEvNT_6ParamsE --------------------------
	.section	.text._ZN7cutlass13device_kernelIN5flash19enable_sm80_to_sm89INS1_16FlashAttnFwdSm80INS1_25CollectiveMainloopFwdSm80ILi8ELi1ELb0EN4cute5tupleIJNS5_1CILi128EEENS7_ILi64EEENS7_ILi192EEEEEELi192ENS_10bfloat16_tEfNS_4arch4Sm80ELb0ELb1ELb1ELb1ELb0ELb1ELb1ELb0EEENS1_21CollectiveEpilogueFwdINS6_IJS8_SA_S9_EEENS6_IJNS7_ILi1EEESI_SI_EEESC_SE_Li256ELb1ELb1ELb0ELb0EEENS1_19SingleTileSchedulerILb1ELb0ELb1ELi128EEEEEEEEEvNT_6ParamsE,"ax",@progbits
	.align	128
.text._ZN7cutlass13device_kernelIN5flash19enable_sm80_to_sm89INS1_16FlashAttnFwdSm80INS1_25CollectiveMainloopFwdSm80ILi8ELi1ELb0EN4cute5tupleIJNS5_1CILi128EEENS7_ILi64EEENS7_ILi192EEEEEELi192ENS_10bfloat16_tEfNS_4arch4Sm80ELb0ELb1ELb1ELb1ELb0ELb1ELb1ELb0EEENS1_21CollectiveEpilogueFwdINS6_IJS8_SA_S9_EEENS6_IJNS7_ILi1EEESI_SI_EEESC_SE_Li256ELb1ELb1ELb0ELb0EEENS1_19SingleTileSchedulerILb1ELb0ELb1ELi128EEEEEEEEEvNT_6ParamsE:
        .type           _ZN7cutlass13device_kernelIN5flash19enable_sm80_to_sm89INS1_16FlashAttnFwdSm80INS1_25CollectiveMainloopFwdSm80ILi8ELi1ELb0EN4cute5tupleIJNS5_1CILi128EEENS7_ILi64EEENS7_ILi192EEEEEELi192ENS_10bfloat16_tEfNS_4arch4Sm80ELb0ELb1ELb1ELb1ELb0ELb1ELb1ELb0EEENS1_21CollectiveEpilogueFwdINS6_IJS8_SA_S9_EEENS6_IJNS7_ILi1EEESI_SI_EEESC_SE_Li256ELb1ELb1ELb0ELb0EEENS1_19SingleTileSchedulerILb1ELb0ELb1ELi128EEEEEEEEEvNT_6ParamsE,@function
        .size           _ZN7cutlass13device_kernelIN5flash19enable_sm80_to_sm89INS1_16FlashAttnFwdSm80INS1_25CollectiveMainloopFwdSm80ILi8ELi1ELb0EN4cute5tupleIJNS5_1CILi128EEENS7_ILi64EEENS7_ILi192EEEEEELi192ENS_10bfloat16_tEfNS_4arch4Sm80ELb0ELb1ELb1ELb1ELb0ELb1ELb1ELb0EEENS1_21CollectiveEpilogueFwdINS6_IJS8_SA_S9_EEENS6_IJNS7_ILi1EEESI_SI_EEESC_SE_Li256ELb1ELb1ELb0ELb0EEENS1_19SingleTileSchedulerILb1ELb0ELb1ELi128EEEEEEEEEvNT_6ParamsE,(.L_x_41 - _ZN7cutlass13device_kernelIN5flash19enable_sm80_to_sm89INS1_16FlashAttnFwdSm80INS1_25CollectiveMainloopFwdSm80ILi8ELi1ELb0EN4cute5tupleIJNS5_1CILi128EEENS7_ILi64EEENS7_ILi192EEEEEELi192ENS_10bfloat16_tEfNS_4arch4Sm80ELb0ELb1ELb1ELb1ELb0ELb1ELb1ELb0EEENS1_21CollectiveEpilogueFwdINS6_IJS8_SA_S9_EEENS6_IJNS7_ILi1EEESI_SI_EEESC_SE_Li256ELb1ELb1ELb0ELb0EEENS1_19SingleTileSchedulerILb1ELb0ELb1ELi128EEEEEEEEEvNT_6ParamsE)
        .other          _ZN7cutlass13device_kernelIN5flash19enable_sm80_to_sm89INS1_16FlashAttnFwdSm80INS1_25CollectiveMainloopFwdSm80ILi8ELi1ELb0EN4cute5tupleIJNS5_1CILi128EEENS7_ILi64EEENS7_ILi192EEEEEELi192ENS_10bfloat16_tEfNS_4arch4Sm80ELb0ELb1ELb1ELb1ELb0ELb1ELb1ELb0EEENS1_21CollectiveEpilogueFwdINS6_IJS8_SA_S9_EEENS6_IJNS7_ILi1EEESI_SI_EEESC_SE_Li256ELb1ELb1ELb0ELb0EEENS1_19SingleTileSchedulerILb1ELb0ELb1ELi128EEEEEEEEEvNT_6ParamsE,@"STO_CUDA_ENTRY STV_DEFAULT"
_ZN7cutlass13device_kernelIN5flash19enable_sm80_to_sm89INS1_16FlashAttnFwdSm80INS1_25CollectiveMainloopFwdSm80ILi8ELi1ELb0EN4cute5tupleIJNS5_1CILi128EEENS7_ILi64EEENS7_ILi192EEEEEELi192ENS_10bfloat16_tEfNS_4arch4Sm80ELb0ELb1ELb1ELb1ELb0ELb1ELb1ELb0EEENS1_21CollectiveEpilogueFwdINS6_IJS8_SA_S9_EEENS6_IJNS7_ILi1EEESI_SI_EEESC_SE_Li256ELb1ELb1ELb0ELb0EEENS1_19SingleTileSchedulerILb1ELb0ELb1ELi128EEEEEEEEEvNT_6ParamsE:
[----:B------:R-:W-:Y:S01]  /*0000*/  LDC R1, c[0x0][0x28] ;  /* 0x00000a00ff017b82 */ /* 0x000fe20000000800 */
[----:B------:R-:W-:Y:S05]  /*0010*/  EXIT ;  /* 0x000000000000794d */ /* 0x000fea0003800000 */
.L_x_5:
        /* <DEDUP_REMOVED lines=14> */
.L_x_41:


//--------------------- .text._ZN7cutlass13device_kernelIN5flash19enable_sm80_to_sm89INS1_16FlashAttnFwdSm80INS1_25CollectiveMainloopFwdSm80ILi8ELi1ELb1EN4cute5tupleIJNS5_1CILi128EEENS7_ILi96EEENS7_ILi192EEEEEELi192ENS_10bfloat16_tEfNS_4arch4Sm80ELb1ELb0ELb1ELb0ELb0ELb0ELb1ELb0EEENS1_21CollectiveEpilogueFwdINS6_IJS8_SA_S9_EEENS6_IJNS7_ILi1EEESI_SI_EEESC_SE_Li256ELb0ELb1ELb0ELb0EEENS1_30DynamicPersistentTileSchedulerILi256ELi256ELb0ELb1ELb0EEEEEEEEEvNT_6ParamsE --------------------------
	.section	.text._ZN7cutlass13device_kernelIN5flash19enable_sm80_to_sm89INS1_16FlashAttnFwdSm80INS1_25CollectiveMainloopFwdSm80ILi8ELi1ELb1EN4cute5tupleIJNS5_1CILi128EEENS7_ILi96EEENS7_ILi192EEEEEELi192ENS_10bfloat16_tEfNS_4arch4Sm80ELb1ELb0ELb1ELb0ELb0ELb0ELb1ELb0EEENS1_21CollectiveEpilogueFwdINS6_IJS8_SA_S9_EEENS6_IJNS7_ILi1EEESI_SI_EEESC_SE_Li256ELb0ELb1ELb0ELb0EEENS1_30DynamicPersistentTileSchedulerILi256ELi256ELb0ELb1ELb0EEEEEEEEEvNT_6ParamsE,"ax",@progbits
	.align	128
.text._ZN7cutlass13device_kernelIN5flash19enable_sm80_to_sm89INS1_16FlashAttnFwdSm80INS1_25CollectiveMainloopFwdSm80ILi8ELi1ELb1EN4cute5tupleIJNS5_1CILi128EEENS7_ILi96EEENS7_ILi192EEEEEELi192ENS_10bfloat16_tEfNS_4arch4Sm80ELb1ELb0ELb1ELb0ELb0ELb0ELb1ELb0EEENS1_21CollectiveEpilogueFwdINS6_IJS8_SA_S9_EEENS6_IJNS7_ILi1EEESI_SI_EEESC_SE_Li256ELb0ELb1ELb0ELb0EEENS1_30DynamicPersistentTileSchedulerILi256ELi256ELb0ELb1ELb0EEEEEEEEEvNT_6ParamsE:
        .type           _ZN7cutlass13device_kernelIN5flash19enable_sm80_to_sm89INS1_16FlashAttnFwdSm80INS1_25CollectiveMainloopFwdSm80ILi8ELi1ELb1EN4cute5tupleIJNS5_1CILi128EEENS7_ILi96EEENS7_ILi192EEEEEELi192ENS_10bfloat16_tEfNS_4arch4Sm80ELb1ELb0ELb1ELb0ELb0ELb0ELb1ELb0EEENS1_21CollectiveEpilogueFwdINS6_IJS8_SA_S9_EEENS6_IJNS7_ILi1EEESI_SI_EEESC_SE_Li256ELb0ELb1ELb0ELb0EEENS1_30DynamicPersistentTileSchedulerILi256ELi256ELb0ELb1ELb0EEEEEEEEEvNT_6ParamsE,@function
        .size           _ZN7cutlass13device_kernelIN5flash19enable_sm80_to_sm89INS1_16FlashAttnFwdSm80INS1_25CollectiveMainloopFwdSm80ILi8ELi1ELb1EN4cute5tupleIJNS5_1CILi128EEENS7_ILi96EEENS7_ILi192EEEEEELi192ENS_10bfloat16_tEfNS_4arch4Sm80ELb1ELb0ELb1ELb0ELb0ELb0ELb1ELb0EEENS1_21CollectiveEpilogueFwdINS6_IJS8_SA_S9_EEENS6_IJNS7_ILi1EEESI_SI_EEESC_SE_Li256ELb0ELb1ELb0ELb0EEENS1_30DynamicPersistentTileSchedulerILi256ELi256ELb0ELb1ELb0EEEEEEEEEvNT_6ParamsE,(.L_x_42 - _ZN7cutlass13device_kernelIN5flash19enable_sm80_to_sm89INS1_16FlashAttnFwdSm80INS1_25CollectiveMainloopFwdSm80ILi8ELi1ELb1EN4cute5tupleIJNS5_1CILi128EEENS7_ILi96EEENS7_ILi192EEEEEELi192ENS_10bfloat16_tEfNS_4arch4Sm80ELb1ELb0ELb1ELb0ELb0ELb0ELb1ELb0EEENS1_21CollectiveEpilogueFwdINS6_IJS8_SA_S9_EEENS6_IJNS7_ILi1EEESI_SI_EEESC_SE_Li256ELb0ELb1ELb0ELb0EEENS1_30DynamicPersistentTileSchedulerILi256ELi256ELb0ELb1ELb0EEEEEEEEEvNT_6ParamsE)
        .other          _ZN7cutlass13device_kernelIN5flash19enable_sm80_to_sm89INS1_16FlashAttnFwdSm80INS1_25CollectiveMainloopFwdSm80ILi8ELi1ELb1EN4cute5tupleIJNS5_1CILi128EEENS7_ILi96EEENS7_ILi192EEEEEELi192ENS_10bfloat16_tEfNS_4arch4Sm80ELb1ELb0ELb1ELb0ELb0ELb0ELb1ELb0EEENS1_21CollectiveEpilogueFwdINS6_IJS8_SA_S9_EEENS6_IJNS7_ILi1EEESI_SI_EEESC_SE_Li256ELb0ELb1ELb0ELb0EEENS1_30DynamicPersistentTileSchedulerILi256ELi256ELb0ELb1ELb0EEEEEEEEEvNT_6ParamsE,@"STO_CUDA_ENTRY STV_DEFAULT"
_ZN7cutlass13device_kernelIN5flash19enable_sm80_to_sm89INS1_16FlashAttnFwdSm80INS1_25CollectiveMainloopFwdSm80ILi8ELi1ELb1EN4cute5tupleIJNS5_1CILi128EEENS7_ILi96EEENS7_ILi192EEEEEELi192ENS_10bfloat16_tEfNS_4arch4Sm80ELb1ELb0ELb1ELb0ELb0ELb0ELb1ELb0EEENS1_21CollectiveEpilogueFwdINS6_IJS8_SA_S9_EEENS6_IJNS7_ILi1EEESI_SI_EEESC_SE_Li256ELb0ELb1ELb0ELb0EEENS1_30DynamicPersistentTileSchedulerILi256ELi256ELb0ELb1ELb0EEEEEEEEEvNT_6ParamsE:
[----:B------:R-:W-:Y:S01]  /*0000*/  LDC R1, c[0x0][0x28] ;  /* 0x00000a00ff017b82 */ /* 0x000fe20000000800 */
[----:B------:R-:W-:Y:S05]  /*0010*/  EXIT ;  /* 0x000000000000794d */ /* 0x000fea0003800000 */
.L_x_6:
        /* <DEDUP_REMOVED lines=14> */
.L_x_42:


//--------------------- .text._ZN7cutlass13device_kernelIN5flash19enable_sm80_to_sm89INS1_16FlashAttnFwdSm80INS1_25CollectiveMainloopFwdSm80ILi8ELi1ELb1EN4cute5tupleIJNS5_1CILi128EEENS7_ILi96EEENS7_ILi192EEEEEELi192ENS_10bfloat16_tEfNS_4arch4Sm80ELb1ELb0ELb1ELb1ELb0ELb0ELb1ELb0EEENS1_21CollectiveEpilogueFwdINS6_IJS8_SA_S9_EEENS6_IJNS7_ILi1EEESI_SI_EEESC_SE_Li256ELb1ELb1ELb0ELb0EEENS1_19SingleTileSchedulerILb1ELb0ELb1ELi128EEEEEEEEEvNT_6ParamsE --------------------------
	.section	.text._ZN7cutlass13device_kernelIN5flash19enable_sm80_to_sm89INS1_16FlashAttnFwdSm80INS1_25CollectiveMainloopFwdSm80ILi8ELi1ELb1EN4cute5tupleIJNS5_1CILi128EEENS7_ILi96EEENS7_ILi192EEEEEELi192ENS_10bfloat16_tEfNS_4arch4Sm80ELb1ELb0ELb1ELb1ELb0ELb0ELb1ELb0EEENS1_21CollectiveEpilogueFwdINS6_IJS8_SA_S9_EEENS6_IJNS7_ILi1EEESI_SI_EEESC_SE_Li256ELb1ELb1ELb0ELb0EEENS1_19SingleTileSchedulerILb1ELb0ELb1ELi128EEEEEEEEEvNT_6ParamsE,"ax",@progbits
	.align	128
.text._ZN7cutlass13device_kernelIN5flash19enable_sm80_to_sm89INS1_16FlashAttnFwdSm80INS1_25CollectiveMainloopFwdSm80ILi8ELi1ELb1EN4cute5tupleIJNS5_1CILi128EEENS7_ILi96EEENS7_ILi192EEEEEELi192ENS_10bfloat16_tEfNS_4arch4Sm80ELb1ELb0ELb1ELb1ELb0ELb0ELb1ELb0EEENS1_21CollectiveEpilogueFwdINS6_IJS8_SA_S9_EEENS6_IJNS7_ILi1EEESI_SI_EEESC_SE_Li256ELb1ELb1ELb0ELb0EEENS1_19SingleTileSchedulerILb1ELb0ELb1ELi128EEEEEEEEEvNT_6ParamsE:
        .type           _ZN7cutlass13device_kernelIN5flash19enable_sm80_to_sm89INS1_16FlashAttnFwdSm80INS1_25CollectiveMainloopFwdSm80ILi8ELi1ELb1EN4cute5tupleIJNS5_1CILi128EEENS7_ILi96EEENS7_ILi192EEEEEELi192ENS_10bfloat16_tEfNS_4arch4Sm80ELb1ELb0ELb1ELb1ELb0ELb0ELb1ELb0EEENS1_21CollectiveEpilogueFwdINS6_IJS8_SA_S9_EEENS6_IJNS7_ILi1EEESI_SI_EEESC_SE_Li256ELb1ELb1ELb0ELb0EEENS1_19SingleTileSchedulerILb1ELb0ELb1ELi128EEEEEEEEEvNT_6ParamsE,@function
        .size           _ZN7cutlass13device_kernelIN5flash19enable_sm80_to_sm89INS1_16FlashAttnFwdSm80INS1_25CollectiveMainloopFwdSm80ILi8ELi1ELb1EN4cute5tupleIJNS5_1CILi128EEENS7_ILi96EEENS7_ILi192EEEEEELi192ENS_10bfloat16_tEfNS_4arch4Sm80ELb1ELb0ELb1ELb1ELb0ELb0ELb1ELb0EEENS1_21CollectiveEpilogueFwdINS6_IJS8_SA_S9_EEENS6_IJNS7_ILi1EEESI_SI_EEESC_SE_Li256ELb1ELb1ELb0ELb0EEENS1_19SingleTileSchedulerILb1ELb0ELb1ELi128EEEEEEEEEvNT_6ParamsE,(.L_x_43 - _ZN7cutlass13device_kernelIN5flash19enable_sm80_to_sm89INS1_16FlashAttnFwdSm80INS1_25CollectiveMainloopFwdSm80ILi8ELi1ELb1EN4cute5tupleIJNS5_1CILi128EEENS7_ILi96EEENS7_ILi192EEEEEELi192ENS_10bfloat16_tEfNS_4arch4Sm80ELb1ELb0ELb1ELb1ELb0ELb0ELb1ELb0EEENS1_21CollectiveEpilogueFwdINS6_IJS8_SA_S9_EEENS6_IJNS7_ILi1EEESI_SI_EEESC_SE_Li256ELb1ELb1ELb0ELb0EEENS1_19SingleTileSchedulerILb1ELb0ELb1ELi128EEEEEEEEEvNT_6ParamsE)
        .other          _ZN7cutlass13device_kernelIN5flash19enable_sm80_to_sm89INS1_16FlashAttnFwdSm80INS1_25CollectiveMainloopFwdSm80ILi8ELi1ELb1EN4cute5tupleIJNS5_1CILi128EEENS7_ILi96EEENS7_ILi192EEEEEELi192ENS_10bfloat16_tEfNS_4arch4Sm80ELb1ELb0ELb1ELb1ELb0ELb0ELb1ELb0EEENS1_21CollectiveEpilogueFwdINS6_IJS8_SA_S9_EEENS6_IJNS7_ILi1EEESI_SI_EEESC_SE_Li256ELb1ELb1ELb0ELb0EEENS1_19SingleTileSchedulerILb1ELb0ELb1ELi128EEEEEEEEEvNT_6ParamsE,@"STO_CUDA_ENTRY STV_DEFAULT"
_ZN7cutlass13device_kernelIN5flash19enable_sm80_to_sm89INS1_16FlashAttnFwdSm80INS1_25CollectiveMainloopFwdSm80ILi8ELi1ELb1EN4cute5tupleIJNS5_1CILi128EEENS7_ILi96EEENS7_ILi192EEEEEELi192ENS_10bfloat16_tEfNS_4arch4Sm80ELb1ELb0ELb1ELb1ELb0ELb0ELb1ELb0EEENS1_21CollectiveEpilogueFwdINS6_IJS8_SA_S9_EEENS6_IJNS7_ILi1EEESI_SI_EEESC_SE_Li256ELb1ELb1ELb0ELb0EEENS1_19SingleTileSchedulerILb1ELb0ELb1ELi128EEEEEEEEEvNT_6ParamsE:
[----:B------:R-:W-:Y:S01]  /*0000*/  LDC R1, c[0x0][0x28] ;  /* 0x00000a00ff017b82 */ /* 0x000fe20000000800 */
[----:B------:R-:W-:Y:S05]  /*0010*/  EXIT ;  /* 0x000000000000794d */ /* 0x000fea0003800000 */
.L_x_7:
        /* <DEDUP_REMOVED lines=14> */
.L_x_43:


//--------------------- .text._ZN7cutlass13device_kernelIN5flash19enable_sm80_to_sm89INS1_16FlashAttnFwdSm80INS1_25CollectiveMainloopFwdSm80ILi8ELi1ELb0EN4cute5tupleIJNS5_1CILi128EEENS7_ILi64EEENS7_ILi192EEEEEELi192ENS_10bfloat16_tEfNS_4arch4Sm80ELb1ELb0ELb1ELb1ELb0ELb1ELb1ELb0EEENS1_21CollectiveEpilogueFwdINS6_IJS8_SA_S9_EEENS6_IJNS7_ILi1EEESI_SI_EEESC_SE_Li256ELb1ELb1ELb0ELb0EEENS1_19SingleTileSchedulerILb1ELb0ELb1ELi128EEEEEEEEEvNT_6ParamsE --------------------------
	.section	.text._ZN7cutlass13device_kernelIN5flash19enable_sm80_to_sm89INS1_16FlashAttnFwdSm80INS1_25CollectiveMainloopFwdSm80ILi8ELi1ELb0EN4cute5tupleIJNS5_1CILi128EEENS7_ILi64EEENS7_ILi192EEEEEELi192ENS_10bfloat16_tEfNS_4arch4Sm80ELb1ELb0ELb1ELb1ELb0ELb1ELb1ELb0EEENS1_21CollectiveEpilogueFwdINS6_IJS8_SA_S9_EEENS6_IJNS7_ILi1EEESI_SI_EEESC_SE_Li256ELb1ELb1ELb0ELb0EEENS1_19SingleTileSchedulerILb1ELb0ELb1ELi128EEEEEEEEEvNT_6ParamsE,"ax",@progbits
	.align	128
.text._ZN7cutlass13device_kernelIN5flash19enable_sm80_to_sm89INS1_16FlashAttnFwdSm80INS1_25CollectiveMainloopFwdSm80ILi8ELi1ELb0EN4cute5tupleIJNS5_1CILi128EEENS7_ILi64EEENS7_ILi192EEEEEELi192ENS_10bfloat16_tEfNS_4arch4Sm80ELb1ELb0ELb1ELb1ELb0ELb1ELb1ELb0EEENS1_21CollectiveEpilogueFwdINS6_IJS8_SA_S9_EEENS6_IJNS7_ILi1EEESI_SI_EEESC_SE_Li256ELb1ELb1ELb0ELb0EEENS1_19SingleTileSchedulerILb1ELb0ELb1ELi128EEEEEEEEEvNT_6ParamsE:
        .type           _ZN7cutlass13device_kernelIN5flash19enable_sm80_to_sm89INS1_16FlashAttnFwdSm80INS1_25CollectiveMainloopFwdSm80ILi8ELi1ELb0EN4cute5tupleIJNS5_1CILi128EEENS7_ILi64EEENS7_ILi192EEEEEELi192ENS_10bfloat16_tEfNS_4arch4Sm80ELb1ELb0ELb1ELb1ELb0ELb1ELb1ELb0EEENS1_21CollectiveEpilogueFwdINS6_IJS8_SA_S9_EEENS6_IJNS7_ILi1EEESI_SI_EEESC_SE_Li256ELb1ELb1ELb0ELb0EEENS1_19SingleTileSchedulerILb1ELb0ELb1ELi128EEEEEEEEEvNT_6ParamsE,@function
        .size           _ZN7cutlass13device_kernelIN5flash19enable_sm80_to_sm89INS1_16FlashAttnFwdSm80INS1_25CollectiveMainloopFwdSm80ILi8ELi1ELb0EN4cute5tupleIJNS5_1CILi128EEENS7_ILi64EEENS7_ILi192EEEEEELi192ENS_10bfloat16_tEfNS_4arch4Sm80ELb1ELb0ELb1ELb1ELb0ELb1ELb1ELb0EEENS1_21CollectiveEpilogueFwdINS6_IJS8_SA_S9_EEENS6_IJNS7_ILi1EEESI_SI_EEESC_SE_Li256ELb1ELb1ELb0ELb0EEENS1_19SingleTileSchedulerILb1ELb0ELb1ELi128EEEEEEEEEvNT_6ParamsE,(.L_x_44 - _ZN7cutlass13device_kernelIN5flash19enable_sm80_to_sm89INS1_16FlashAttnFwdSm80INS1_25CollectiveMainloopFwdSm80ILi8ELi1ELb0EN4cute5tupleIJNS5_1CILi128EEENS7_ILi64EEENS7_ILi192EEEEEELi192ENS_10bfloat16_tEfNS_4arch4Sm80ELb1ELb0ELb1ELb1ELb0ELb1ELb1ELb0EEENS1_21CollectiveEpilogueFwdINS6_IJS8_SA_S9_EEENS6_IJNS7_ILi1EEESI_SI_EEESC_SE_Li256ELb1ELb1ELb0ELb0EEENS1_19SingleTileSchedulerILb1ELb0ELb1ELi128EEEEEEEEEvNT_6ParamsE)
        .other          _ZN7cutlass13device_kernelIN5flash19enable_sm80_to_sm89INS1_16FlashAttnFwdSm80INS1_25CollectiveMainloopFwdSm80ILi8ELi1ELb0EN4cute5tupleIJNS5_1CILi128EEENS7_ILi64EEENS7_ILi192EEEEEELi192ENS_10bfloat16_tEfNS_4arch4Sm80ELb1ELb0ELb1ELb1ELb0ELb1ELb1ELb0EEENS1_21CollectiveEpilogueFwdINS6_IJS8_SA_S9_EEENS6_IJNS7_ILi1EEESI_SI_EEESC_SE_Li256ELb1ELb1ELb0ELb0EEENS1_19SingleTileSchedulerILb1ELb0ELb1ELi128EEEEEEEEEvNT_6ParamsE,@"STO_CUDA_ENTRY STV_DEFAULT"
_ZN7cutlass13device_kernelIN5flash19enable_sm80_to_sm89INS1_16FlashAttnFwdSm80INS1_25CollectiveMainloopFwdSm80ILi8ELi1ELb0EN4cute5tupleIJNS5_1CILi128EEENS7_ILi64EEENS7_ILi192EEEEEELi192ENS_10bfloat16_tEfNS_4arch4Sm80ELb1ELb0ELb1ELb1ELb0ELb1ELb1ELb0EEENS1_21CollectiveEpilogueFwdINS6_IJS8_SA_S9_EEENS6_IJNS7_ILi1EEESI_SI_EEESC_SE_Li256ELb1ELb1ELb0ELb0EEENS1_19SingleTileSchedulerILb1ELb0ELb1ELi128EEEEEEEEEvNT_6ParamsE:
[----:B------:R-:W-:Y:S01]  /*0000*/  LDC R1, c[0x0][0x28] ;  /* 0x00000a00ff017b82 */ /* 0x000fe20000000800 */
[----:B------:R-:W-:Y:S05]  /*0010*/  EXIT ;  /* 0x000000000000794d */ /* 0x000fea0003800000 */
.L_x_8:
        /* <DEDUP_REMOVED lines=14> */
.L_x_44:


//--------------------- .text._ZN7cutlass13device_kernelIN5flash19enable_sm80_to_sm89INS1_16FlashAttnFwdSm80INS1_25CollectiveMainloopFwdSm80ILi8ELi2ELb1EN4cute5tupleIJNS5_1CILi128EEENS7_ILi96EEENS7_ILi192EEEEEELi192ENS_10bfloat16_tEfNS_4arch4Sm80ELb0ELb0ELb1ELb0ELb0ELb0ELb1ELb0EEENS1_21CollectiveEpilogueFwdINS6_IJS8_SA_S9_EEENS6_IJNS7_ILi1EEESI_SI_EEESC_SE_Li256ELb0ELb1ELb0ELb0EEENS1_19SingleTileSchedulerILb0ELb0ELb1ELi128EEEEEEEEEvNT_6ParamsE --------------------------
	.section	.text._ZN7cutlass13device_kernelIN5flash19enable_sm80_to_sm89INS1_16FlashAttnFwdSm80INS1_25CollectiveMainloopFwdSm80ILi8ELi2ELb1EN4cute5tupleIJNS5_1CILi128EEENS7_ILi96EEENS7_ILi192EEEEEELi192ENS_10bfloat16_tEfNS_4arch4Sm80ELb0ELb0ELb1ELb0ELb0ELb0ELb1ELb0EEENS1_21CollectiveEpilogueFwdINS6_IJS8_SA_S9_EEENS6_IJNS7_ILi1EEESI_SI_EEESC_SE_Li256ELb0ELb1ELb0ELb0EEENS1_19SingleTileSchedulerILb0ELb0ELb1ELi128EEEEEEEEEvNT_6ParamsE,"ax",@progbits
	.align	128
.text._ZN7cutlass13device_kernelIN5flash19enable_sm80_to_sm89INS1_16FlashAttnFwdSm80INS1_25CollectiveMainloopFwdSm80ILi8ELi2ELb1EN4cute5tupleIJNS5_1CILi128EEENS7_ILi96EEENS7_ILi192EEEEEELi192ENS_10bfloat16_tEfNS_4arch4Sm80ELb0ELb0ELb1ELb0ELb0ELb0ELb1ELb0EEENS1_21CollectiveEpilogueFwdINS6_IJS8_SA_S9_EEENS6_IJNS7_ILi1EEESI_SI_EEESC_SE_Li256ELb0ELb1ELb0ELb0EEENS1_19SingleTileSchedulerILb0ELb0ELb1ELi128EEEEEEEEEvNT_6ParamsE:
        .type           _ZN7cutlass13device_kernelIN5flash19enable_sm80_to_sm89INS1_16FlashAttnFwdSm80INS1_25CollectiveMainloopFwdSm80ILi8ELi2ELb1EN4cute5tupleIJNS5_1CILi128EEENS7_ILi96EEENS7_ILi192EEEEEELi192ENS_10bfloat16_tEfNS_4arch4Sm80ELb0ELb0ELb1ELb0ELb0ELb0ELb1ELb0EEENS1_21CollectiveEpilogueFwdINS6_IJS8_SA_S9_EEENS6_IJNS7_ILi1EEESI_SI_EEESC_SE_Li256ELb0ELb1ELb0ELb0EEENS1_19SingleTileSchedulerILb0ELb0ELb1ELi128EEEEEEEEEvNT_6ParamsE,@function
        .size           _ZN7cutlass13device_kernelIN5flash19enable_sm80_to_sm89INS1_16FlashAttnFwdSm80INS1_25CollectiveMainloopFwdSm80ILi8ELi2ELb1EN4cute5tupleIJNS5_1CILi128EEENS7_ILi96EEENS7_ILi192EEEEEELi192ENS_10bfloat16_tEfNS_4arch4Sm80ELb0ELb0ELb1ELb0ELb0ELb0ELb1ELb0EEENS1_21CollectiveEpilogueFwdINS6_IJS8_SA_S9_EEENS6_IJNS7_ILi1EEESI_SI_EEESC_SE_Li256ELb0ELb1ELb0ELb0EEENS1_19SingleTileSchedulerILb0ELb0ELb1ELi128EEEEEEEEEvNT_6ParamsE,(.L_x_45 - _ZN7cutlass13device_kernelIN5flash19enable_sm80_to_sm89INS1_16FlashAttnFwdSm80INS1_25CollectiveMainloopFwdSm80ILi8ELi2ELb1EN4cute5tupleIJNS5_1CILi128EEENS7_ILi96EEENS7_ILi192EEEEEELi192ENS_10bfloat16_tEfNS_4arch4Sm80ELb0ELb0ELb1ELb0ELb0ELb0ELb1ELb0EEENS1_21CollectiveEpilogueFwdINS6_IJS8_SA_S9_EEENS6_IJNS7_ILi1EEESI_SI_EEESC_SE_Li256ELb0ELb1ELb0ELb0EEENS1_19SingleTileSchedulerILb0ELb0ELb1ELi128EEEEEEEEEvNT_6ParamsE)
        .other          _ZN7cutlass13device_kernelIN5flash19enable_sm80_to_sm89INS1_16FlashAttnFwdSm80INS1_25CollectiveMainloopFwdSm80ILi8ELi2ELb1EN4cute5tupleIJNS5_1CILi128EEENS7_ILi96EEENS7_ILi192EEEEEELi192ENS_10bfloat16_tEfNS_4arch4Sm80ELb0ELb0ELb1ELb0ELb0ELb0ELb1ELb0EEENS1_21CollectiveEpilogueFwdINS6_IJS8_SA_S9_EEENS6_IJNS7_ILi1EEESI_SI_EEESC_SE_Li256ELb0ELb1ELb0ELb0EEENS1_19SingleTileSchedulerILb0ELb0ELb1ELi128EEEEEEEEEvNT_6ParamsE,@"STO_CUDA_ENTRY STV_DEFAULT"
_ZN7cutlass13device_kernelIN5flash19enable_sm80_to_sm89INS1_16FlashAttnFwdSm80INS1_25CollectiveMainloopFwdSm80ILi8ELi2ELb1EN4cute5tupleIJNS5_1CILi128EEENS7_ILi96EEENS7_ILi192EEEEEELi192ENS_10bfloat16_tEfNS_4arch4Sm80ELb0ELb0ELb1ELb0ELb0ELb0ELb1ELb0EEENS1_21CollectiveEpilogueFwdINS6_IJS8_SA_S9_EEENS6_IJNS7_ILi1EEESI_SI_EEESC_SE_Li256ELb0ELb1ELb0ELb0EEENS1_19SingleTileSchedulerILb0ELb0ELb1ELi128EEEEEEEEEvNT_6ParamsE:
[----:B------:R-:W-:Y:S01]  /*0000*/  LDC R1, c[0x0][0x28] ;  /* 0x00000a00ff017b82 */ /* 0x000fe20000000800 */
[----:B------:R-:W-:Y:S05]  /*0010*/  EXIT ;  /* 0x000000000000794d */ /* 0x000fea0003800000 */
.L_x_9:
        /* <DEDUP_REMOVED lines=14> */
.L_x_45:


//--------------------- .text._ZN7cutlass13device_kernelIN5flash19enable_sm80_to_sm89INS1_16FlashAttnFwdSm80INS1_25CollectiveMainloopFwdSm80ILi8ELi2ELb1EN4cute5tupleIJNS5_1CILi128EEENS7_ILi96EEENS7_ILi192EEEEEELi192ENS_10bfloat16_tEfNS_4arch4Sm80ELb0ELb0ELb1ELb1ELb0ELb0ELb1ELb0EEENS1_21CollectiveEpilogueFwdINS6_IJS8_SA_S9_EEENS6_IJNS7_ILi1EEESI_SI_EEESC_SE_Li256ELb1ELb1ELb0ELb0EEENS1_19SingleTileSchedulerILb1ELb0ELb1ELi128EEEEEEEEEvNT_6ParamsE --------------------------
	.section	.text._ZN7cutlass13device_kernelIN5flash19enable_sm80_to_sm89INS1_16FlashAttnFwdSm80INS1_25CollectiveMainloopFwdSm80ILi8ELi2ELb1EN4cute5tupleIJNS5_1CILi128EEENS7_ILi96EEENS7_ILi192EEEEEELi192ENS_10bfloat16_tEfNS_4arch4Sm80ELb0ELb0ELb1ELb1ELb0ELb0ELb1ELb0EEENS1_21CollectiveEpilogueFwdINS6_IJS8_SA_S9_EEENS6_IJNS7_ILi1EEESI_SI_EEESC_SE_Li256ELb1ELb1ELb0ELb0EEENS1_19SingleTileSchedulerILb1ELb0ELb1ELi128EEEEEEEEEvNT_6ParamsE,"ax",@progbits
	.align	128
.text._ZN7cutlass13device_kernelIN5flash19enable_sm80_to_sm89INS1_16FlashAttnFwdSm80INS1_25CollectiveMainloopFwdSm80ILi8ELi2ELb1EN4cute5tupleIJNS5_1CILi128EEENS7_ILi96EEENS7_ILi192EEEEEELi192ENS_10bfloat16_tEfNS_4arch4Sm80ELb0ELb0ELb1ELb1ELb0ELb0ELb1ELb0EEENS1_21CollectiveEpilogueFwdINS6_IJS8_SA_S9_EEENS6_IJNS7_ILi1EEESI_SI_EEESC_SE_Li256ELb1ELb1ELb0ELb0EEENS1_19SingleTileSchedulerILb1ELb0ELb1ELi128EEEEEEEEEvNT_6ParamsE:
        .type           _ZN7cutlass13device_kernelIN5flash19enable_sm80_to_sm89INS1_16FlashAttnFwdSm80INS1_25CollectiveMainloopFwdSm80ILi8ELi2ELb1EN4cute5tupleIJNS5_1CILi128EEENS7_ILi96EEENS7_ILi192EEEEEELi192ENS_10bfloat16_tEfNS_4arch4Sm80ELb0ELb0ELb1ELb1ELb0ELb0ELb1ELb0EEENS1_21CollectiveEpilogueFwdINS6_IJS8_SA_S9_EEENS6_IJNS7_ILi1EEESI_SI_EEESC_SE_Li256ELb1ELb1ELb0ELb0EEENS1_19SingleTileSchedulerILb1ELb0ELb1ELi128EEEEEEEEEvNT_6ParamsE,@function
        .size           _ZN7cutlass13device_kernelIN5flash19enable_sm80_to_sm89INS1_16FlashAttnFwdSm80INS1_25CollectiveMainloopFwdSm80ILi8ELi2ELb1EN4cute5tupleIJNS5_1CILi128EEENS7_ILi96EEENS7_ILi192EEEEEELi192ENS_10bfloat16_tEfNS_4arch4Sm80ELb0ELb0ELb1ELb1ELb0ELb0ELb1ELb0EEENS1_21CollectiveEpilogueFwdINS6_IJS8_SA_S9_EEENS6_IJNS7_ILi1EEESI_SI_EEESC_SE_Li256ELb1ELb1ELb0ELb0EEENS1_19SingleTileSchedulerILb1ELb0ELb1ELi128EEEEEEEEEvNT_6ParamsE,(.L_x_46 - _ZN7cutlass13device_kernelIN5flash19enable_sm80_to_sm89INS1_16FlashAttnFwdSm80INS1_25CollectiveMainloopFwdSm80ILi8ELi2ELb1EN4cute5tupleIJNS5_1CILi128EEENS7_ILi96EEENS7_ILi192EEEEEELi192ENS_10bfloat16_tEfNS_4arch4Sm80ELb0ELb0ELb1ELb1ELb0ELb0ELb1ELb0EEENS1_21CollectiveEpilogueFwdINS6_IJS8_SA_S9_EEENS6_IJNS7_ILi1EEESI_SI_EEESC_SE_Li256ELb1ELb1ELb0ELb0EEENS1_19SingleTileSchedulerILb1ELb0ELb1ELi128EEEEEEEEEvNT_6ParamsE)
        .other          _ZN7cutlass13device_kernelIN5flash19enable_sm80_to_sm89INS1_16FlashAttnFwdSm80INS1_25CollectiveMainloopFwdSm80ILi8ELi2ELb1EN4cute5tupleIJNS5_1CILi128EEENS7_ILi96EEENS7_ILi192EEEEEELi192ENS_10bfloat16_tEfNS_4arch4Sm80ELb0ELb0ELb1ELb1ELb0ELb0ELb1ELb0EEENS1_21CollectiveEpilogueFwdINS6_IJS8_SA_S9_EEENS6_IJNS7_ILi1EEESI_SI_EEESC_SE_Li256ELb1ELb1ELb0ELb0EEENS1_19SingleTileSchedulerILb1ELb0ELb1ELi128EEEEEEEEEvNT_6ParamsE,@"STO_CUDA_ENTRY STV_DEFAULT"
_ZN7cutlass13device_kernelIN5flash19enable_sm80_to_sm89INS1_16FlashAttnFwdSm80INS1_25CollectiveMainloopFwdSm80ILi8ELi2ELb1EN4cute5tupleIJNS5_1CILi128EEENS7_ILi96EEENS7_ILi192EEEEEELi192ENS_10bfloat16_tEfNS_4arch4Sm80ELb0ELb0ELb1ELb1ELb0ELb0ELb1ELb0EEENS1_21CollectiveEpilogueFwdINS6_IJS8_SA_S9_EEENS6_IJNS7_ILi1EEESI_SI_EEESC_SE_Li256ELb1ELb1ELb0ELb0EEENS1_19SingleTileSchedulerILb1ELb0ELb1ELi128EEEEEEEEEvNT_6ParamsE:
[----:B------:R-:W-:Y:S01]  /*0000*/  LDC R1, c[0x0][0x28] ;  /* 0x00000a00ff017b82 */ /* 0x000fe20000000800 */
[----:B------:R-:W-:Y:S05]  /*0010*/  EXIT ;  /* 0x000000000000794d */ /* 0x000fea0003800000 */
.L_x_10:
        /* <DEDUP_REMOVED lines=14> */
.L_x_46:


//--------------------- .text._ZN7cutlass13device_kernelIN5flash19enable_sm80_to_sm89INS1_16FlashAttnFwdSm80INS1_25CollectiveMainloopFwdSm80ILi8ELi2ELb0EN4cute5tupleIJNS5_1CILi128EEENS7_ILi64EEENS7_ILi192EEEEEELi192ENS_10bfloat16_tEfNS_4arch4Sm80ELb0ELb0ELb1ELb1ELb0ELb1ELb1ELb0EEENS1_21CollectiveEpilogueFwdINS6_IJS8_SA_S9_EEENS6_IJNS7_ILi1EEESI_SI_EEESC_SE_Li256ELb1ELb1ELb0ELb0EEENS1_19SingleTileSchedulerILb1ELb0ELb1ELi128EEEEEEEEEvNT_6ParamsE --------------------------
	.section	.text._ZN7cutlass13device_kernelIN5flash19enable_sm80_to_sm89INS1_16FlashAttnFwdSm80INS1_25CollectiveMainloopFwdSm80ILi8ELi2ELb0EN4cute5tupleIJNS5_1CILi128EEENS7_ILi64EEENS7_ILi192EEEEEELi192ENS_10bfloat16_tEfNS_4arch4Sm80ELb0ELb0ELb1ELb1ELb0ELb1ELb1ELb0EEENS1_21CollectiveEpilogueFwdINS6_IJS8_SA_S9_EEENS6_IJNS7_ILi1EEESI_SI_EEESC_SE_Li256ELb1ELb1ELb0ELb0EEENS1_19SingleTileSchedulerILb1ELb0ELb1ELi128EEEEEEEEEvNT_6ParamsE,"ax",@progbits
	.align	128
.text._ZN7cutlass13device_kernelIN5flash19enable_sm80_to_sm89INS1_16FlashAttnFwdSm80INS1_25CollectiveMainloopFwdSm80ILi8ELi2ELb0EN4cute5tupleIJNS5_1CILi128EEENS7_ILi64EEENS7_ILi192EEEEEELi192ENS_10bfloat16_tEfNS_4arch4Sm80ELb0ELb0ELb1ELb1ELb0ELb1ELb1ELb0EEENS1_21CollectiveEpilogueFwdINS6_IJS8_SA_S9_EEENS6_IJNS7_ILi1EEESI_SI_EEESC_SE_Li256ELb1ELb1ELb0ELb0EEENS1_19SingleTileSchedulerILb1ELb0ELb1ELi128EEEEEEEEEvNT_6ParamsE:
        .type           _ZN7cutlass13device_kernelIN5flash19enable_sm80_to_sm89INS1_16FlashAttnFwdSm80INS1_25CollectiveMainloopFwdSm80ILi8ELi2ELb0EN4cute5tupleIJNS5_1CILi128EEENS7_ILi64EEENS7_ILi192EEEEEELi192ENS_10bfloat16_tEfNS_4arch4Sm80ELb0ELb0ELb1ELb1ELb0ELb1ELb1ELb0EEENS1_21CollectiveEpilogueFwdINS6_IJS8_SA_S9_EEENS6_IJNS7_ILi1EEESI_SI_EEESC_SE_Li256ELb1ELb1ELb0ELb0EEENS1_19SingleTileSchedulerILb1ELb0ELb1ELi128EEEEEEEEEvNT_6ParamsE,@function
        .size           _ZN7cutlass13device_kernelIN5flash19enable_sm80_to_sm89INS1_16FlashAttnFwdSm80INS1_25CollectiveMainloopFwdSm80ILi8ELi2ELb0EN4cute5tupleIJNS5_1CILi128EEENS7_ILi64EEENS7_ILi192EEEEEELi192ENS_10bfloat16_tEfNS_4arch4Sm80ELb0ELb0ELb1ELb1ELb0ELb1ELb1ELb0EEENS1_21CollectiveEpilogueFwdINS6_IJS8_SA_S9_EEENS6_IJNS7_ILi1EEESI_SI_EEESC_SE_Li256ELb1ELb1ELb0ELb0EEENS1_19SingleTileSchedulerILb1ELb0ELb1ELi128EEEEEEEEEvNT_6ParamsE,(.L_x_47 - _ZN7cutlass13device_kernelIN5flash19enable_sm80_to_sm89INS1_16FlashAttnFwdSm80INS1_25CollectiveMainloopFwdSm80ILi8ELi2ELb0EN4cute5tupleIJNS5_1CILi128EEENS7_ILi64EEENS7_ILi192EEEEEELi192ENS_10bfloat16_tEfNS_4arch4Sm80ELb0ELb0ELb1ELb1ELb0ELb1ELb1ELb0EEENS1_21CollectiveEpilogueFwdINS6_IJS8_SA_S9_EEENS6_IJNS7_ILi1EEESI_SI_EEESC_SE_Li256ELb1ELb1ELb0ELb0EEENS1_19SingleTileSchedulerILb1ELb0ELb1ELi128EEEEEEEEEvNT_6ParamsE)
        .other          _ZN7cutlass13device_kernelIN5flash19enable_sm80_to_sm89INS1_16FlashAttnFwdSm80INS1_25CollectiveMainloopFwdSm80ILi8ELi2ELb0EN4cute5tupleIJNS5_1CILi128EEENS7_ILi64EEENS7_ILi192EEEEEELi192ENS_10bfloat16_tEfNS_4arch4Sm80ELb0ELb0ELb1ELb1ELb0ELb1ELb1ELb0EEENS1_21CollectiveEpilogueFwdINS6_IJS8_SA_S9_EEENS6_IJNS7_ILi1EEESI_SI_EEESC_SE_Li256ELb1ELb1ELb0ELb0EEENS1_19SingleTileSchedulerILb1ELb0ELb1ELi128EEEEEEEEEvNT_6ParamsE,@"STO_CUDA_ENTRY STV_DEFAULT"
_ZN7cutlass13device_kernelIN5flash19enable_sm80_to_sm89INS1_16FlashAttnFwdSm80INS1_25CollectiveMainloopFwdSm80ILi8ELi2ELb0EN4cute5tupleIJNS5_1CILi128EEENS7_ILi64EEENS7_ILi192EEEEEELi192ENS_10bfloat16_tEfNS_4arch4Sm80ELb0ELb0ELb1ELb1ELb0ELb1ELb1ELb0EEENS1_21CollectiveEpilogueFwdINS6_IJS8_SA_S9_EEENS6_IJNS7_ILi1EEESI_SI_EEESC_SE_Li256ELb1ELb1ELb0ELb0EEENS1_19SingleTileSchedulerILb1ELb0ELb1ELi128EEEEEEEEEvNT_6ParamsE:
[----:B------:R-:W-:Y:S01]  /*0000*/  LDC R1, c[0x0][0x28] ;  /* 0x00000a00ff017b82 */ /* 0x000fe20000000800 */
[----:B------:R-:W-:Y:S05]  /*0010*/  EXIT ;  /* 0x000000000000794d */ /* 0x000fea0003800000 */
.L_x_11:
        /* <DEDUP_REMOVED lines=14> */
.L_x_47:


//--------------------- .text._ZN7cutlass13device_kernelIN5flash19enable_sm80_to_sm89INS1_16FlashAttnFwdSm80INS1_25CollectiveMainloopFwdSm80ILi8ELi2ELb0EN4cute5tupleIJNS5_1CILi128EEENS7_ILi64EEENS7_ILi192EEEEEELi192ENS_10bfloat16_tEfNS_4arch4Sm80ELb0ELb1ELb1ELb0ELb0ELb0ELb1ELb0EEENS1_21CollectiveEpilogueFwdINS6_IJS8_SA_S9_EEENS6_IJNS7_ILi1EEESI_SI_EEESC_SE_Li256ELb0ELb1ELb0ELb0EEENS1_19SingleTileSchedulerILb0ELb0ELb1ELi128EEEEEEEEEvNT_6ParamsE --------------------------
	.section	.text._ZN7cutlass13device_kernelIN5flash19enable_sm80_to_sm89INS1_16FlashAttnFwdSm80INS1_25CollectiveMainloopFwdSm80ILi8ELi2ELb0EN4cute5tupleIJNS5_1CILi128EEENS7_ILi64EEENS7_ILi192EEEEEELi192ENS_10bfloat16_tEfNS_4arch4Sm80ELb0ELb1ELb1ELb0ELb0ELb0ELb1ELb0EEENS1_21CollectiveEpilogueFwdINS6_IJS8_SA_S9_EEENS6_IJNS7_ILi1EEESI_SI_EEESC_SE_Li256ELb0ELb1ELb0ELb0EEENS1_19SingleTileSchedulerILb0ELb0ELb1ELi128EEEEEEEEEvNT_6ParamsE,"ax",@progbits
	.align	128
.text._ZN7cutlass13device_kernelIN5flash19enable_sm80_to_sm89INS1_16FlashAttnFwdSm80INS1_25CollectiveMainloopFwdSm80ILi8ELi2ELb0EN4cute5tupleIJNS5_1CILi128EEENS7_ILi64EEENS7_ILi192EEEEEELi192ENS_10bfloat16_tEfNS_4arch4Sm80ELb0ELb1ELb1ELb0ELb0ELb0ELb1ELb0EEENS1_21CollectiveEpilogueFwdINS6_IJS8_SA_S9_EEENS6_IJNS7_ILi1EEESI_SI_EEESC_SE_Li256ELb0ELb1ELb0ELb0EEENS1_19SingleTileSchedulerILb0ELb0ELb1ELi128EEEEEEEEEvNT_6ParamsE:
        .type           _ZN7cutlass13device_kernelIN5flash19enable_sm80_to_sm89INS1_16FlashAttnFwdSm80INS1_25CollectiveMainloopFwdSm80ILi8ELi2ELb0EN4cute5tupleIJNS5_1CILi128EEENS7_ILi64EEENS7_ILi192EEEEEELi192ENS_10bfloat16_tEfNS_4arch4Sm80ELb0ELb1ELb1ELb0ELb0ELb0ELb1ELb0EEENS1_21CollectiveEpilogueFwdINS6_IJS8_SA_S9_EEENS6_IJNS7_ILi1EEESI_SI_EEESC_SE_Li256ELb0ELb1ELb0ELb0EEENS1_19SingleTileSchedulerILb0ELb0ELb1ELi128EEEEEEEEEvNT_6ParamsE,@function
        .size           _ZN7cutlass13device_kernelIN5flash19enable_sm80_to_sm89INS1_16FlashAttnFwdSm80INS1_25CollectiveMainloopFwdSm80ILi8ELi2ELb0EN4cute5tupleIJNS5_1CILi128EEENS7_ILi64EEENS7_ILi192EEEEEELi192ENS_10bfloat16_tEfNS_4arch4Sm80ELb0ELb1ELb1ELb0ELb0ELb0ELb1ELb0EEENS1_21CollectiveEpilogueFwdINS6_IJS8_SA_S9_EEENS6_IJNS7_ILi1EEESI_SI_EEESC_SE_Li256ELb0ELb1ELb0ELb0EEENS1_19SingleTileSchedulerILb0ELb0ELb1ELi128EEEEEEEEEvNT_6ParamsE,(.L_x_48 - _ZN7cutlass13device_kernelIN5flash19enable_sm80_to_sm89INS1_16FlashAttnFwdSm80INS1_25CollectiveMainloopFwdSm80ILi8ELi2ELb0EN4cute5tupleIJNS5_1CILi128EEENS7_ILi64EEENS7_ILi192EEEEEELi192ENS_10bfloat16_tEfNS_4arch4Sm80ELb0ELb1ELb1ELb0ELb0ELb0ELb1ELb0EEENS1_21CollectiveEpilogueFwdINS6_IJS8_SA_S9_EEENS6_IJNS7_ILi1EEESI_SI_EEESC_SE_Li256ELb0ELb1ELb0ELb0EEENS1_19SingleTileSchedulerILb0ELb0ELb1ELi128EEEEEEEEEvNT_6ParamsE)
        .other          _ZN7cutlass13device_kernelIN5flash19enable_sm80_to_sm89INS1_16FlashAttnFwdSm80INS1_25CollectiveMainloopFwdSm80ILi8ELi2ELb0EN4cute5tupleIJNS5_1CILi128EEENS7_ILi64EEENS7_ILi192EEEEEELi192ENS_10bfloat16_tEfNS_4arch4Sm80ELb0ELb1ELb1ELb0ELb0ELb0ELb1ELb0EEENS1_21CollectiveEpilogueFwdINS6_IJS8_SA_S9_EEENS6_IJNS7_ILi1EEESI_SI_EEESC_SE_Li256ELb0ELb1ELb0ELb0EEENS1_19SingleTileSchedulerILb0ELb0ELb1ELi128EEEEEEEEEvNT_6ParamsE,@"STO_CUDA_ENTRY STV_DEFAULT"
_ZN7cutlass13device_kernelIN5flash19enable_sm80_to_sm89INS1_16FlashAttnFwdSm80INS1_25CollectiveMainloopFwdSm80ILi8ELi2ELb0EN4cute5tupleIJNS5_1CILi128EEENS7_ILi64EEENS7_ILi192EEEEEELi192ENS_10bfloat16_tEfNS_4arch4Sm80ELb0ELb1ELb1ELb0ELb0ELb0ELb1ELb0EEENS1_21CollectiveEpilogueFwdINS6_IJS8_SA_S9_EEENS6_IJNS7_ILi1EEESI_SI_EEESC_SE_Li256ELb0ELb1ELb0ELb0EEENS1_19SingleTileSchedulerILb0ELb0ELb1ELi128EEEEEEEEEvNT_6ParamsE:
[----:B------:R-:W-:Y:S01]  /*0000*/  LDC R1, c[0x0][0x28] ;  /* 0x00000a00ff017b82 */ /* 0x000fe20000000800 */
[----:B------:R-:W-:Y:S05]  /*0010*/  EXIT ;  /* 0x000000000000794d */ /* 0x000fea0003800000 */
.L_x_12:
        /* <DEDUP_REMOVED lines=14> */
.L_x_48:


//--------------------- .text._ZN7cutlass13device_kernelIN5flash19enable_sm80_to_sm89INS1_16FlashAttnFwdSm80INS1_25CollectiveMainloopFwdSm80ILi8ELi2ELb0EN4cute5tupleIJNS5_1CILi128EEENS7_ILi64EEENS7_ILi192EEEEEELi192ENS_10bfloat16_tEfNS_4arch4Sm80ELb0ELb1ELb1ELb1ELb0ELb0ELb1ELb0EEENS1_21CollectiveEpilogueFwdINS6_IJS8_SA_S9_EEENS6_IJNS7_ILi1EEESI_SI_EEESC_SE_Li256ELb1ELb1ELb0ELb0EEENS1_19SingleTileSchedulerILb1ELb0ELb1ELi128EEEEEEEEEvNT_6ParamsE --------------------------
	.section	.text._ZN7cutlass13device_kernelIN5flash19enable_sm80_to_sm89INS1_16FlashAttnFwdSm80INS1_25CollectiveMainloopFwdSm80ILi8ELi2ELb0EN4cute5tupleIJNS5_1CILi128EEENS7_ILi64EEENS7_ILi192EEEEEELi192ENS_10bfloat16_tEfNS_4arch4Sm80ELb0ELb1ELb1ELb1ELb0ELb0ELb1ELb0EEENS1_21CollectiveEpilogueFwdINS6_IJS8_SA_S9_EEENS6_IJNS7_ILi1EEESI_SI_EEESC_SE_Li256ELb1ELb1ELb0ELb0EEENS1_19SingleTileSchedulerILb1ELb0ELb1ELi128EEEEEEEEEvNT_6ParamsE,"ax",@progbits
	.align	128
.text._ZN7cutlass13device_kernelIN5flash19enable_sm80_to_sm89INS1_16FlashAttnFwdSm80INS1_25CollectiveMainloopFwdSm80ILi8ELi2ELb0EN4cute5tupleIJNS5_1CILi128EEENS7_ILi64EEENS7_ILi192EEEEEELi192ENS_10bfloat16_tEfNS_4arch4Sm80ELb0ELb1ELb1ELb1ELb0ELb0ELb1ELb0EEENS1_21CollectiveEpilogueFwdINS6_IJS8_SA_S9_EEENS6_IJNS7_ILi1EEESI_SI_EEESC_SE_Li256ELb1ELb1ELb0ELb0EEENS1_19SingleTileSchedulerILb1ELb0ELb1ELi128EEEEEEEEEvNT_6ParamsE:
        .type           _ZN7cutlass13device_kernelIN5flash19enable_sm80_to_sm89INS1_16FlashAttnFwdSm80INS1_25CollectiveMainloopFwdSm80ILi8ELi2ELb0EN4cute5tupleIJNS5_1CILi128EEENS7_ILi64EEENS7_ILi192EEEEEELi192ENS_10bfloat16_tEfNS_4arch4Sm80ELb0ELb1ELb1ELb1ELb0ELb0ELb1ELb0EEENS1_21CollectiveEpilogueFwdINS6_IJS8_SA_S9_EEENS6_IJNS7_ILi1EEESI_SI_EEESC_SE_Li256ELb1ELb1ELb0ELb0EEENS1_19SingleTileSchedulerILb1ELb0ELb1ELi128EEEEEEEEEvNT_6ParamsE,@function
        .size           _ZN7cutlass13device_kernelIN5flash19enable_sm80_to_sm89INS1_16FlashAttnFwdSm80INS1_25CollectiveMainloopFwdSm80ILi8ELi2ELb0EN4cute5tupleIJNS5_1CILi128EEENS7_ILi64EEENS7_ILi192EEEEEELi192ENS_10bfloat16_tEfNS_4arch4Sm80ELb0ELb1ELb1ELb1ELb0ELb0ELb1ELb0EEENS1_21CollectiveEpilogueFwdINS6_IJS8_SA_S9_EEENS6_IJNS7_ILi1EEESI_SI_EEESC_SE_Li256ELb1ELb1ELb0ELb0EEENS1_19SingleTileSchedulerILb1ELb0ELb1ELi128EEEEEEEEEvNT_6ParamsE,(.L_x_49 - _ZN7cutlass13device_kernelIN5flash19enable_sm80_to_sm89INS1_16FlashAttnFwdSm80INS1_25CollectiveMainloopFwdSm80ILi8ELi2ELb0EN4cute5tupleIJNS5_1CILi128EEENS7_ILi64EEENS7_ILi192EEEEEELi192ENS_10bfloat16_tEfNS_4arch4Sm80ELb0ELb1ELb1ELb1ELb0ELb0ELb1ELb0EEENS1_21CollectiveEpilogueFwdINS6_IJS8_SA_S9_EEENS6_IJNS7_ILi1EEESI_SI_EEESC_SE_Li256ELb1ELb1ELb0ELb0EEENS1_19SingleTileSchedulerILb1ELb0ELb1ELi128EEEEEEEEEvNT_6ParamsE)
        .other          _ZN7cutlass13device_kernelIN5flash19enable_sm80_to_sm89INS1_16FlashAttnFwdSm80INS1_25CollectiveMainloopFwdSm80ILi8ELi2ELb0EN4cute5tupleIJNS5_1CILi128EEENS7_ILi64EEENS7_ILi192EEEEEELi192ENS_10bfloat16_tEfNS_4arch4Sm80ELb0ELb1ELb1ELb1ELb0ELb0ELb1ELb0EEENS1_21CollectiveEpilogueFwdINS6_IJS8_SA_S9_EEENS6_IJNS7_ILi1EEESI_SI_EEESC_SE_Li256ELb1ELb1ELb0ELb0EEENS1_19SingleTileSchedulerILb1ELb0ELb1ELi128EEEEEEEEEvNT_6ParamsE,@"STO_CUDA_ENTRY STV_DEFAULT"
_ZN7cutlass13device_kernelIN5flash19enable_sm80_to_sm89INS1_16FlashAttnFwdSm80INS1_25CollectiveMainloopFwdSm80ILi8ELi2ELb0EN4cute5tupleIJNS5_1CILi128EEENS7_ILi64EEENS7_ILi192EEEEEELi192ENS_10bfloat16_tEfNS_4arch4Sm80ELb0ELb1ELb1ELb1ELb0ELb0ELb1ELb0EEENS1_21CollectiveEpilogueFwdINS6_IJS8_SA_S9_EEENS6_IJNS7_ILi1EEESI_SI_EEESC_SE_Li256ELb1ELb1ELb0ELb0EEENS1_19SingleTileSchedulerILb1ELb0ELb1ELi128EEEEEEEEEvNT_6ParamsE:
[----:B------:R-:W-:Y:S01]  /*0000*/  LDC R1, c[0x0][0x28] ;  /* 0x00000a00ff017b82 */ /* 0x000fe20000000800 */
[----:B------:R-:W-:Y:S05]  /*0010*/  EXIT ;  /* 0x000000000000794d */ /* 0x000fea0003800000 */
.L_x_13:
        /* <DEDUP_REMOVED lines=14> */
.L_x_49:


//--------------------- .text._ZN7cutlass13device_kernelIN5flash19enable_sm80_to_sm89INS1_16FlashAttnFwdSm80INS1_25CollectiveMainloopFwdSm80ILi8ELi2ELb0EN4cute5tupleIJNS5_1CILi128EEENS7_ILi64EEENS7_ILi192EEEEEELi192ENS_10bfloat16_tEfNS_4arch4Sm80ELb0ELb1ELb1ELb1ELb0ELb1ELb1ELb0EEENS1_21CollectiveEpilogueFwdINS6_IJS8_SA_S9_EEENS6_IJNS7_ILi1EEESI_SI_EEESC_SE_Li256ELb1ELb1ELb0ELb0EEENS1_19SingleTileSchedulerILb1ELb0ELb1ELi128EEEEEEEEEvNT_6ParamsE --------------------------
	.section	.text._ZN7cutlass13device_kernelIN5flash19enable_sm80_to_sm89INS1_16FlashAttnFwdSm80INS1_25CollectiveMainloopFwdSm80ILi8ELi2ELb0EN4cute5tupleIJNS5_1CILi128EEENS7_ILi64EEENS7_ILi192EEEEEELi192ENS_10bfloat16_tEfNS_4arch4Sm80ELb0ELb1ELb1ELb1ELb0ELb1ELb1ELb0EEENS1_21CollectiveEpilogueFwdINS6_IJS8_SA_S9_EEENS6_IJNS7_ILi1EEESI_SI_EEESC_SE_Li256ELb1ELb1ELb0ELb0EEENS1_19SingleTileSchedulerILb1ELb0ELb1ELi128EEEEEEEEEvNT_6ParamsE,"ax",@progbits
	.align	128
.text._ZN7cutlass13device_kernelIN5flash19enable_sm80_to_sm89INS1_16FlashAttnFwdSm80INS1_25CollectiveMainloopFwdSm80ILi8ELi2ELb0EN4cute5tupleIJNS5_1CILi128EEENS7_ILi64EEENS7_ILi192EEEEEELi192ENS_10bfloat16_tEfNS_4arch4Sm80ELb0ELb1ELb1ELb1ELb0ELb1ELb1ELb0EEENS1_21CollectiveEpilogueFwdINS6_IJS8_SA_S9_EEENS6_IJNS7_ILi1EEESI_SI_EEESC_SE_Li256ELb1ELb1ELb0ELb0EEENS1_19SingleTileSchedulerILb1ELb0ELb1ELi128EEEEEEEEEvNT_6ParamsE:
        .type           _ZN7cutlass13device_kernelIN5flash19enable_sm80_to_sm89INS1_16FlashAttnFwdSm80INS1_25CollectiveMainloopFwdSm80ILi8ELi2ELb0EN4cute5tupleIJNS5_1CILi128EEENS7_ILi64EEENS7_ILi192EEEEEELi192ENS_10bfloat16_tEfNS_4arch4Sm80ELb0ELb1ELb1ELb1ELb0ELb1ELb1ELb0EEENS1_21CollectiveEpilogueFwdINS6_IJS8_SA_S9_EEENS6_IJNS7_ILi1EEESI_SI_EEESC_SE_Li256ELb1ELb1ELb0ELb0EEENS1_19SingleTileSchedulerILb1ELb0ELb1ELi128EEEEEEEEEvNT_6ParamsE,@function
        .size           _ZN7cutlass13device_kernelIN5flash19enable_sm80_to_sm89INS1_16FlashAttnFwdSm80INS1_25CollectiveMainloopFwdSm80ILi8ELi2ELb0EN4cute5tupleIJNS5_1CILi128EEENS7_ILi64EEENS7_ILi192EEEEEELi192ENS_10bfloat16_tEfNS_4arch4Sm80ELb0ELb1ELb1ELb1ELb0ELb1ELb1ELb0EEENS1_21CollectiveEpilogueFwdINS6_IJS8_SA_S9_EEENS6_IJNS7_ILi1EEESI_SI_EEESC_SE_Li256ELb1ELb1ELb0ELb0EEENS1_19SingleTileSchedulerILb1ELb0ELb1ELi128EEEEEEEEEvNT_6ParamsE,(.L_x_50 - _ZN7cutlass13device_kernelIN5flash19enable_sm80_to_sm89INS1_16FlashAttnFwdSm80INS1_25CollectiveMainloopFwdSm80ILi8ELi2ELb0EN4cute5tupleIJNS5_1CILi128EEENS7_ILi64EEENS7_ILi192EEEEEELi192ENS_10bfloat16_tEfNS_4arch4Sm80ELb0ELb1ELb1ELb1ELb0ELb1ELb1ELb0EEENS1_21CollectiveEpilogueFwdINS6_IJS8_SA_S9_EEENS6_IJNS7_ILi1EEESI_SI_EEESC_SE_Li256ELb1ELb1ELb0ELb0EEENS1_19SingleTileSchedulerILb1ELb0ELb1ELi128EEEEEEEEEvNT_6ParamsE)
        .other          _ZN7cutlass13device_kernelIN5flash19enable_sm80_to_sm89INS1_16FlashAttnFwdSm80INS1_25CollectiveMainloopFwdSm80ILi8ELi2ELb0EN4cute5tupleIJNS5_1CILi128EEENS7_ILi64EEENS7_ILi192EEEEEELi192ENS_10bfloat16_tEfNS_4arch4Sm80ELb0ELb1ELb1ELb1ELb0ELb1ELb1ELb0EEENS1_21CollectiveEpilogueFwdINS6_IJS8_SA_S9_EEENS6_IJNS7_ILi1EEESI_SI_EEESC_SE_Li256ELb1ELb1ELb0ELb0EEENS1_19SingleTileSchedulerILb1ELb0ELb1ELi128EEEEEEEEEvNT_6ParamsE,@"STO_CUDA_ENTRY STV_DEFAULT"
_ZN7cutlass13device_kernelIN5flash19enable_sm80_to_sm89INS1_16FlashAttnFwdSm80INS1_25CollectiveMainloopFwdSm80ILi8ELi2ELb0EN4cute5tupleIJNS5_1CILi128EEENS7_ILi64EEENS7_ILi192EEEEEELi192ENS_10bfloat16_tEfNS_4arch4Sm80ELb0ELb1ELb1ELb1ELb0ELb1ELb1ELb0EEENS1_21CollectiveEpilogueFwdINS6_IJS8_SA_S9_EEENS6_IJNS7_ILi1EEESI_SI_EEESC_SE_Li256ELb1ELb1ELb0ELb0EEENS1_19SingleTileSchedulerILb1ELb0ELb1ELi128EEEEEEEEEvNT_6ParamsE:
[----:B------:R-:W-:Y:S01]  /*0000*/  LDC R1, c[0x0][0x28] ;  /* 0x00000a00ff017b82 */ /* 0x000fe20000000800 */
[----:B------:R-:W-:Y:S05]  /*0010*/  EXIT ;  /* 0x000000000000794d */ /* 0x000fea0003800000 */
.L_x_14:
        /* <DEDUP_REMOVED lines=14> */
.L_x_50:


//--------------------- .text._ZN7cutlass13device_kernelIN5flash19enable_sm80_to_sm89INS1_16FlashAttnFwdSm80INS1_25CollectiveMainloopFwdSm80ILi8ELi2ELb1EN4cute5tupleIJNS5_1CILi128EEENS7_ILi96EEENS7_ILi192EEEEEELi192ENS_10bfloat16_tEfNS_4arch4Sm80ELb1ELb0ELb1ELb0ELb0ELb0ELb1ELb0EEENS1_21CollectiveEpilogueFwdINS6_IJS8_SA_S9_EEENS6_IJNS7_ILi1EEESI_SI_EEESC_SE_Li256ELb0ELb1ELb0ELb0EEENS1_30DynamicPersistentTileSchedulerILi256ELi256ELb0ELb1ELb0EEEEEEEEEvNT_6ParamsE --------------------------
	.section	.text._ZN7cutlass13device_kernelIN5flash19enable_sm80_to_sm89INS1_16FlashAttnFwdSm80INS1_25CollectiveMainloopFwdSm80ILi8ELi2ELb1EN4cute5tupleIJNS5_1CILi128EEENS7_ILi96EEENS7_ILi192EEEEEELi192ENS_10bfloat16_tEfNS_4arch4Sm80ELb1ELb0ELb1ELb0ELb0ELb0ELb1ELb0EEENS1_21CollectiveEpilogueFwdINS6_IJS8_SA_S9_EEENS6_IJNS7_ILi1EEESI_SI_EEESC_SE_Li256ELb0ELb1ELb0ELb0EEENS1_30DynamicPersistentTileSchedulerILi256ELi256ELb0ELb1ELb0EEEEEEEEEvNT_6ParamsE,"ax",@progbits
	.align	128
.text._ZN7cutlass13device_kernelIN5flash19enable_sm80_to_sm89INS1_16FlashAttnFwdSm80INS1_25CollectiveMainloopFwdSm80ILi8ELi2ELb1EN4cute5tupleIJNS5_1CILi128EEENS7_ILi96EEENS7_ILi192EEEEEELi192ENS_10bfloat16_tEfNS_4arch4Sm80ELb1ELb0ELb1ELb0ELb0ELb0ELb1ELb0EEENS1_21CollectiveEpilogueFwdINS6_IJS8_SA_S9_EEENS6_IJNS7_ILi1EEESI_SI_EEESC_SE_Li256ELb0ELb1ELb0ELb0EEENS1_30DynamicPersistentTileSchedulerILi256ELi256ELb0ELb1ELb0EEEEEEEEEvNT_6ParamsE:
        .type           _ZN7cutlass13device_kernelIN5flash19enable_sm80_to_sm89INS1_16FlashAttnFwdSm80INS1_25CollectiveMainloopFwdSm80ILi8ELi2ELb1EN4cute5tupleIJNS5_1CILi128EEENS7_ILi96EEENS7_ILi192EEEEEELi192ENS_10bfloat16_tEfNS_4arch4Sm80ELb1ELb0ELb1ELb0ELb0ELb0ELb1ELb0EEENS1_21CollectiveEpilogueFwdINS6_IJS8_SA_S9_EEENS6_IJNS7_ILi1EEESI_SI_EEESC_SE_Li256ELb0ELb1ELb0ELb0EEENS1_30DynamicPersistentTileSchedulerILi256ELi256ELb0ELb1ELb0EEEEEEEEEvNT_6ParamsE,@function
        .size           _ZN7cutlass13device_kernelIN5flash19enable_sm80_to_sm89INS1_16FlashAttnFwdSm80INS1_25CollectiveMainloopFwdSm80ILi8ELi2ELb1EN4cute5tupleIJNS5_1CILi128EEENS7_ILi96EEENS7_ILi192EEEEEELi192ENS_10bfloat16_tEfNS_4arch4Sm80ELb1ELb0ELb1ELb0ELb0ELb0ELb1ELb0EEENS1_21CollectiveEpilogueFwdINS6_IJS8_SA_S9_EEENS6_IJNS7_ILi1EEESI_SI_EEESC_SE_Li256ELb0ELb1ELb0ELb0EEENS1_30DynamicPersistentTileSchedulerILi256ELi256ELb0ELb1ELb0EEEEEEEEEvNT_6ParamsE,(.L_x_51 - _ZN7cutlass13device_kernelIN5flash19enable_sm80_to_sm89INS1_16FlashAttnFwdSm80INS1_25CollectiveMainloopFwdSm80ILi8ELi2ELb1EN4cute5tupleIJNS5_1CILi128EEENS7_ILi96EEENS7_ILi192EEEEEELi192ENS_10bfloat16_tEfNS_4arch4Sm80ELb1ELb0ELb1ELb0ELb0ELb0ELb1ELb0EEENS1_21CollectiveEpilogueFwdINS6_IJS8_SA_S9_EEENS6_IJNS7_ILi1EEESI_SI_EEESC_SE_Li256ELb0ELb1ELb0ELb0EEENS1_30DynamicPersistentTileSchedulerILi256ELi256ELb0ELb1ELb0EEEEEEEEEvNT_6ParamsE)
        .other          _ZN7cutlass13device_kernelIN5flash19enable_sm80_to_sm89INS1_16FlashAttnFwdSm80INS1_25CollectiveMainloopFwdSm80ILi8ELi2ELb1EN4cute5tupleIJNS5_1CILi128EEENS7_ILi96EEENS7_ILi192EEEEEELi192ENS_10bfloat16_tEfNS_4arch4Sm80ELb1ELb0ELb1ELb0ELb0ELb0ELb1ELb0EEENS1_21CollectiveEpilogueFwdINS6_IJS8_SA_S9_EEENS6_IJNS7_ILi1EEESI_SI_EEESC_SE_Li256ELb0ELb1ELb0ELb0EEENS1_30DynamicPersistentTileSchedulerILi256ELi256ELb0ELb1ELb0EEEEEEEEEvNT_6ParamsE,@"STO_CUDA_ENTRY STV_DEFAULT"
_ZN7cutlass13device_kernelIN5flash19enable_sm80_to_sm89INS1_16FlashAttnFwdSm80INS1_25CollectiveMainloopFwdSm80ILi8ELi2ELb1EN4cute5tupleIJNS5_1CILi128EEENS7_ILi96EEENS7_ILi192EEEEEELi192ENS_10bfloat16_tEfNS_4arch4Sm80ELb1ELb0ELb1ELb0ELb0ELb0ELb1ELb0EEENS1_21CollectiveEpilogueFwdINS6_IJS8_SA_S9_EEENS6_IJNS7_ILi1EEESI_SI_EEESC_SE_Li256ELb0ELb1ELb0ELb0EEENS1_30DynamicPersistentTileSchedulerILi256ELi256ELb0ELb1ELb0EEEEEEEEEvNT_6ParamsE:
[----:B------:R-:W-:Y:S01]  /*0000*/  LDC R1, c[0x0][0x28] ;  /* 0x00000a00ff017b82 */ /* 0x000fe20000000800 */
[----:B------:R-:W-:Y:S05]  /*0010*/  EXIT ;  /* 0x000000000000794d */ /* 0x000fea0003800000 */
.L_x_15:
        /* <DEDUP_REMOVED lines=14> */
.L_x_51:


//--------------------- .text._ZN7cutlass13device_kernelIN5flash19enable_sm80_to_sm89INS1_16FlashAttnFwdSm80INS1_25CollectiveMainloopFwdSm80ILi8ELi2ELb1EN4cute5tupleIJNS5_1CILi128EEENS7_ILi96EEENS7_ILi192EEEEEELi192ENS_10bfloat16_tEfNS_4arch4Sm80ELb1ELb0ELb1ELb1ELb0ELb0ELb1ELb0EEENS1_21CollectiveEpilogueFwdINS6_IJS8_SA_S9_EEENS6_IJNS7_ILi1EEESI_SI_EEESC_SE_Li256ELb1ELb1ELb0ELb0EEENS1_19SingleTileSchedulerILb1ELb0ELb1ELi128EEEEEEEEEvNT_6ParamsE --------------------------
	.section	.text._ZN7cutlass13device_kernelIN5flash19enable_sm80_to_sm89INS1_16FlashAttnFwdSm80INS1_25CollectiveMainloopFwdSm80ILi8ELi2ELb1EN4cute5tupleIJNS5_1CILi128EEENS7_ILi96EEENS7_ILi192EEEEEELi192ENS_10bfloat16_tEfNS_4arch4Sm80ELb1ELb0ELb1ELb1ELb0ELb0ELb1ELb0EEENS1_21CollectiveEpilogueFwdINS6_IJS8_SA_S9_EEENS6_IJNS7_ILi1EEESI_SI_EEESC_SE_Li256ELb1ELb1ELb0ELb0EEENS1_19SingleTileSchedulerILb1ELb0ELb1ELi128EEEEEEEEEvNT_6ParamsE,"ax",@progbits
	.align	128
.text._ZN7cutlass13device_kernelIN5flash19enable_sm80_to_sm89INS1_16FlashAttnFwdSm80INS1_25CollectiveMainloopFwdSm80ILi8ELi2ELb1EN4cute5tupleIJNS5_1CILi128EEENS7_ILi96EEENS7_ILi192EEEEEELi192ENS_10bfloat16_tEfNS_4arch4Sm80ELb1ELb0ELb1ELb1ELb0ELb0ELb1ELb0EEENS1_21CollectiveEpilogueFwdINS6_IJS8_SA_S9_EEENS6_IJNS7_ILi1EEESI_SI_EEESC_SE_Li256ELb1ELb1ELb0ELb0EEENS1_19SingleTileSchedulerILb1ELb0ELb1ELi128EEEEEEEEEvNT_6ParamsE:
        .type           _ZN7cutlass13device_kernelIN5flash19enable_sm80_to_sm89INS1_16FlashAttnFwdSm80INS1_25CollectiveMainloopFwdSm80ILi8ELi2ELb1EN4cute5tupleIJNS5_1CILi128EEENS7_ILi96EEENS7_ILi192EEEEEELi192ENS_10bfloat16_tEfNS_4arch4Sm80ELb1ELb0ELb1ELb1ELb0ELb0ELb1ELb0EEENS1_21CollectiveEpilogueFwdINS6_IJS8_SA_S9_EEENS6_IJNS7_ILi1EEESI_SI_EEESC_SE_Li256ELb1ELb1ELb0ELb0EEENS1_19SingleTileSchedulerILb1ELb0ELb1ELi128EEEEEEEEEvNT_6ParamsE,@function
        .size           _ZN7cutlass13device_kernelIN5flash19enable_sm80_to_sm89INS1_16FlashAttnFwdSm80INS1_25CollectiveMainloopFwdSm80ILi8ELi2ELb1EN4cute5tupleIJNS5_1CILi128EEENS7_ILi96EEENS7_ILi192EEEEEELi192ENS_10bfloat16_tEfNS_4arch4Sm80ELb1ELb0ELb1ELb1ELb0ELb0ELb1ELb0EEENS1_21CollectiveEpilogueFwdINS6_IJS8_SA_S9_EEENS6_IJNS7_ILi1EEESI_SI_EEESC_SE_Li256ELb1ELb1ELb0ELb0EEENS1_19SingleTileSchedulerILb1ELb0ELb1ELi128EEEEEEEEEvNT_6ParamsE,(.L_x_52 - _ZN7cutlass13device_kernelIN5flash19enable_sm80_to_sm89INS1_16FlashAttnFwdSm80INS1_25CollectiveMainloopFwdSm80ILi8ELi2ELb1EN4cute5tupleIJNS5_1CILi128EEENS7_ILi96EEENS7_ILi192EEEEEELi192ENS_10bfloat16_tEfNS_4arch4Sm80ELb1ELb0ELb1ELb1ELb0ELb0ELb1ELb0EEENS1_21CollectiveEpilogueFwdINS6_IJS8_SA_S9_EEENS6_IJNS7_ILi1EEESI_SI_EEESC_SE_Li256ELb1ELb1ELb0ELb0EEENS1_19SingleTileSchedulerILb1ELb0ELb1ELi128EEEEEEEEEvNT_6ParamsE)
        .other          _ZN7cutlass13device_kernelIN5flash19enable_sm80_to_sm89INS1_16FlashAttnFwdSm80INS1_25CollectiveMainloopFwdSm80ILi8ELi2ELb1EN4cute5tupleIJNS5_1CILi128EEENS7_ILi96EEENS7_ILi192EEEEEELi192ENS_10bfloat16_tEfNS_4arch4Sm80ELb1ELb0ELb1ELb1ELb0ELb0ELb1ELb0EEENS1_21CollectiveEpilogueFwdINS6_IJS8_SA_S9_EEENS6_IJNS7_ILi1EEESI_SI_EEESC_SE_Li256ELb1ELb1ELb0ELb0EEENS1_19SingleTileSchedulerILb1ELb0ELb1ELi128EEEEEEEEEvNT_6ParamsE,@"STO_CUDA_ENTRY STV_DEFAULT"
_ZN7cutlass13device_kernelIN5flash19enable_sm80_to_sm89INS1_16FlashAttnFwdSm80INS1_25CollectiveMainloopFwdSm80ILi8ELi2ELb1EN4cute5tupleIJNS5_1CILi128EEENS7_ILi96EEENS7_ILi192EEEEEELi192ENS_10bfloat16_tEfNS_4arch4Sm80ELb1ELb0ELb1ELb1ELb0ELb0ELb1ELb0EEENS1_21CollectiveEpilogueFwdINS6_IJS8_SA_S9_EEENS6_IJNS7_ILi1EEESI_SI_EEESC_SE_Li256ELb1ELb1ELb0ELb0EEENS1_19SingleTileSchedulerILb1ELb0ELb1ELi128EEEEEEEEEvNT_6ParamsE:
[----:B------:R-:W-:Y:S01]  /*0000*/  LDC R1, c[0x0][0x28] ;  /* 0x00000a00ff017b82 */ /* 0x000fe20000000800 */
[----:B------:R-:W-:Y:S05]  /*0010*/  EXIT ;  /* 0x000000000000794d */ /* 0x000fea0003800000 */
.L_x_16:
        /* <DEDUP_REMOVED lines=14> */
.L_x_52:


//--------------------- .text._ZN7cutlass13device_kernelIN5flash19enable_sm80_to_sm89INS1_16FlashAttnFwdSm80INS1_25CollectiveMainloopFwdSm80ILi8ELi2ELb0EN4cute5tupleIJNS5_1CILi128EEENS7_ILi64EEENS7_ILi192EEEEEELi192ENS_10bfloat16_tEfNS_4arch4Sm80ELb1ELb0ELb1ELb1ELb0ELb1ELb1ELb0EEENS1_21CollectiveEpilogueFwdINS6_IJS8_SA_S9_EEENS6_IJNS7_ILi1EEESI_SI_EEESC_SE_Li256ELb1ELb1ELb0ELb0EEENS1_19SingleTileSchedulerILb1ELb0ELb1ELi128EEEEEEEEEvNT_6ParamsE --------------------------
	.section	.text._ZN7cutlass13device_kernelIN5flash19enable_sm80_to_sm89INS1_16FlashAttnFwdSm80INS1_25CollectiveMainloopFwdSm80ILi8ELi2ELb0EN4cute5tupleIJNS5_1CILi128EEENS7_ILi64EEENS7_ILi192EEEEEELi192ENS_10bfloat16_tEfNS_4arch4Sm80ELb1ELb0ELb1ELb1ELb0ELb1ELb1ELb0EEENS1_21CollectiveEpilogueFwdINS6_IJS8_SA_S9_EEENS6_IJNS7_ILi1EEESI_SI_EEESC_SE_Li256ELb1ELb1ELb0ELb0EEENS1_19SingleTileSchedulerILb1ELb0ELb1ELi128EEEEEEEEEvNT_6ParamsE,"ax",@progbits
	.align	128
.text._ZN7cutlass13device_kernelIN5flash19enable_sm80_to_sm89INS1_16FlashAttnFwdSm80INS1_25CollectiveMainloopFwdSm80ILi8ELi2ELb0EN4cute5tupleIJNS5_1CILi128EEENS7_ILi64EEENS7_ILi192EEEEEELi192ENS_10bfloat16_tEfNS_4arch4Sm80ELb1ELb0ELb1ELb1ELb0ELb1ELb1ELb0EEENS1_21CollectiveEpilogueFwdINS6_IJS8_SA_S9_EEENS6_IJNS7_ILi1EEESI_SI_EEESC_SE_Li256ELb1ELb1ELb0ELb0EEENS1_19SingleTileSchedulerILb1ELb0ELb1ELi128EEEEEEEEEvNT_6ParamsE:
        .type           _ZN7cutlass13device_kernelIN5flash19enable_sm80_to_sm89INS1_16FlashAttnFwdSm80INS1_25CollectiveMainloopFwdSm80ILi8ELi2ELb0EN4cute5tupleIJNS5_1CILi128EEENS7_ILi64EEENS7_ILi192EEEEEELi192ENS_10bfloat16_tEfNS_4arch4Sm80ELb1ELb0ELb1ELb1ELb0ELb1ELb1ELb0EEENS1_21CollectiveEpilogueFwdINS6_IJS8_SA_S9_EEENS6_IJNS7_ILi1EEESI_SI_EEESC_SE_Li256ELb1ELb1ELb0ELb0EEENS1_19SingleTileSchedulerILb1ELb0ELb1ELi128EEEEEEEEEvNT_6ParamsE,@function
        .size           _ZN7cutlass13device_kernelIN5flash19enable_sm80_to_sm89INS1_16FlashAttnFwdSm80INS1_25CollectiveMainloopFwdSm80ILi8ELi2ELb0EN4cute5tupleIJNS5_1CILi128EEENS7_ILi64EEENS7_ILi192EEEEEELi192ENS_10bfloat16_tEfNS_4arch4Sm80ELb1ELb0ELb1ELb1ELb0ELb1ELb1ELb0EEENS1_21CollectiveEpilogueFwdINS6_IJS8_SA_S9_EEENS6_IJNS7_ILi1EEESI_SI_EEESC_SE_Li256ELb1ELb1ELb0ELb0EEENS1_19SingleTileSchedulerILb1ELb0ELb1ELi128EEEEEEEEEvNT_6ParamsE,(.L_x_53 - _ZN7cutlass13device_kernelIN5flash19enable_sm80_to_sm89INS1_16FlashAttnFwdSm80INS1_25CollectiveMainloopFwdSm80ILi8ELi2ELb0EN4cute5tupleIJNS5_1CILi128EEENS7_ILi64EEENS7_ILi192EEEEEELi192ENS_10bfloat16_tEfNS_4arch4Sm80ELb1ELb0ELb1ELb1ELb0ELb1ELb1ELb0EEENS1_21CollectiveEpilogueFwdINS6_IJS8_SA_S9_EEENS6_IJNS7_ILi1EEESI_SI_EEESC_SE_Li256ELb1ELb1ELb0ELb0EEENS1_19SingleTileSchedulerILb1ELb0ELb1ELi128EEEEEEEEEvNT_6ParamsE)
        .other          _ZN7cutlass13device_kernelIN5flash19enable_sm80_to_sm89INS1_16FlashAttnFwdSm80INS1_25CollectiveMainloopFwdSm80ILi8ELi2ELb0EN4cute5tupleIJNS5_1CILi128EEENS7_ILi64EEENS7_ILi192EEEEEELi192ENS_10bfloat16_tEfNS_4arch4Sm80ELb1ELb0ELb1ELb1ELb0ELb1ELb1ELb0EEENS1_21CollectiveEpilogueFwdINS6_IJS8_SA_S9_EEENS6_IJNS7_ILi1EEESI_SI_EEESC_SE_Li256ELb1ELb1ELb0ELb0EEENS1_19SingleTileSchedulerILb1ELb0ELb1ELi128EEEEEEEEEvNT_6ParamsE,@"STO_CUDA_ENTRY STV_DEFAULT"
_ZN7cutlass13device_kernelIN5flash19enable_sm80_to_sm89INS1_16FlashAttnFwdSm80INS1_25CollectiveMainloopFwdSm80ILi8ELi2ELb0EN4cute5tupleIJNS5_1CILi128EEENS7_ILi64EEENS7_ILi192EEEEEELi192ENS_10bfloat16_tEfNS_4arch4Sm80ELb1ELb0ELb1ELb1ELb0ELb1ELb1ELb0EEENS1_21CollectiveEpilogueFwdINS6_IJS8_SA_S9_EEENS6_IJNS7_ILi1EEESI_SI_EEESC_SE_Li256ELb1ELb1ELb0ELb0EEENS1_19SingleTileSchedulerILb1ELb0ELb1ELi128EEEEEEEEEvNT_6ParamsE:
[----:B------:R-:W-:Y:S01]  /*0000*/  LDC R1, c[0x0][0x28] ;  /* 0x00000a00ff017b82 */ /* 0x000fe20000000800 */
[----:B------:R-:W-:Y:S05]  /*0010*/  EXIT ;  /* 0x000000000000794d */ /* 0x000fea0003800000 */
.L_x_17:
        /* <DEDUP_REMOVED lines=14> */
.L_x_53:


//--------------------- .text._ZN7cutlass13device_kernelIN5flash19enable_sm80_to_sm89INS1_16FlashAttnFwdSm80INS1_25CollectiveMainloopFwdSm80ILi8ELi1ELb1EN4cute5tupleIJNS5_1CILi128EEENS7_ILi96EEENS7_ILi192EEEEEELi192ENS_10bfloat16_tEfNS_4arch4Sm80ELb0ELb0ELb0ELb0ELb0ELb0ELb1ELb0EEENS1_21CollectiveEpilogueFwdINS6_IJS8_SA_S9_EEENS6_IJNS7_ILi1EEESI_SI_EEESC_SE_Li256ELb0ELb1ELb0ELb0EEENS1_19SingleTileSchedulerILb0ELb0ELb1ELi128EEEEEEEEEvNT_6ParamsE --------------------------
	.section	.text._ZN7cutlass13device_kernelIN5flash19enable_sm80_to_sm89INS1_16FlashAttnFwdSm80INS1_25CollectiveMainloopFwdSm80ILi8ELi1ELb1EN4cute5tupleIJNS5_1CILi128EEENS7_ILi96EEENS7_ILi192EEEEEELi192ENS_10bfloat16_tEfNS_4arch4Sm80ELb0ELb0ELb0ELb0ELb0ELb0ELb1ELb0EEENS1_21CollectiveEpilogueFwdINS6_IJS8_SA_S9_EEENS6_IJNS7_ILi1EEESI_SI_EEESC_SE_Li256ELb0ELb1ELb0ELb0EEENS1_19SingleTileSchedulerILb0ELb0ELb1ELi128EEEEEEEEEvNT_6ParamsE,"ax",@progbits
	.align	128
.text._ZN7cutlass13device_kernelIN5flash19enable_sm80_to_sm89INS1_16FlashAttnFwdSm80INS1_25CollectiveMainloopFwdSm80ILi8ELi1ELb1EN4cute5tupleIJNS5_1CILi128EEENS7_ILi96EEENS7_ILi192EEEEEELi192ENS_10bfloat16_tEfNS_4arch4Sm80ELb0ELb0ELb0ELb0ELb0ELb0ELb1ELb0EEENS1_21CollectiveEpilogueFwdINS6_IJS8_SA_S9_EEENS6_IJNS7_ILi1EEESI_SI_EEESC_SE_Li256ELb0ELb1ELb0ELb0EEENS1_19SingleTileSchedulerILb0ELb0ELb1ELi128EEEEEEEEEvNT_6ParamsE:
        .type           _ZN7cutlass13device_kernelIN5flash19enable_sm80_to_sm89INS1_16FlashAttnFwdSm80INS1_25CollectiveMainloopFwdSm80ILi8ELi1ELb1EN4cute5tupleIJNS5_1CILi128EEENS7_ILi96EEENS7_ILi192EEEEEELi192ENS_10bfloat16_tEfNS_4arch4Sm80ELb0ELb0ELb0ELb0ELb0ELb0ELb1ELb0EEENS1_21CollectiveEpilogueFwdINS6_IJS8_SA_S9_EEENS6_IJNS7_ILi1EEESI_SI_EEESC_SE_Li256ELb0ELb1ELb0ELb0EEENS1_19SingleTileSchedulerILb0ELb0ELb1ELi128EEEEEEEEEvNT_6ParamsE,@function
        .size           _ZN7cutlass13device_kernelIN5flash19enable_sm80_to_sm89INS1_16FlashAttnFwdSm80INS1_25CollectiveMainloopFwdSm80ILi8ELi1ELb1EN4cute5tupleIJNS5_1CILi128EEENS7_ILi96EEENS7_ILi192EEEEEELi192ENS_10bfloat16_tEfNS_4arch4Sm80ELb0ELb0ELb0ELb0ELb0ELb0ELb1ELb0EEENS1_21CollectiveEpilogueFwdINS6_IJS8_SA_S9_EEENS6_IJNS7_ILi1EEESI_SI_EEESC_SE_Li256ELb0ELb1ELb0ELb0EEENS1_19SingleTileSchedulerILb0ELb0ELb1ELi128EEEEEEEEEvNT_6ParamsE,(.L_x_54 - _ZN7cutlass13device_kernelIN5flash19enable_sm80_to_sm89INS1_16FlashAttnFwdSm80INS1_25CollectiveMainloopFwdSm80ILi8ELi1ELb1EN4cute5tupleIJNS5_1CILi128EEENS7_ILi96EEENS7_ILi192EEEEEELi192ENS_10bfloat16_tEfNS_4arch4Sm80ELb0ELb0ELb0ELb0ELb0ELb0ELb1ELb0EEENS1_21CollectiveEpilogueFwdINS6_IJS8_SA_S9_EEENS6_IJNS7_ILi1EEESI_SI_EEESC_SE_Li256ELb0ELb1ELb0ELb0EEENS1_19SingleTileSchedulerILb0ELb0ELb1ELi128EEEEEEEEEvNT_6ParamsE)
        .other          _ZN7cutlass13device_kernelIN5flash19enable_sm80_to_sm89INS1_16FlashAttnFwdSm80INS1_25CollectiveMainloopFwdSm80ILi8ELi1ELb1EN4cute5tupleIJNS5_1CILi128EEENS7_ILi96EEENS7_ILi192EEEEEELi192ENS_10bfloat16_tEfNS_4arch4Sm80ELb0ELb0ELb0ELb0ELb0ELb0ELb1ELb0EEENS1_21CollectiveEpilogueFwdINS6_IJS8_SA_S9_EEENS6_IJNS7_ILi1EEESI_SI_EEESC_SE_Li256ELb0ELb1ELb0ELb0EEENS1_19SingleTileSchedulerILb0ELb0ELb1ELi128EEEEEEEEEvNT_6ParamsE,@"STO_CUDA_ENTRY STV_DEFAULT"
_ZN7cutlass13device_kernelIN5flash19enable_sm80_to_sm89INS1_16FlashAttnFwdSm80INS1_25CollectiveMainloopFwdSm80ILi8ELi1ELb1EN4cute5tupleIJNS5_1CILi128EEENS7_ILi96EEENS7_ILi192EEEEEELi192ENS_10bfloat16_tEfNS_4arch4Sm80ELb0ELb0ELb0ELb0ELb0ELb0ELb1ELb0EEENS1_21CollectiveEpilogueFwdINS6_IJS8_SA_S9_EEENS6_IJNS7_ILi1EEESI_SI_EEESC_SE_Li256ELb0ELb1ELb0ELb0EEENS1_19SingleTileSchedulerILb0ELb0ELb1ELi128EEEEEEEEEvNT_6ParamsE:
[----:B------:R-:W-:Y:S01]  /*0000*/  LDC R1, c[0x0][0x28] ;  /* 0x00000a00ff017b82 */ /* 0x000fe20000000800 */
[----:B------:R-:W-:Y:S05]  /*0010*/  EXIT ;  /* 0x000000000000794d */ /* 0x000fea0003800000 */
.L_x_18:
        /* <DEDUP_REMOVED lines=14> */
.L_x_54:


//--------------------- .text._ZN7cutlass13device_kernelIN5flash19enable_sm80_to_sm89INS1_16FlashAttnFwdSm80INS1_25CollectiveMainloopFwdSm80ILi8ELi1ELb1EN4cute5tupleIJNS5_1CILi128EEENS7_ILi96EEENS7_ILi192EEEEEELi192ENS_10bfloat16_tEfNS_4arch4Sm80ELb0ELb0ELb0ELb1ELb0ELb0ELb1ELb0EEENS1_21CollectiveEpilogueFwdINS6_IJS8_SA_S9_EEENS6_IJNS7_ILi1EEESI_SI_EEESC_SE_Li256ELb1ELb1ELb0ELb0EEENS1_19SingleTileSchedulerILb1ELb0ELb1ELi128EEEEEEEEEvNT_6ParamsE --------------------------
	.section	.text._ZN7cutlass13device_kernelIN5flash19enable_sm80_to_sm89INS1_16FlashAttnFwdSm80INS1_25CollectiveMainloopFwdSm80ILi8ELi1ELb1EN4cute5tupleIJNS5_1CILi128EEENS7_ILi96EEENS7_ILi192EEEEEELi192ENS_10bfloat16_tEfNS_4arch4Sm80ELb0ELb0ELb0ELb1ELb0ELb0ELb1ELb0EEENS1_21CollectiveEpilogueFwdINS6_IJS8_SA_S9_EEENS6_IJNS7_ILi1EEESI_SI_EEESC_SE_Li256ELb1ELb1ELb0ELb0EEENS1_19SingleTileSchedulerILb1ELb0ELb1ELi128EEEEEEEEEvNT_6ParamsE,"ax",@progbits
	.align	128
.text._ZN7cutlass13device_kernelIN5flash19enable_sm80_to_sm89INS1_16FlashAttnFwdSm80INS1_25CollectiveMainloopFwdSm80ILi8ELi1ELb1EN4cute5tupleIJNS5_1CILi128EEENS7_ILi96EEENS7_ILi192EEEEEELi192ENS_10bfloat16_tEfNS_4arch4Sm80ELb0ELb0ELb0ELb1ELb0ELb0ELb1ELb0EEENS1_21CollectiveEpilogueFwdINS6_IJS8_SA_S9_EEENS6_IJNS7_ILi1EEESI_SI_EEESC_SE_Li256ELb1ELb1ELb0ELb0EEENS1_19SingleTileSchedulerILb1ELb0ELb1ELi128EEEEEEEEEvNT_6ParamsE:
        .type           _ZN7cutlass13device_kernelIN5flash19enable_sm80_to_sm89INS1_16FlashAttnFwdSm80INS1_25CollectiveMainloopFwdSm80ILi8ELi1ELb1EN4cute5tupleIJNS5_1CILi128EEENS7_ILi96EEENS7_ILi192EEEEEELi192ENS_10bfloat16_tEfNS_4arch4Sm80ELb0ELb0ELb0ELb1ELb0ELb0ELb1ELb0EEENS1_21CollectiveEpilogueFwdINS6_IJS8_SA_S9_EEENS6_IJNS7_ILi1EEESI_SI_EEESC_SE_Li256ELb1ELb1ELb0ELb0EEENS1_19SingleTileSchedulerILb1ELb0ELb1ELi128EEEEEEEEEvNT_6ParamsE,@function
        .size           _ZN7cutlass13device_kernelIN5flash19enable_sm80_to_sm89INS1_16FlashAttnFwdSm80INS1_25CollectiveMainloopFwdSm80ILi8ELi1ELb1EN4cute5tupleIJNS5_1CILi128EEENS7_ILi96EEENS7_ILi192EEEEEELi192ENS_10bfloat16_tEfNS_4arch4Sm80ELb0ELb0ELb0ELb1ELb0ELb0ELb1ELb0EEENS1_21CollectiveEpilogueFwdINS6_IJS8_SA_S9_EEENS6_IJNS7_ILi1EEESI_SI_EEESC_SE_Li256ELb1ELb1ELb0ELb0EEENS1_19SingleTileSchedulerILb1ELb0ELb1ELi128EEEEEEEEEvNT_6ParamsE,(.L_x_55 - _ZN7cutlass13device_kernelIN5flash19enable_sm80_to_sm89INS1_16FlashAttnFwdSm80INS1_25CollectiveMainloopFwdSm80ILi8ELi1ELb1EN4cute5tupleIJNS5_1CILi128EEENS7_ILi96EEENS7_ILi192EEEEEELi192ENS_10bfloat16_tEfNS_4arch4Sm80ELb0ELb0ELb0ELb1ELb0ELb0ELb1ELb0EEENS1_21CollectiveEpilogueFwdINS6_IJS8_SA_S9_EEENS6_IJNS7_ILi1EEESI_SI_EEESC_SE_Li256ELb1ELb1ELb0ELb0EEENS1_19SingleTileSchedulerILb1ELb0ELb1ELi128EEEEEEEEEvNT_6ParamsE)
        .other          _ZN7cutlass13device_kernelIN5flash19enable_sm80_to_sm89INS1_16FlashAttnFwdSm80INS1_25CollectiveMainloopFwdSm80ILi8ELi1ELb1EN4cute5tupleIJNS5_1CILi128EEENS7_ILi96EEENS7_ILi192EEEEEELi192ENS_10bfloat16_tEfNS_4arch4Sm80ELb0ELb0ELb0ELb1ELb0ELb0ELb1ELb0EEENS1_21CollectiveEpilogueFwdINS6_IJS8_SA_S9_EEENS6_IJNS7_ILi1EEESI_SI_EEESC_SE_Li256ELb1ELb1ELb0ELb0EEENS1_19SingleTileSchedulerILb1ELb0ELb1ELi128EEEEEEEEEvNT_6ParamsE,@"STO_CUDA_ENTRY STV_DEFAULT"
_ZN7cutlass13device_kernelIN5flash19enable_sm80_to_sm89INS1_16FlashAttnFwdSm80INS1_25CollectiveMainloopFwdSm80ILi8ELi1ELb1EN4cute5tupleIJNS5_1CILi128EEENS7_ILi96EEENS7_ILi192EEEEEELi192ENS_10bfloat16_tEfNS_4arch4Sm80ELb0ELb0ELb0ELb1ELb0ELb0ELb1ELb0EEENS1_21CollectiveEpilogueFwdINS6_IJS8_SA_S9_EEENS6_IJNS7_ILi1EEESI_SI_EEESC_SE_Li256ELb1ELb1ELb0ELb0EEENS1_19SingleTileSchedulerILb1ELb0ELb1ELi128EEEEEEEEEvNT_6ParamsE:
[----:B------:R-:W-:Y:S01]  /*0000*/  LDC R1, c[0x0][0x28] ;  /* 0x00000a00ff017b82 */ /* 0x000fe20000000800 */
[----:B------:R-:W-:Y:S05]  /*0010*/  EXIT ;  /* 0x000000000000794d */ /* 0x000fea0003800000 */
.L_x_19:
        /* <DEDUP_REMOVED lines=14> */
.L_x_55:


//--------------------- .text._ZN7cutlass13device_kernelIN5flash19enable_sm80_to_sm89INS1_16FlashAttnFwdSm80INS1_25CollectiveMainloopFwdSm80ILi8ELi1ELb0EN4cute5tupleIJNS5_1CILi128EEENS7_ILi64EEENS7_ILi192EEEEEELi192ENS_10bfloat16_tEfNS_4arch4Sm80ELb0ELb0ELb0ELb1ELb0ELb1ELb1ELb0EEENS1_21CollectiveEpilogueFwdINS6_IJS8_SA_S9_EEENS6_IJNS7_ILi1EEESI_SI_EEESC_SE_Li256ELb1ELb1ELb0ELb0EEENS1_19SingleTileSchedulerILb1ELb0ELb1ELi128EEEEEEEEEvNT_6ParamsE --------------------------
	.section	.text._ZN7cutlass13device_kernelIN5flash19enable_sm80_to_sm89INS1_16FlashAttnFwdSm80INS1_25CollectiveMainloopFwdSm80ILi8ELi1ELb0EN4cute5tupleIJNS5_1CILi128EEENS7_ILi64EEENS7_ILi192EEEEEELi192ENS_10bfloat16_tEfNS_4arch4Sm80ELb0ELb0ELb0ELb1ELb0ELb1ELb1ELb0EEENS1_21CollectiveEpilogueFwdINS6_IJS8_SA_S9_EEENS6_IJNS7_ILi1EEESI_SI_EEESC_SE_Li256ELb1ELb1ELb0ELb0EEENS1_19SingleTileSchedulerILb1ELb0ELb1ELi128EEEEEEEEEvNT_6ParamsE,"ax",@progbits
	.align	128
.text._ZN7cutlass13device_kernelIN5flash19enable_sm80_to_sm89INS1_16FlashAttnFwdSm80INS1_25CollectiveMainloopFwdSm80ILi8ELi1ELb0EN4cute5tupleIJNS5_1CILi128EEENS7_ILi64EEENS7_ILi192EEEEEELi192ENS_10bfloat16_tEfNS_4arch4Sm80ELb0ELb0ELb0ELb1ELb0ELb1ELb1ELb0EEENS1_21CollectiveEpilogueFwdINS6_IJS8_SA_S9_EEENS6_IJNS7_ILi1EEESI_SI_EEESC_SE_Li256ELb1ELb1ELb0ELb0EEENS1_19SingleTileSchedulerILb1ELb0ELb1ELi128EEEEEEEEEvNT_6ParamsE:
        .type           _ZN7cutlass13device_kernelIN5flash19enable_sm80_to_sm89INS1_16FlashAttnFwdSm80INS1_25CollectiveMainloopFwdSm80ILi8ELi1ELb0EN4cute5tupleIJNS5_1CILi128EEENS7_ILi64EEENS7_ILi192EEEEEELi192ENS_10bfloat16_tEfNS_4arch4Sm80ELb0ELb0ELb0ELb1ELb0ELb1ELb1ELb0EEENS1_21CollectiveEpilogueFwdINS6_IJS8_SA_S9_EEENS6_IJNS7_ILi1EEESI_SI_EEESC_SE_Li256ELb1ELb1ELb0ELb0EEENS1_19SingleTileSchedulerILb1ELb0ELb1ELi128EEEEEEEEEvNT_6ParamsE,@function
        .size           _ZN7cutlass13device_kernelIN5flash19enable_sm80_to_sm89INS1_16FlashAttnFwdSm80INS1_25CollectiveMainloopFwdSm80ILi8ELi1ELb0EN4cute5tupleIJNS5_1CILi128EEENS7_ILi64EEENS7_ILi192EEEEEELi192ENS_10bfloat16_tEfNS_4arch4Sm80ELb0ELb0ELb0ELb1ELb0ELb1ELb1ELb0EEENS1_21CollectiveEpilogueFwdINS6_IJS8_SA_S9_EEENS6_IJNS7_ILi1EEESI_SI_EEESC_SE_Li256ELb1ELb1ELb0ELb0EEENS1_19SingleTileSchedulerILb1ELb0ELb1ELi128EEEEEEEEEvNT_6ParamsE,(.L_x_56 - _ZN7cutlass13device_kernelIN5flash19enable_sm80_to_sm89INS1_16FlashAttnFwdSm80INS1_25CollectiveMainloopFwdSm80ILi8ELi1ELb0EN4cute5tupleIJNS5_1CILi128EEENS7_ILi64EEENS7_ILi192EEEEEELi192ENS_10bfloat16_tEfNS_4arch4Sm80ELb0ELb0ELb0ELb1ELb0ELb1ELb1ELb0EEENS1_21CollectiveEpilogueFwdINS6_IJS8_SA_S9_EEENS6_IJNS7_ILi1EEESI_SI_EEESC_SE_Li256ELb1ELb1ELb0ELb0EEENS1_19SingleTileSchedulerILb1ELb0ELb1ELi128EEEEEEEEEvNT_6ParamsE)
        .other          _ZN7cutlass13device_kernelIN5flash19enable_sm80_to_sm89INS1_16FlashAttnFwdSm80INS1_25CollectiveMainloopFwdSm80ILi8ELi1ELb0EN4cute5tupleIJNS5_1CILi128EEENS7_ILi64EEENS7_ILi192EEEEEELi192ENS_10bfloat16_tEfNS_4arch4Sm80ELb0ELb0ELb0ELb1ELb0ELb1ELb1ELb0EEENS1_21CollectiveEpilogueFwdINS6_IJS8_SA_S9_EEENS6_IJNS7_ILi1EEESI_SI_EEESC_SE_Li256ELb1ELb1ELb0ELb0EEENS1_19SingleTileSchedulerILb1ELb0ELb1ELi128EEEEEEEEEvNT_6ParamsE,@"STO_CUDA_ENTRY STV_DEFAULT"
_ZN7cutlass13device_kernelIN5flash19enable_sm80_to_sm89INS1_16FlashAttnFwdSm80INS1_25CollectiveMainloopFwdSm80ILi8ELi1ELb0EN4cute5tupleIJNS5_1CILi128EEENS7_ILi64EEENS7_ILi192EEEEEELi192ENS_10bfloat16_tEfNS_4arch4Sm80ELb0ELb0ELb0ELb1ELb0ELb1ELb1ELb0EEENS1_21CollectiveEpilogueFwdINS6_IJS8_SA_S9_EEENS6_IJNS7_ILi1EEESI_SI_EEESC_SE_Li256ELb1ELb1ELb0ELb0EEENS1_19SingleTileSchedulerILb1ELb0ELb1ELi128EEEEEEEEEvNT_6ParamsE:
[----:B------:R-:W-:Y:S01]  /*0000*/  LDC R1, c[0x0][0x28] ;  /* 0x00000a00ff017b82 */ /* 0x000fe20000000800 */
[----:B------:R-:W-:Y:S05]  /*0010*/  EXIT ;  /* 0x000000000000794d */ /* 0x000fea0003800000 */
.L_x_20:
        /* <DEDUP_REMOVED lines=14> */
.L_x_56:


//--------------------- .text._ZN7cutlass13device_kernelIN5flash19enable_sm80_to_sm89INS1_16FlashAttnFwdSm80INS1_25CollectiveMainloopFwdSm80ILi8ELi1ELb0EN4cute5tupleIJNS5_1CILi128EEENS7_ILi64EEENS7_ILi192EEEEEELi192ENS_10bfloat16_tEfNS_4arch4Sm80ELb0ELb1ELb0ELb0ELb0ELb0ELb1ELb0EEENS1_21CollectiveEpilogueFwdINS6_IJS8_SA_S9_EEENS6_IJNS7_ILi1EEESI_SI_EEESC_SE_Li256ELb0ELb1ELb0ELb0EEENS1_19SingleTileSchedulerILb0ELb0ELb1ELi128EEEEEEEEEvNT_6ParamsE --------------------------
	.section	.text._ZN7cutlass13device_kernelIN5flash19enable_sm80_to_sm89INS1_16FlashAttnFwdSm80INS1_25CollectiveMainloopFwdSm80ILi8ELi1ELb0EN4cute5tupleIJNS5_1CILi128EEENS7_ILi64EEENS7_ILi192EEEEEELi192ENS_10bfloat16_tEfNS_4arch4Sm80ELb0ELb1ELb0ELb0ELb0ELb0ELb1ELb0EEENS1_21CollectiveEpilogueFwdINS6_IJS8_SA_S9_EEENS6_IJNS7_ILi1EEESI_SI_EEESC_SE_Li256ELb0ELb1ELb0ELb0EEENS1_19SingleTileSchedulerILb0ELb0ELb1ELi128EEEEEEEEEvNT_6ParamsE,"ax",@progbits
	.align	128
.text._ZN7cutlass13device_kernelIN5flash19enable_sm80_to_sm89INS1_16FlashAttnFwdSm80INS1_25CollectiveMainloopFwdSm80ILi8ELi1ELb0EN4cute5tupleIJNS5_1CILi128EEENS7_ILi64EEENS7_ILi192EEEEEELi192ENS_10bfloat16_tEfNS_4arch4Sm80ELb0ELb1ELb0ELb0ELb0ELb0ELb1ELb0EEENS1_21CollectiveEpilogueFwdINS6_IJS8_SA_S9_EEENS6_IJNS7_ILi1EEESI_SI_EEESC_SE_Li256ELb0ELb1ELb0ELb0EEENS1_19SingleTileSchedulerILb0ELb0ELb1ELi128EEEEEEEEEvNT_6ParamsE:
        .type           _ZN7cutlass13device_kernelIN5flash19enable_sm80_to_sm89INS1_16FlashAttnFwdSm80INS1_25CollectiveMainloopFwdSm80ILi8ELi1ELb0EN4cute5tupleIJNS5_1CILi128EEENS7_ILi64EEENS7_ILi192EEEEEELi192ENS_10bfloat16_tEfNS_4arch4Sm80ELb0ELb1ELb0ELb0ELb0ELb0ELb1ELb0EEENS1_21CollectiveEpilogueFwdINS6_IJS8_SA_S9_EEENS6_IJNS7_ILi1EEESI_SI_EEESC_SE_Li256ELb0ELb1ELb0ELb0EEENS1_19SingleTileSchedulerILb0ELb0ELb1ELi128EEEEEEEEEvNT_6ParamsE,@function
        .size           _ZN7cutlass13device_kernelIN5flash19enable_sm80_to_sm89INS1_16FlashAttnFwdSm80INS1_25CollectiveMainloopFwdSm80ILi8ELi1ELb0EN4cute5tupleIJNS5_1CILi128EEENS7_ILi64EEENS7_ILi192EEEEEELi192ENS_10bfloat16_tEfNS_4arch4Sm80ELb0ELb1ELb0ELb0ELb0ELb0ELb1ELb0EEENS1_21CollectiveEpilogueFwdINS6_IJS8_SA_S9_EEENS6_IJNS7_ILi1EEESI_SI_EEESC_SE_Li256ELb0ELb1ELb0ELb0EEENS1_19SingleTileSchedulerILb0ELb0ELb1ELi128EEEEEEEEEvNT_6ParamsE,(.L_x_57 - _ZN7cutlass13device_kernelIN5flash19enable_sm80_to_sm89INS1_16FlashAttnFwdSm80INS1_25CollectiveMainloopFwdSm80ILi8ELi1ELb0EN4cute5tupleIJNS5_1CILi128EEENS7_ILi64EEENS7_ILi192EEEEEELi192ENS_10bfloat16_tEfNS_4arch4Sm80ELb0ELb1ELb0ELb0ELb0ELb0ELb1ELb0EEENS1_21CollectiveEpilogueFwdINS6_IJS8_SA_S9_EEENS6_IJNS7_ILi1EEESI_SI_EEESC_SE_Li256ELb0ELb1ELb0ELb0EEENS1_19SingleTileSchedulerILb0ELb0ELb1ELi128EEEEEEEEEvNT_6ParamsE)
        .other          _ZN7cutlass13device_kernelIN5flash19enable_sm80_to_sm89INS1_16FlashAttnFwdSm80INS1_25CollectiveMainloopFwdSm80ILi8ELi1ELb0EN4cute5tupleIJNS5_1CILi128EEENS7_ILi64EEENS7_ILi192EEEEEELi192ENS_10bfloat16_tEfNS_4arch4Sm80ELb0ELb1ELb0ELb0ELb0ELb0ELb1ELb0EEENS1_21CollectiveEpilogueFwdINS6_IJS8_SA_S9_EEENS6_IJNS7_ILi1EEESI_SI_EEESC_SE_Li256ELb0ELb1ELb0ELb0EEENS1_19SingleTileSchedulerILb0ELb0ELb1ELi128EEEEEEEEEvNT_6ParamsE,@"STO_CUDA_ENTRY STV_DEFAULT"
_ZN7cutlass13device_kernelIN5flash19enable_sm80_to_sm89INS1_16FlashAttnFwdSm80INS1_25CollectiveMainloopFwdSm80ILi8ELi1ELb0EN4cute5tupleIJNS5_1CILi128EEENS7_ILi64EEENS7_ILi192EEEEEELi192ENS_10bfloat16_tEfNS_4arch4Sm80ELb0ELb1ELb0ELb0ELb0ELb0ELb1ELb0EEENS1_21CollectiveEpilogueFwdINS6_IJS8_SA_S9_EEENS6_IJNS7_ILi1EEESI_SI_EEESC_SE_Li256ELb0ELb1ELb0ELb0EEENS1_19SingleTileSchedulerILb0ELb0ELb1ELi128EEEEEEEEEvNT_6ParamsE:
[----:B------:R-:W-:Y:S01]  /*0000*/  LDC R1, c[0x0][0x28] ;  /* 0x00000a00ff017b82 */ /* 0x000fe20000000800 */
[----:B------:R-:W-:Y:S05]  /*0010*/  EXIT ;  /* 0x000000000000794d */ /* 0x000fea0003800000 */
.L_x_21:
        /* <DEDUP_REMOVED lines=14> */
.L_x_57:


//--------------------- .text._ZN7cutlass13device_kernelIN5flash19enable_sm80_to_sm89INS1_16FlashAttnFwdSm80INS1_25CollectiveMainloopFwdSm80ILi8ELi1ELb0EN4cute5tupleIJNS5_1CILi128EEENS7_ILi64EEENS7_ILi192EEEEEELi192ENS_10bfloat16_tEfNS_4arch4Sm80ELb0ELb1ELb0ELb1ELb0ELb0ELb1ELb0EEENS1_21CollectiveEpilogueFwdINS6_IJS8_SA_S9_EEENS6_IJNS7_ILi1EEESI_SI_EEESC_SE_Li256ELb1ELb1ELb0ELb0EEENS1_19SingleTileSchedulerILb1ELb0ELb1ELi128EEEEEEEEEvNT_6ParamsE --------------------------
	.section	.text._ZN7cutlass13device_kernelIN5flash19enable_sm80_to_sm89INS1_16FlashAttnFwdSm80INS1_25CollectiveMainloopFwdSm80ILi8ELi1ELb0EN4cute5tupleIJNS5_1CILi128EEENS7_ILi64EEENS7_ILi192EEEEEELi192ENS_10bfloat16_tEfNS_4arch4Sm80ELb0ELb1ELb0ELb1ELb0ELb0ELb1ELb0EEENS1_21CollectiveEpilogueFwdINS6_IJS8_SA_S9_EEENS6_IJNS7_ILi1EEESI_SI_EEESC_SE_Li256ELb1ELb1ELb0ELb0EEENS1_19SingleTileSchedulerILb1ELb0ELb1ELi128EEEEEEEEEvNT_6ParamsE,"ax",@progbits
	.align	128
.text._ZN7cutlass13device_kernelIN5flash19enable_sm80_to_sm89INS1_16FlashAttnFwdSm80INS1_25CollectiveMainloopFwdSm80ILi8ELi1ELb0EN4cute5tupleIJNS5_1CILi128EEENS7_ILi64EEENS7_ILi192EEEEEELi192ENS_10bfloat16_tEfNS_4arch4Sm80ELb0ELb1ELb0ELb1ELb0ELb0ELb1ELb0EEENS1_21CollectiveEpilogueFwdINS6_IJS8_SA_S9_EEENS6_IJNS7_ILi1EEESI_SI_EEESC_SE_Li256ELb1ELb1ELb0ELb0EEENS1_19SingleTileSchedulerILb1ELb0ELb1ELi128EEEEEEEEEvNT_6ParamsE:
        .type           _ZN7cutlass13device_kernelIN5flash19enable_sm80_to_sm89INS1_16FlashAttnFwdSm80INS1_25CollectiveMainloopFwdSm80ILi8ELi1ELb0EN4cute5tupleIJNS5_1CILi128EEENS7_ILi64EEENS7_ILi192EEEEEELi192ENS_10bfloat16_tEfNS_4arch4Sm80ELb0ELb1ELb0ELb1ELb0ELb0ELb1ELb0EEENS1_21CollectiveEpilogueFwdINS6_IJS8_SA_S9_EEENS6_IJNS7_ILi1EEESI_SI_EEESC_SE_Li256ELb1ELb1ELb0ELb0EEENS1_19SingleTileSchedulerILb1ELb0ELb1ELi128EEEEEEEEEvNT_6ParamsE,@function
        .size           _ZN7cutlass13device_kernelIN5flash19enable_sm80_to_sm89INS1_16FlashAttnFwdSm80INS1_25CollectiveMainloopFwdSm80ILi8ELi1ELb0EN4cute5tupleIJNS5_1CILi128EEENS7_ILi64EEENS7_ILi192EEEEEELi192ENS_10bfloat16_tEfNS_4arch4Sm80ELb0ELb1ELb0ELb1ELb0ELb0ELb1ELb0EEENS1_21CollectiveEpilogueFwdINS6_IJS8_SA_S9_EEENS6_IJNS7_ILi1EEESI_SI_EEESC_SE_Li256ELb1ELb1ELb0ELb0EEENS1_19SingleTileSchedulerILb1ELb0ELb1ELi128EEEEEEEEEvNT_6ParamsE,(.L_x_58 - _ZN7cutlass13device_kernelIN5flash19enable_sm80_to_sm89INS1_16FlashAttnFwdSm80INS1_25CollectiveMainloopFwdSm80ILi8ELi1ELb0EN4cute5tupleIJNS5_1CILi128EEENS7_ILi64EEENS7_ILi192EEEEEELi192ENS_10bfloat16_tEfNS_4arch4Sm80ELb0ELb1ELb0ELb1ELb0ELb0ELb1ELb0EEENS1_21CollectiveEpilogueFwdINS6_IJS8_SA_S9_EEENS6_IJNS7_ILi1EEESI_SI_EEESC_SE_Li256ELb1ELb1ELb0ELb0EEENS1_19SingleTileSchedulerILb1ELb0ELb1ELi128EEEEEEEEEvNT_6ParamsE)
        .other          _ZN7cutlass13device_kernelIN5flash19enable_sm80_to_sm89INS1_16FlashAttnFwdSm80INS1_25CollectiveMainloopFwdSm80ILi8ELi1ELb0EN4cute5tupleIJNS5_1CILi128EEENS7_ILi64EEENS7_ILi192EEEEEELi192ENS_10bfloat16_tEfNS_4arch4Sm80ELb0ELb1ELb0ELb1ELb0ELb0ELb1ELb0EEENS1_21CollectiveEpilogueFwdINS6_IJS8_SA_S9_EEENS6_IJNS7_ILi1EEESI_SI_EEESC_SE_Li256ELb1ELb1ELb0ELb0EEENS1_19SingleTileSchedulerILb1ELb0ELb1ELi128EEEEEEEEEvNT_6ParamsE,@"STO_CUDA_ENTRY STV_DEFAULT"
_ZN7cutlass13device_kernelIN5flash19enable_sm80_to_sm89INS1_16FlashAttnFwdSm80INS1_25CollectiveMainloopFwdSm80ILi8ELi1ELb0EN4cute5tupleIJNS5_1CILi128EEENS7_ILi64EEENS7_ILi192EEEEEELi192ENS_10bfloat16_tEfNS_4arch4Sm80ELb0ELb1ELb0ELb1ELb0ELb0ELb1ELb0EEENS1_21CollectiveEpilogueFwdINS6_IJS8_SA_S9_EEENS6_IJNS7_ILi1EEESI_SI_EEESC_SE_Li256ELb1ELb1ELb0ELb0EEENS1_19SingleTileSchedulerILb1ELb0ELb1ELi128EEEEEEEEEvNT_6ParamsE:
[----:B------:R-:W-:Y:S01]  /*0000*/  LDC R1, c[0x0][0x28] ;  /* 0x00000a00ff017b82 */ /* 0x000fe20000000800 */
[----:B------:R-:W-:Y:S05]  /*0010*/  EXIT ;  /* 0x000000000000794d */ /* 0x000fea0003800000 */
.L_x_22:
        /* <DEDUP_REMOVED lines=14> */
.L_x_58:


//--------------------- .text._ZN7cutlass13device_kernelIN5flash19enable_sm80_to_sm89INS1_16FlashAttnFwdSm80INS1_25CollectiveMainloopFwdSm80ILi8ELi1ELb0EN4cute5tupleIJNS5_1CILi128EEENS7_ILi64EEENS7_ILi192EEEEEELi192ENS_10bfloat16_tEfNS_4arch4Sm80ELb0ELb1ELb0ELb1ELb0ELb1ELb1ELb0EEENS1_21CollectiveEpilogueFwdINS6_IJS8_SA_S9_EEENS6_IJNS7_ILi1EEESI_SI_EEESC_SE_Li256ELb1ELb1ELb0ELb0EEENS1_19SingleTileSchedulerILb1ELb0ELb1ELi128EEEEEEEEEvNT_6ParamsE --------------------------
	.section	.text._ZN7cutlass13device_kernelIN5flash19enable_sm80_to_sm89INS1_16FlashAttnFwdSm80INS1_25CollectiveMainloopFwdSm80ILi8ELi1ELb0EN4cute5tupleIJNS5_1CILi128EEENS7_ILi64EEENS7_ILi192EEEEEELi192ENS_10bfloat16_tEfNS_4arch4Sm80ELb0ELb1ELb0ELb1ELb0ELb1ELb1ELb0EEENS1_21CollectiveEpilogueFwdINS6_IJS8_SA_S9_EEENS6_IJNS7_ILi1EEESI_SI_EEESC_SE_Li256ELb1ELb1ELb0ELb0EEENS1_19SingleTileSchedulerILb1ELb0ELb1ELi128EEEEEEEEEvNT_6ParamsE,"ax",@progbits
	.align	128
.text._ZN7cutlass13device_kernelIN5flash19enable_sm80_to_sm89INS1_16FlashAttnFwdSm80INS1_25CollectiveMainloopFwdSm80ILi8ELi1ELb0EN4cute5tupleIJNS5_1CILi128EEENS7_ILi64EEENS7_ILi192EEEEEELi192ENS_10bfloat16_tEfNS_4arch4Sm80ELb0ELb1ELb0ELb1ELb0ELb1ELb1ELb0EEENS1_21CollectiveEpilogueFwdINS6_IJS8_SA_S9_EEENS6_IJNS7_ILi1EEESI_SI_EEESC_SE_Li256ELb1ELb1ELb0ELb0EEENS1_19SingleTileSchedulerILb1ELb0ELb1ELi128EEEEEEEEEvNT_6ParamsE:
        .type           _ZN7cutlass13device_kernelIN5flash19enable_sm80_to_sm89INS1_16FlashAttnFwdSm80INS1_25CollectiveMainloopFwdSm80ILi8ELi1ELb0EN4cute5tupleIJNS5_1CILi128EEENS7_ILi64EEENS7_ILi192EEEEEELi192ENS_10bfloat16_tEfNS_4arch4Sm80ELb0ELb1ELb0ELb1ELb0ELb1ELb1ELb0EEENS1_21CollectiveEpilogueFwdINS6_IJS8_SA_S9_EEENS6_IJNS7_ILi1EEESI_SI_EEESC_SE_Li256ELb1ELb1ELb0ELb0EEENS1_19SingleTileSchedulerILb1ELb0ELb1ELi128EEEEEEEEEvNT_6ParamsE,@function
        .size           _ZN7cutlass13device_kernelIN5flash19enable_sm80_to_sm89INS1_16FlashAttnFwdSm80INS1_25CollectiveMainloopFwdSm80ILi8ELi1ELb0EN4cute5tupleIJNS5_1CILi128EEENS7_ILi64EEENS7_ILi192EEEEEELi192ENS_10bfloat16_tEfNS_4arch4Sm80ELb0ELb1ELb0ELb1ELb0ELb1ELb1ELb0EEENS1_21CollectiveEpilogueFwdINS6_IJS8_SA_S9_EEENS6_IJNS7_ILi1EEESI_SI_EEESC_SE_Li256ELb1ELb1ELb0ELb0EEENS1_19SingleTileSchedulerILb1ELb0ELb1ELi128EEEEEEEEEvNT_6ParamsE,(.L_x_59 - _ZN7cutlass13device_kernelIN5flash19enable_sm80_to_sm89INS1_16FlashAttnFwdSm80INS1_25CollectiveMainloopFwdSm80ILi8ELi1ELb0EN4cute5tupleIJNS5_1CILi128EEENS7_ILi64EEENS7_ILi192EEEEEELi192ENS_10bfloat16_tEfNS_4arch4Sm80ELb0ELb1ELb0ELb1ELb0ELb1ELb1ELb0EEENS1_21CollectiveEpilogueFwdINS6_IJS8_SA_S9_EEENS6_IJNS7_ILi1EEESI_SI_EEESC_SE_Li256ELb1ELb1ELb0ELb0EEENS1_19SingleTileSchedulerILb1ELb0ELb1ELi128EEEEEEEEEvNT_6ParamsE)
        .other          _ZN7cutlass13device_kernelIN5flash19enable_sm80_to_sm89INS1_16FlashAttnFwdSm80INS1_25CollectiveMainloopFwdSm80ILi8ELi1ELb0EN4cute5tupleIJNS5_1CILi128EEENS7_ILi64EEENS7_ILi192EEEEEELi192ENS_10bfloat16_tEfNS_4arch4Sm80ELb0ELb1ELb0ELb1ELb0ELb1ELb1ELb0EEENS1_21CollectiveEpilogueFwdINS6_IJS8_SA_S9_EEENS6_IJNS7_ILi1EEESI_SI_EEESC_SE_Li256ELb1ELb1ELb0ELb0EEENS1_19SingleTileSchedulerILb1ELb0ELb1ELi128EEEEEEEEEvNT_6ParamsE,@"STO_CUDA_ENTRY STV_DEFAULT"
_ZN7cutlass13device_kernelIN5flash19enable_sm80_to_sm89INS1_16FlashAttnFwdSm80INS1_25CollectiveMainloopFwdSm80ILi8ELi1ELb0EN4cute5tupleIJNS5_1CILi128EEENS7_ILi64EEENS7_ILi192EEEEEELi192ENS_10bfloat16_tEfNS_4arch4Sm80ELb0ELb1ELb0ELb1ELb0ELb1ELb1ELb0EEENS1_21CollectiveEpilogueFwdINS6_IJS8_SA_S9_EEENS6_IJNS7_ILi1EEESI_SI_EEESC_SE_Li256ELb1ELb1ELb0ELb0EEENS1_19SingleTileSchedulerILb1ELb0ELb1ELi128EEEEEEEEEvNT_6ParamsE:
[----:B------:R-:W-:Y:S01]  /*0000*/  LDC R1, c[0x0][0x28] ;  /* 0x00000a00ff017b82 */ /* 0x000fe20000000800 */
[----:B------:R-:W-:Y:S05]  /*0010*/  EXIT ;  /* 0x000000000000794d */ /* 0x000fea0003800000 */
.L_x_23:
        /* <DEDUP_REMOVED lines=14> */
.L_x_59:


//--------------------- .text._ZN7cutlass13device_kernelIN5flash19enable_sm80_to_sm89INS1_16FlashAttnFwdSm80INS1_25CollectiveMainloopFwdSm80ILi8ELi1ELb1EN4cute5tupleIJNS5_1CILi128EEENS7_ILi96EEENS7_ILi192EEEEEELi192ENS_10bfloat16_tEfNS_4arch4Sm80ELb1ELb0ELb0ELb0ELb0ELb0ELb1ELb0EEENS1_21CollectiveEpilogueFwdINS6_IJS8_SA_S9_EEENS6_IJNS7_ILi1EEESI_SI_EEESC_SE_Li256ELb0ELb1ELb0ELb0EEENS1_30DynamicPersistentTileSchedulerILi256ELi256ELb0ELb1ELb0EEEEEEEEEvNT_6ParamsE --------------------------
	.section	.text._ZN7cutlass13device_kernelIN5flash19enable_sm80_to_sm89INS1_16FlashAttnFwdSm80INS1_25CollectiveMainloopFwdSm80ILi8ELi1ELb1EN4cute5tupleIJNS5_1CILi128EEENS7_ILi96EEENS7_ILi192EEEEEELi192ENS_10bfloat16_tEfNS_4arch4Sm80ELb1ELb0ELb0ELb0ELb0ELb0ELb1ELb0EEENS1_21CollectiveEpilogueFwdINS6_IJS8_SA_S9_EEENS6_IJNS7_ILi1EEESI_SI_EEESC_SE_Li256ELb0ELb1ELb0ELb0EEENS1_30DynamicPersistentTileSchedulerILi256ELi256ELb0ELb1ELb0EEEEEEEEEvNT_6ParamsE,"ax",@progbits
	.align	128
.text._ZN7cutlass13device_kernelIN5flash19enable_sm80_to_sm89INS1_16FlashAttnFwdSm80INS1_25CollectiveMainloopFwdSm80ILi8ELi1ELb1EN4cute5tupleIJNS5_1CILi128EEENS7_ILi96EEENS7_ILi192EEEEEELi192ENS_10bfloat16_tEfNS_4arch4Sm80ELb1ELb0ELb0ELb0ELb0ELb0ELb1ELb0EEENS1_21CollectiveEpilogueFwdINS6_IJS8_SA_S9_EEENS6_IJNS7_ILi1EEESI_SI_EEESC_SE_Li256ELb0ELb1ELb0ELb0EEENS1_30DynamicPersistentTileSchedulerILi256ELi256ELb0ELb1ELb0EEEEEEEEEvNT_6ParamsE:
        .type           _ZN7cutlass13device_kernelIN5flash19enable_sm80_to_sm89INS1_16FlashAttnFwdSm80INS1_25CollectiveMainloopFwdSm80ILi8ELi1ELb1EN4cute5tupleIJNS5_1CILi128EEENS7_ILi96EEENS7_ILi192EEEEEELi192ENS_10bfloat16_tEfNS_4arch4Sm80ELb1ELb0ELb0ELb0ELb0ELb0ELb1ELb0EEENS1_21CollectiveEpilogueFwdINS6_IJS8_SA_S9_EEENS6_IJNS7_ILi1EEESI_SI_EEESC_SE_Li256ELb0ELb1ELb0ELb0EEENS1_30DynamicPersistentTileSchedulerILi256ELi256ELb0ELb1ELb0EEEEEEEEEvNT_6ParamsE,@function
        .size           _ZN7cutlass13device_kernelIN5flash19enable_sm80_to_sm89INS1_16FlashAttnFwdSm80INS1_25CollectiveMainloopFwdSm80ILi8ELi1ELb1EN4cute5tupleIJNS5_1CILi128EEENS7_ILi96EEENS7_ILi192EEEEEELi192ENS_10bfloat16_tEfNS_4arch4Sm80ELb1ELb0ELb0ELb0ELb0ELb0ELb1ELb0EEENS1_21CollectiveEpilogueFwdINS6_IJS8_SA_S9_EEENS6_IJNS7_ILi1EEESI_SI_EEESC_SE_Li256ELb0ELb1ELb0ELb0EEENS1_30DynamicPersistentTileSchedulerILi256ELi256ELb0ELb1ELb0EEEEEEEEEvNT_6ParamsE,(.L_x_60 - _ZN7cutlass13device_kernelIN5flash19enable_sm80_to_sm89INS1_16FlashAttnFwdSm80INS1_25CollectiveMainloopFwdSm80ILi8ELi1ELb1EN4cute5tupleIJNS5_1CILi128EEENS7_ILi96EEENS7_ILi192EEEEEELi192ENS_10bfloat16_tEfNS_4arch4Sm80ELb1ELb0ELb0ELb0ELb0ELb0ELb1ELb0EEENS1_21CollectiveEpilogueFwdINS6_IJS8_SA_S9_EEENS6_IJNS7_ILi1EEESI_SI_EEESC_SE_Li256ELb0ELb1ELb0ELb0EEENS1_30DynamicPersistentTileSchedulerILi256ELi256ELb0ELb1ELb0EEEEEEEEEvNT_6ParamsE)
        .other          _ZN7cutlass13device_kernelIN5flash19enable_sm80_to_sm89INS1_16FlashAttnFwdSm80INS1_25CollectiveMainloopFwdSm80ILi8ELi1ELb1EN4cute5tupleIJNS5_1CILi128EEENS7_ILi96EEENS7_ILi192EEEEEELi192ENS_10bfloat16_tEfNS_4arch4Sm80ELb1ELb0ELb0ELb0ELb0ELb0ELb1ELb0EEENS1_21CollectiveEpilogueFwdINS6_IJS8_SA_S9_EEENS6_IJNS7_ILi1EEESI_SI_EEESC_SE_Li256ELb0ELb1ELb0ELb0EEENS1_30DynamicPersistentTileSchedulerILi256ELi256ELb0ELb1ELb0EEEEEEEEEvNT_6ParamsE,@"STO_CUDA_ENTRY STV_DEFAULT"
_ZN7cutlass13device_kernelIN5flash19enable_sm80_to_sm89INS1_16FlashAttnFwdSm80INS1_25CollectiveMainloopFwdSm80ILi8ELi1ELb1EN4cute5tupleIJNS5_1CILi128EEENS7_ILi96EEENS7_ILi192EEEEEELi192ENS_10bfloat16_tEfNS_4arch4Sm80ELb1ELb0ELb0ELb0ELb0ELb0ELb1ELb0EEENS1_21CollectiveEpilogueFwdINS6_IJS8_SA_S9_EEENS6_IJNS7_ILi1EEESI_SI_EEESC_SE_Li256ELb0ELb1ELb0ELb0EEENS1_30DynamicPersistentTileSchedulerILi256ELi256ELb0ELb1ELb0EEEEEEEEEvNT_6ParamsE:
[----:B------:R-:W-:Y:S01]  /*0000*/  LDC R1, c[0x0][0x28] ;  /* 0x00000a00ff017b82 */ /* 0x000fe20000000800 */
[----:B------:R-:W-:Y:S05]  /*0010*/  EXIT ;  /* 0x000000000000794d */ /* 0x000fea0003800000 */
.L_x_24:
        /* <DEDUP_REMOVED lines=14> */
.L_x_60:


//--------------------- .text._ZN7cutlass13device_kernelIN5flash19enable_sm80_to_sm89INS1_16FlashAttnFwdSm80INS1_25CollectiveMainloopFwdSm80ILi8ELi1ELb1EN4cute5tupleIJNS5_1CILi128EEENS7_ILi96EEENS7_ILi192EEEEEELi192ENS_10bfloat16_tEfNS_4arch4Sm80ELb1ELb0ELb0ELb1ELb0ELb0ELb1ELb0EEENS1_21CollectiveEpilogueFwdINS6_IJS8_SA_S9_EEENS6_IJNS7_ILi1EEESI_SI_EEESC_SE_Li256ELb1ELb1ELb0ELb0EEENS1_19SingleTileSchedulerILb1ELb0ELb1ELi128EEEEEEEEEvNT_6ParamsE --------------------------
	.section	.text._ZN7cutlass13device_kernelIN5flash19enable_sm80_to_sm89INS1_16FlashAttnFwdSm80INS1_25CollectiveMainloopFwdSm80ILi8ELi1ELb1EN4cute5tupleIJNS5_1CILi128EEENS7_ILi96EEENS7_ILi192EEEEEELi192ENS_10bfloat16_tEfNS_4arch4Sm80ELb1ELb0ELb0ELb1ELb0ELb0ELb1ELb0EEENS1_21CollectiveEpilogueFwdINS6_IJS8_SA_S9_EEENS6_IJNS7_ILi1EEESI_SI_EEESC_SE_Li256ELb1ELb1ELb0ELb0EEENS1_19SingleTileSchedulerILb1ELb0ELb1ELi128EEEEEEEEEvNT_6ParamsE,"ax",@progbits
	.align	128
.text._ZN7cutlass13device_kernelIN5flash19enable_sm80_to_sm89INS1_16FlashAttnFwdSm80INS1_25CollectiveMainloopFwdSm80ILi8ELi1ELb1EN4cute5tupleIJNS5_1CILi128EEENS7_ILi96EEENS7_ILi192EEEEEELi192ENS_10bfloat16_tEfNS_4arch4Sm80ELb1ELb0ELb0ELb1ELb0ELb0ELb1ELb0EEENS1_21CollectiveEpilogueFwdINS6_IJS8_SA_S9_EEENS6_IJNS7_ILi1EEESI_SI_EEESC_SE_Li256ELb1ELb1ELb0ELb0EEENS1_19SingleTileSchedulerILb1ELb0ELb1ELi128EEEEEEEEEvNT_6ParamsE:
        .type           _ZN7cutlass13device_kernelIN5flash19enable_sm80_to_sm89INS1_16FlashAttnFwdSm80INS1_25CollectiveMainloopFwdSm80ILi8ELi1ELb1EN4cute5tupleIJNS5_1CILi128EEENS7_ILi96EEENS7_ILi192EEEEEELi192ENS_10bfloat16_tEfNS_4arch4Sm80ELb1ELb0ELb0ELb1ELb0ELb0ELb1ELb0EEENS1_21CollectiveEpilogueFwdINS6_IJS8_SA_S9_EEENS6_IJNS7_ILi1EEESI_SI_EEESC_SE_Li256ELb1ELb1ELb0ELb0EEENS1_19SingleTileSchedulerILb1ELb0ELb1ELi128EEEEEEEEEvNT_6ParamsE,@function
        .size           _ZN7cutlass13device_kernelIN5flash19enable_sm80_to_sm89INS1_16FlashAttnFwdSm80INS1_25CollectiveMainloopFwdSm80ILi8ELi1ELb1EN4cute5tupleIJNS5_1CILi128EEENS7_ILi96EEENS7_ILi192EEEEEELi192ENS_10bfloat16_tEfNS_4arch4Sm80ELb1ELb0ELb0ELb1ELb0ELb0ELb1ELb0EEENS1_21CollectiveEpilogueFwdINS6_IJS8_SA_S9_EEENS6_IJNS7_ILi1EEESI_SI_EEESC_SE_Li256ELb1ELb1ELb0ELb0EEENS1_19SingleTileSchedulerILb1ELb0ELb1ELi128EEEEEEEEEvNT_6ParamsE,(.L_x_61 - _ZN7cutlass13device_kernelIN5flash19enable_sm80_to_sm89INS1_16FlashAttnFwdSm80INS1_25CollectiveMainloopFwdSm80ILi8ELi1ELb1EN4cute5tupleIJNS5_1CILi128EEENS7_ILi96EEENS7_ILi192EEEEEELi192ENS_10bfloat16_tEfNS_4arch4Sm80ELb1ELb0ELb0ELb1ELb0ELb0ELb1ELb0EEENS1_21CollectiveEpilogueFwdINS6_IJS8_SA_S9_EEENS6_IJNS7_ILi1EEESI_SI_EEESC_SE_Li256ELb1ELb1ELb0ELb0EEENS1_19SingleTileSchedulerILb1ELb0ELb1ELi128EEEEEEEEEvNT_6ParamsE)
        .other          _ZN7cutlass13device_kernelIN5flash19enable_sm80_to_sm89INS1_16FlashAttnFwdSm80INS1_25CollectiveMainloopFwdSm80ILi8ELi1ELb1EN4cute5tupleIJNS5_1CILi128EEENS7_ILi96EEENS7_ILi192EEEEEELi192ENS_10bfloat16_tEfNS_4arch4Sm80ELb1ELb0ELb0ELb1ELb0ELb0ELb1ELb0EEENS1_21CollectiveEpilogueFwdINS6_IJS8_SA_S9_EEENS6_IJNS7_ILi1EEESI_SI_EEESC_SE_Li256ELb1ELb1ELb0ELb0EEENS1_19SingleTileSchedulerILb1ELb0ELb1ELi128EEEEEEEEEvNT_6ParamsE,@"STO_CUDA_ENTRY STV_DEFAULT"
_ZN7cutlass13device_kernelIN5flash19enable_sm80_to_sm89INS1_16FlashAttnFwdSm80INS1_25CollectiveMainloopFwdSm80ILi8ELi1ELb1EN4cute5tupleIJNS5_1CILi128EEENS7_ILi96EEENS7_ILi192EEEEEELi192ENS_10bfloat16_tEfNS_4arch4Sm80ELb1ELb0ELb0ELb1ELb0ELb0ELb1ELb0EEENS1_21CollectiveEpilogueFwdINS6_IJS8_SA_S9_EEENS6_IJNS7_ILi1EEESI_SI_EEESC_SE_Li256ELb1ELb1ELb0ELb0EEENS1_19SingleTileSchedulerILb1ELb0ELb1ELi128EEEEEEEEEvNT_6ParamsE:
[----:B------:R-:W-:Y:S01]  /*0000*/  LDC R1, c[0x0][0x28] ;  /* 0x00000a00ff017b82 */ /* 0x000fe20000000800 */
[----:B------:R-:W-:Y:S05]  /*0010*/  EXIT ;  /* 0x000000000000794d */ /* 0x000fea0003800000 */
.L_x_25:
        /* <DEDUP_REMOVED lines=14> */
.L_x_61:


//--------------------- .text._ZN7cutlass13device_kernelIN5flash19enable_sm80_to_sm89INS1_16FlashAttnFwdSm80INS1_25CollectiveMainloopFwdSm80ILi8ELi1ELb0EN4cute5tupleIJNS5_1CILi128EEENS7_ILi64EEENS7_ILi192EEEEEELi192ENS_10bfloat16_tEfNS_4arch4Sm80ELb1ELb0ELb0ELb1ELb0ELb1ELb1ELb0EEENS1_21CollectiveEpilogueFwdINS6_IJS8_SA_S9_EEENS6_IJNS7_ILi1EEESI_SI_EEESC_SE_Li256ELb1ELb1ELb0ELb0EEENS1_19SingleTileSchedulerILb1ELb0ELb1ELi128EEEEEEEEEvNT_6ParamsE --------------------------
	.section	.text._ZN7cutlass13device_kernelIN5flash19enable_sm80_to_sm89INS1_16FlashAttnFwdSm80INS1_25CollectiveMainloopFwdSm80ILi8ELi1ELb0EN4cute5tupleIJNS5_1CILi128EEENS7_ILi64EEENS7_ILi192EEEEEELi192ENS_10bfloat16_tEfNS_4arch4Sm80ELb1ELb0ELb0ELb1ELb0ELb1ELb1ELb0EEENS1_21CollectiveEpilogueFwdINS6_IJS8_SA_S9_EEENS6_IJNS7_ILi1EEESI_SI_EEESC_SE_Li256ELb1ELb1ELb0ELb0EEENS1_19SingleTileSchedulerILb1ELb0ELb1ELi128EEEEEEEEEvNT_6ParamsE,"ax",@progbits
	.align	128
.text._ZN7cutlass13device_kernelIN5flash19enable_sm80_to_sm89INS1_16FlashAttnFwdSm80INS1_25CollectiveMainloopFwdSm80ILi8ELi1ELb0EN4cute5tupleIJNS5_1CILi128EEENS7_ILi64EEENS7_ILi192EEEEEELi192ENS_10bfloat16_tEfNS_4arch4Sm80ELb1ELb0ELb0ELb1ELb0ELb1ELb1ELb0EEENS1_21CollectiveEpilogueFwdINS6_IJS8_SA_S9_EEENS6_IJNS7_ILi1EEESI_SI_EEESC_SE_Li256ELb1ELb1ELb0ELb0EEENS1_19SingleTileSchedulerILb1ELb0ELb1ELi128EEEEEEEEEvNT_6ParamsE:
        .type           _ZN7cutlass13device_kernelIN5flash19enable_sm80_to_sm89INS1_16FlashAttnFwdSm80INS1_25CollectiveMainloopFwdSm80ILi8ELi1ELb0EN4cute5tupleIJNS5_1CILi128EEENS7_ILi64EEENS7_ILi192EEEEEELi192ENS_10bfloat16_tEfNS_4arch4Sm80ELb1ELb0ELb0ELb1ELb0ELb1ELb1ELb0EEENS1_21CollectiveEpilogueFwdINS6_IJS8_SA_S9_EEENS6_IJNS7_ILi1EEESI_SI_EEESC_SE_Li256ELb1ELb1ELb0ELb0EEENS1_19SingleTileSchedulerILb1ELb0ELb1ELi128EEEEEEEEEvNT_6ParamsE,@function
        .size           _ZN7cutlass13device_kernelIN5flash19enable_sm80_to_sm89INS1_16FlashAttnFwdSm80INS1_25CollectiveMainloopFwdSm80ILi8ELi1ELb0EN4cute5tupleIJNS5_1CILi128EEENS7_ILi64EEENS7_ILi192EEEEEELi192ENS_10bfloat16_tEfNS_4arch4Sm80ELb1ELb0ELb0ELb1ELb0ELb1ELb1ELb0EEENS1_21CollectiveEpilogueFwdINS6_IJS8_SA_S9_EEENS6_IJNS7_ILi1EEESI_SI_EEESC_SE_Li256ELb1ELb1ELb0ELb0EEENS1_19SingleTileSchedulerILb1ELb0ELb1ELi128EEEEEEEEEvNT_6ParamsE,(.L_x_62 - _ZN7cutlass13device_kernelIN5flash19enable_sm80_to_sm89INS1_16FlashAttnFwdSm80INS1_25CollectiveMainloopFwdSm80ILi8ELi1ELb0EN4cute5tupleIJNS5_1CILi128EEENS7_ILi64EEENS7_ILi192EEEEEELi192ENS_10bfloat16_tEfNS_4arch4Sm80ELb1ELb0ELb0ELb1ELb0ELb1ELb1ELb0EEENS1_21CollectiveEpilogueFwdINS6_IJS8_SA_S9_EEENS6_IJNS7_ILi1EEESI_SI_EEESC_SE_Li256ELb1ELb1ELb0ELb0EEENS1_19SingleTileSchedulerILb1ELb0ELb1ELi128EEEEEEEEEvNT_6ParamsE)
        .other          _ZN7cutlass13device_kernelIN5flash19enable_sm80_to_sm89INS1_16FlashAttnFwdSm80INS1_25CollectiveMainloopFwdSm80ILi8ELi1ELb0EN4cute5tupleIJNS5_1CILi128EEENS7_ILi64EEENS7_ILi192EEEEEELi192ENS_10bfloat16_tEfNS_4arch4Sm80ELb1ELb0ELb0ELb1ELb0ELb1ELb1ELb0EEENS1_21CollectiveEpilogueFwdINS6_IJS8_SA_S9_EEENS6_IJNS7_ILi1EEESI_SI_EEESC_SE_Li256ELb1ELb1ELb0ELb0EEENS1_19SingleTileSchedulerILb1ELb0ELb1ELi128EEEEEEEEEvNT_6ParamsE,@"STO_CUDA_ENTRY STV_DEFAULT"
_ZN7cutlass13device_kernelIN5flash19enable_sm80_to_sm89INS1_16FlashAttnFwdSm80INS1_25CollectiveMainloopFwdSm80ILi8ELi1ELb0EN4cute5tupleIJNS5_1CILi128EEENS7_ILi64EEENS7_ILi192EEEEEELi192ENS_10bfloat16_tEfNS_4arch4Sm80ELb1ELb0ELb0ELb1ELb0ELb1ELb1ELb0EEENS1_21CollectiveEpilogueFwdINS6_IJS8_SA_S9_EEENS6_IJNS7_ILi1EEESI_SI_EEESC_SE_Li256ELb1ELb1ELb0ELb0EEENS1_19SingleTileSchedulerILb1ELb0ELb1ELi128EEEEEEEEEvNT_6ParamsE:
[----:B------:R-:W-:Y:S01]  /*0000*/  LDC R1, c[0x0][0x28] ;  /* 0x00000a00ff017b82 */ /* 0x000fe20000000800 */
[----:B------:R-:W-:Y:S05]  /*0010*/  EXIT ;  /* 0x000000000000794d */ /* 0x000fea0003800000 */
.L_x_26:
        /* <DEDUP_REMOVED lines=14> */
.L_x_62:


//--------------------- .text._ZN7cutlass13device_kernelIN5flash19enable_sm80_to_sm89INS1_16FlashAttnFwdSm80INS1_25CollectiveMainloopFwdSm80ILi8ELi2ELb1EN4cute5tupleIJNS5_1CILi128EEENS7_ILi96EEENS7_ILi192EEEEEELi192ENS_10bfloat16_tEfNS_4arch4Sm80ELb0ELb0ELb0ELb0ELb0ELb0ELb1ELb0EEENS1_21CollectiveEpilogueFwdINS6_IJS8_SA_S9_EEENS6_IJNS7_ILi1EEESI_SI_EEESC_SE_Li256ELb0ELb1ELb0ELb0EEENS1_19SingleTileSchedulerILb0ELb0ELb1ELi128EEEEEEEEEvNT_6ParamsE --------------------------
	.section	.text._ZN7cutlass13device_kernelIN5flash19enable_sm80_to_sm89INS1_16FlashAttnFwdSm80INS1_25CollectiveMainloopFwdSm80ILi8ELi2ELb1EN4cute5tupleIJNS5_1CILi128EEENS7_ILi96EEENS7_ILi192EEEEEELi192ENS_10bfloat16_tEfNS_4arch4Sm80ELb0ELb0ELb0ELb0ELb0ELb0ELb1ELb0EEENS1_21CollectiveEpilogueFwdINS6_IJS8_SA_S9_EEENS6_IJNS7_ILi1EEESI_SI_EEESC_SE_Li256ELb0ELb1ELb0ELb0EEENS1_19SingleTileSchedulerILb0ELb0ELb1ELi128EEEEEEEEEvNT_6ParamsE,"ax",@progbits
	.align	128
.text._ZN7cutlass13device_kernelIN5flash19enable_sm80_to_sm89INS1_16FlashAttnFwdSm80INS1_25CollectiveMainloopFwdSm80ILi8ELi2ELb1EN4cute5tupleIJNS5_1CILi128EEENS7_ILi96EEENS7_ILi192EEEEEELi192ENS_10bfloat16_tEfNS_4arch4Sm80ELb0ELb0ELb0ELb0ELb0ELb0ELb1ELb0EEENS1_21CollectiveEpilogueFwdINS6_IJS8_SA_S9_EEENS6_IJNS7_ILi1EEESI_SI_EEESC_SE_Li256ELb0ELb1ELb0ELb0EEENS1_19SingleTileSchedulerILb0ELb0ELb1ELi128EEEEEEEEEvNT_6ParamsE:
        .type           _ZN7cutlass13device_kernelIN5flash19enable_sm80_to_sm89INS1_16FlashAttnFwdSm80INS1_25CollectiveMainloopFwdSm80ILi8ELi2ELb1EN4cute5tupleIJNS5_1CILi128EEENS7_ILi96EEENS7_ILi192EEEEEELi192ENS_10bfloat16_tEfNS_4arch4Sm80ELb0ELb0ELb0ELb0ELb0ELb0ELb1ELb0EEENS1_21CollectiveEpilogueFwdINS6_IJS8_SA_S9_EEENS6_IJNS7_ILi1EEESI_SI_EEESC_SE_Li256ELb0ELb1ELb0ELb0EEENS1_19SingleTileSchedulerILb0ELb0ELb1ELi128EEEEEEEEEvNT_6ParamsE,@function
        .size           _ZN7cutlass13device_kernelIN5flash19enable_sm80_to_sm89INS1_16FlashAttnFwdSm80INS1_25CollectiveMainloopFwdSm80ILi8ELi2ELb1EN4cute5tupleIJNS5_1CILi128EEENS7_ILi96EEENS7_ILi192EEEEEELi192ENS_10bfloat16_tEfNS_4arch4Sm80ELb0ELb0ELb0ELb0ELb0ELb0ELb1ELb0EEENS1_21CollectiveEpilogueFwdINS6_IJS8_SA_S9_EEENS6_IJNS7_ILi1EEESI_SI_EEESC_SE_Li256ELb0ELb1ELb0ELb0EEENS1_19SingleTileSchedulerILb0ELb0ELb1ELi128EEEEEEEEEvNT_6ParamsE,(.L_x_63 - _ZN7cutlass13device_kernelIN5flash19enable_sm80_to_sm89INS1_16FlashAttnFwdSm80INS1_25CollectiveMainloopFwdSm80ILi8ELi2ELb1EN4cute5tupleIJNS5_1CILi128EEENS7_ILi96EEENS7_ILi192EEEEEELi192ENS_10bfloat16_tEfNS_4arch4Sm80ELb0ELb0ELb0ELb0ELb0ELb0ELb1ELb0EEENS1_21CollectiveEpilogueFwdINS6_IJS8_SA_S9_EEENS6_IJNS7_ILi1EEESI_SI_EEESC_SE_Li256ELb0ELb1ELb0ELb0EEENS1_19SingleTileSchedulerILb0ELb0ELb1ELi128EEEEEEEEEvNT_6ParamsE)
        .other          _ZN7cutlass13device_kernelIN5flash19enable_sm80_to_sm89INS1_16FlashAttnFwdSm80INS1_25CollectiveMainloopFwdSm80ILi8ELi2ELb1EN4cute5tupleIJNS5_1CILi128EEENS7_ILi96EEENS7_ILi192EEEEEELi192ENS_10bfloat16_tEfNS_4arch4Sm80ELb0ELb0ELb0ELb0ELb0ELb0ELb1ELb0EEENS1_21CollectiveEpilogueFwdINS6_IJS8_SA_S9_EEENS6_IJNS7_ILi1EEESI_SI_EEESC_SE_Li256ELb0ELb1ELb0ELb0EEENS1_19SingleTileSchedulerILb0ELb0ELb1ELi128EEEEEEEEEvNT_6ParamsE,@"STO_CUDA_ENTRY STV_DEFAULT"
_ZN7cutlass13device_kernelIN5flash19enable_sm80_to_sm89INS1_16FlashAttnFwdSm80INS1_25CollectiveMainloopFwdSm80ILi8ELi2ELb1EN4cute5tupleIJNS5_1CILi128EEENS7_ILi96EEENS7_ILi192EEEEEELi192ENS_10bfloat16_tEfNS_4arch4Sm80ELb0ELb0ELb0ELb0ELb0ELb0ELb1ELb0EEENS1_21CollectiveEpilogueFwdINS6_IJS8_SA_S9_EEENS6_IJNS7_ILi1EEESI_SI_EEESC_SE_Li256ELb0ELb1ELb0ELb0EEENS1_19SingleTileSchedulerILb0ELb0ELb1ELi128EEEEEEEEEvNT_6ParamsE:
[----:B------:R-:W-:Y:S01]  /*0000*/  LDC R1, c[0x0][0x28] ;  /* 0x00000a00ff017b82 */ /* 0x000fe20000000800 */
[----:B------:R-:W-:Y:S05]  /*0010*/  EXIT ;  /* 0x000000000000794d */ /* 0x000fea0003800000 */
.L_x_27:
        /* <DEDUP_REMOVED lines=14> */
.L_x_63:


//--------------------- .text._ZN7cutlass13device_kernelIN5flash19enable_sm80_to_sm89INS1_16FlashAttnFwdSm80INS1_25CollectiveMainloopFwdSm80ILi8ELi2ELb1EN4cute5tupleIJNS5_1CILi128EEENS7_ILi96EEENS7_ILi192EEEEEELi192ENS_10bfloat16_tEfNS_4arch4Sm80ELb0ELb0ELb0ELb1ELb0ELb0ELb1ELb0EEENS1_21CollectiveEpilogueFwdINS6_IJS8_SA_S9_EEENS6_IJNS7_ILi1EEESI_SI_EEESC_SE_Li256ELb1ELb1ELb0ELb0EEENS1_19SingleTileSchedulerILb1ELb0ELb1ELi128EEEEEEEEEvNT_6ParamsE --------------------------
	.section	.text._ZN7cutlass13device_kernelIN5flash19enable_sm80_to_sm89INS1_16FlashAttnFwdSm80INS1_25CollectiveMainloopFwdSm80ILi8ELi2ELb1EN4cute5tupleIJNS5_1CILi128EEENS7_ILi96EEENS7_ILi192EEEEEELi192ENS_10bfloat16_tEfNS_4arch4Sm80ELb0ELb0ELb0ELb1ELb0ELb0ELb1ELb0EEENS1_21CollectiveEpilogueFwdINS6_IJS8_SA_S9_EEENS6_IJNS7_ILi1EEESI_SI_EEESC_SE_Li256ELb1ELb1ELb0ELb0EEENS1_19SingleTileSchedulerILb1ELb0ELb1ELi128EEEEEEEEEvNT_6ParamsE,"ax",@progbits
	.align	128
.text._ZN7cutlass13device_kernelIN5flash19enable_sm80_to_sm89INS1_16FlashAttnFwdSm80INS1_25CollectiveMainloopFwdSm80ILi8ELi2ELb1EN4cute5tupleIJNS5_1CILi128EEENS7_ILi96EEENS7_ILi192EEEEEELi192ENS_10bfloat16_tEfNS_4arch4Sm80ELb0ELb0ELb0ELb1ELb0ELb0ELb1ELb0EEENS1_21CollectiveEpilogueFwdINS6_IJS8_SA_S9_EEENS6_IJNS7_ILi1EEESI_SI_EEESC_SE_Li256ELb1ELb1ELb0ELb0EEENS1_19SingleTileSchedulerILb1ELb0ELb1ELi128EEEEEEEEEvNT_6ParamsE:
        .type           _ZN7cutlass13device_kernelIN5flash19enable_sm80_to_sm89INS1_16FlashAttnFwdSm80INS1_25CollectiveMainloopFwdSm80ILi8ELi2ELb1EN4cute5tupleIJNS5_1CILi128EEENS7_ILi96EEENS7_ILi192EEEEEELi192ENS_10bfloat16_tEfNS_4arch4Sm80ELb0ELb0ELb0ELb1ELb0ELb0ELb1ELb0EEENS1_21CollectiveEpilogueFwdINS6_IJS8_SA_S9_EEENS6_IJNS7_ILi1EEESI_SI_EEESC_SE_Li256ELb1ELb1ELb0ELb0EEENS1_19SingleTileSchedulerILb1ELb0ELb1ELi128EEEEEEEEEvNT_6ParamsE,@function
        .size           _ZN7cutlass13device_kernelIN5flash19enable_sm80_to_sm89INS1_16FlashAttnFwdSm80INS1_25CollectiveMainloopFwdSm80ILi8ELi2ELb1EN4cute5tupleIJNS5_1CILi128EEENS7_ILi96EEENS7_ILi192EEEEEELi192ENS_10bfloat16_tEfNS_4arch4Sm80ELb0ELb0ELb0ELb1ELb0ELb0ELb1ELb0EEENS1_21CollectiveEpilogueFwdINS6_IJS8_SA_S9_EEENS6_IJNS7_ILi1EEESI_SI_EEESC_SE_Li256ELb1ELb1ELb0ELb0EEENS1_19SingleTileSchedulerILb1ELb0ELb1ELi128EEEEEEEEEvNT_6ParamsE,(.L_x_64 - _ZN7cutlass13device_kernelIN5flash19enable_sm80_to_sm89INS1_16FlashAttnFwdSm80INS1_25CollectiveMainloopFwdSm80ILi8ELi2ELb1EN4cute5tupleIJNS5_1CILi128EEENS7_ILi96EEENS7_ILi192EEEEEELi192ENS_10bfloat16_tEfNS_4arch4Sm80ELb0ELb0ELb0ELb1ELb0ELb0ELb1ELb0EEENS1_21CollectiveEpilogueFwdINS6_IJS8_SA_S9_EEENS6_IJNS7_ILi1EEESI_SI_EEESC_SE_Li256ELb1ELb1ELb0ELb0EEENS1_19SingleTileSchedulerILb1ELb0ELb1ELi128EEEEEEEEEvNT_6ParamsE)
        .other          _ZN7cutlass13device_kernelIN5flash19enable_sm80_to_sm89INS1_16FlashAttnFwdSm80INS1_25CollectiveMainloopFwdSm80ILi8ELi2ELb1EN4cute5tupleIJNS5_1CILi128EEENS7_ILi96EEENS7_ILi192EEEEEELi192ENS_10bfloat16_tEfNS_4arch4Sm80ELb0ELb0ELb0ELb1ELb0ELb0ELb1ELb0EEENS1_21CollectiveEpilogueFwdINS6_IJS8_SA_S9_EEENS6_IJNS7_ILi1EEESI_SI_EEESC_SE_Li256ELb1ELb1ELb0ELb0EEENS1_19SingleTileSchedulerILb1ELb0ELb1ELi128EEEEEEEEEvNT_6ParamsE,@"STO_CUDA_ENTRY STV_DEFAULT"
_ZN7cutlass13device_kernelIN5flash19enable_sm80_to_sm89INS1_16FlashAttnFwdSm80INS1_25CollectiveMainloopFwdSm80ILi8ELi2ELb1EN4cute5tupleIJNS5_1CILi128EEENS7_ILi96EEENS7_ILi192EEEEEELi192ENS_10bfloat16_tEfNS_4arch4Sm80ELb0ELb0ELb0ELb1ELb0ELb0ELb1ELb0EEENS1_21CollectiveEpilogueFwdINS6_IJS8_SA_S9_EEENS6_IJNS7_ILi1EEESI_SI_EEESC_SE_Li256ELb1ELb1ELb0ELb0EEENS1_19SingleTileSchedulerILb1ELb0ELb1ELi128EEEEEEEEEvNT_6ParamsE:
[----:B------:R-:W-:Y:S01]  /*0000*/  LDC R1, c[0x0][0x28] ;  /* 0x00000a00ff017b82 */ /* 0x000fe20000000800 */
[----:B------:R-:W-:Y:S05]  /*0010*/  EXIT ;  /* 0x000000000000794d */ /* 0x000fea0003800000 */
.L_x_28:
        /* <DEDUP_REMOVED lines=14> */
.L_x_64:


//--------------------- .text._ZN7cutlass13device_kernelIN5flash19enable_sm80_to_sm89INS1_16FlashAttnFwdSm80INS1_25CollectiveMainloopFwdSm80ILi8ELi2ELb0EN4cute5tupleIJNS5_1CILi128EEENS7_ILi64EEENS7_ILi192EEEEEELi192ENS_10bfloat16_tEfNS_4arch4Sm80ELb0ELb0ELb0ELb1ELb0ELb1ELb1ELb0EEENS1_21CollectiveEpilogueFwdINS6_IJS8_SA_S9_EEENS6_IJNS7_ILi1EEESI_SI_EEESC_SE_Li256ELb1ELb1ELb0ELb0EEENS1_19SingleTileSchedulerILb1ELb0ELb1ELi128EEEEEEEEEvNT_6ParamsE --------------------------
	.section	.text._ZN7cutlass13device_kernelIN5flash19enable_sm80_to_sm89INS1_16FlashAttnFwdSm80INS1_25CollectiveMainloopFwdSm80ILi8ELi2ELb0EN4cute5tupleIJNS5_1CILi128EEENS7_ILi64EEENS7_ILi192EEEEEELi192ENS_10bfloat16_tEfNS_4arch4Sm80ELb0ELb0ELb0ELb1ELb0ELb1ELb1ELb0EEENS1_21CollectiveEpilogueFwdINS6_IJS8_SA_S9_EEENS6_IJNS7_ILi1EEESI_SI_EEESC_SE_Li256ELb1ELb1ELb0ELb0EEENS1_19SingleTileSchedulerILb1ELb0ELb1ELi128EEEEEEEEEvNT_6ParamsE,"ax",@progbits
	.align	128
.text._ZN7cutlass13device_kernelIN5flash19enable_sm80_to_sm89INS1_16FlashAttnFwdSm80INS1_25CollectiveMainloopFwdSm80ILi8ELi2ELb0EN4cute5tupleIJNS5_1CILi128EEENS7_ILi64EEENS7_ILi192EEEEEELi192ENS_10bfloat16_tEfNS_4arch4Sm80ELb0ELb0ELb0ELb1ELb0ELb1ELb1ELb0EEENS1_21CollectiveEpilogueFwdINS6_IJS8_SA_S9_EEENS6_IJNS7_ILi1EEESI_SI_EEESC_SE_Li256ELb1ELb1ELb0ELb0EEENS1_19SingleTileSchedulerILb1ELb0ELb1ELi128EEEEEEEEEvNT_6ParamsE:
        .type           _ZN7cutlass13device_kernelIN5flash19enable_sm80_to_sm89INS1_16FlashAttnFwdSm80INS1_25CollectiveMainloopFwdSm80ILi8ELi2ELb0EN4cute5tupleIJNS5_1CILi128EEENS7_ILi64EEENS7_ILi192EEEEEELi192ENS_10bfloat16_tEfNS_4arch4Sm80ELb0ELb0ELb0ELb1ELb0ELb1ELb1ELb0EEENS1_21CollectiveEpilogueFwdINS6_IJS8_SA_S9_EEENS6_IJNS7_ILi1EEESI_SI_EEESC_SE_Li256ELb1ELb1ELb0ELb0EEENS1_19SingleTileSchedulerILb1ELb0ELb1ELi128EEEEEEEEEvNT_6ParamsE,@function
        .size           _ZN7cutlass13device_kernelIN5flash19enable_sm80_to_sm89INS1_16FlashAttnFwdSm80INS1_25CollectiveMainloopFwdSm80ILi8ELi2ELb0EN4cute5tupleIJNS5_1CILi128EEENS7_ILi64EEENS7_ILi192EEEEEELi192ENS_10bfloat16_tEfNS_4arch4Sm80ELb0ELb0ELb0ELb1ELb0ELb1ELb1ELb0EEENS1_21CollectiveEpilogueFwdINS6_IJS8_SA_S9_EEENS6_IJNS7_ILi1EEESI_SI_EEESC_SE_Li256ELb1ELb1ELb0ELb0EEENS1_19SingleTileSchedulerILb1ELb0ELb1ELi128EEEEEEEEEvNT_6ParamsE,(.L_x_65 - _ZN7cutlass13device_kernelIN5flash19enable_sm80_to_sm89INS1_16FlashAttnFwdSm80INS1_25CollectiveMainloopFwdSm80ILi8ELi2ELb0EN4cute5tupleIJNS5_1CILi128EEENS7_ILi64EEENS7_ILi192EEEEEELi192ENS_10bfloat16_tEfNS_4arch4Sm80ELb0ELb0ELb0ELb1ELb0ELb1ELb1ELb0EEENS1_21CollectiveEpilogueFwdINS6_IJS8_SA_S9_EEENS6_IJNS7_ILi1EEESI_SI_EEESC_SE_Li256ELb1ELb1ELb0ELb0EEENS1_19SingleTileSchedulerILb1ELb0ELb1ELi128EEEEEEEEEvNT_6ParamsE)
        .other          _ZN7cutlass13device_kernelIN5flash19enable_sm80_to_sm89INS1_16FlashAttnFwdSm80INS1_25CollectiveMainloopFwdSm80ILi8ELi2ELb0EN4cute5tupleIJNS5_1CILi128EEENS7_ILi64EEENS7_ILi192EEEEEELi192ENS_10bfloat16_tEfNS_4arch4Sm80ELb0ELb0ELb0ELb1ELb0ELb1ELb1ELb0EEENS1_21CollectiveEpilogueFwdINS6_IJS8_SA_S9_EEENS6_IJNS7_ILi1EEESI_SI_EEESC_SE_Li256ELb1ELb1ELb0ELb0EEENS1_19SingleTileSchedulerILb1ELb0ELb1ELi128EEEEEEEEEvNT_6ParamsE,@"STO_CUDA_ENTRY STV_DEFAULT"
_ZN7cutlass13device_kernelIN5flash19enable_sm80_to_sm89INS1_16FlashAttnFwdSm80INS1_25CollectiveMainloopFwdSm80ILi8ELi2ELb0EN4cute5tupleIJNS5_1CILi128EEENS7_ILi64EEENS7_ILi192EEEEEELi192ENS_10bfloat16_tEfNS_4arch4Sm80ELb0ELb0ELb0ELb1ELb0ELb1ELb1ELb0EEENS1_21CollectiveEpilogueFwdINS6_IJS8_SA_S9_EEENS6_IJNS7_ILi1EEESI_SI_EEESC_SE_Li256ELb1ELb1ELb0ELb0EEENS1_19SingleTileSchedulerILb1ELb0ELb1ELi128EEEEEEEEEvNT_6ParamsE:
[----:B------:R-:W-:Y:S01]  /*0000*/  LDC R1, c[0x0][0x28] ;  /* 0x00000a00ff017b82 */ /* 0x000fe20000000800 */
[----:B------:R-:W-:Y:S05]  /*0010*/  EXIT ;  /* 0x000000000000794d */ /* 0x000fea0003800000 */
.L_x_29:
        /* <DEDUP_REMOVED lines=14> */
.L_x_65:


//--------------------- .text._ZN7cutlass13device_kernelIN5flash19enable_sm80_to_sm89INS1_16FlashAttnFwdSm80INS1_25CollectiveMainloopFwdSm80ILi8ELi2ELb0EN4cute5tupleIJNS5_1CILi128EEENS7_ILi64EEENS7_ILi192EEEEEELi192ENS_10bfloat16_tEfNS_4arch4Sm80ELb0ELb1ELb0ELb0ELb0ELb0ELb1ELb0EEENS1_21CollectiveEpilogueFwdINS6_IJS8_SA_S9_EEENS6_IJNS7_ILi1EEESI_SI_EEESC_SE_Li256ELb0ELb1ELb0ELb0EEENS1_19SingleTileSchedulerILb0ELb0ELb1ELi128EEEEEEEEEvNT_6ParamsE --------------------------
	.section	.text._ZN7cutlass13device_kernelIN5flash19enable_sm80_to_sm89INS1_16FlashAttnFwdSm80INS1_25CollectiveMainloopFwdSm80ILi8ELi2ELb0EN4cute5tupleIJNS5_1CILi128EEENS7_ILi64EEENS7_ILi192EEEEEELi192ENS_10bfloat16_tEfNS_4arch4Sm80ELb0ELb1ELb0ELb0ELb0ELb0ELb1ELb0EEENS1_21CollectiveEpilogueFwdINS6_IJS8_SA_S9_EEENS6_IJNS7_ILi1EEESI_SI_EEESC_SE_Li256ELb0ELb1ELb0ELb0EEENS1_19SingleTileSchedulerILb0ELb0ELb1ELi128EEEEEEEEEvNT_6ParamsE,"ax",@progbits
	.align	128
.text._ZN7cutlass13device_kernelIN5flash19enable_sm80_to_sm89INS1_16FlashAttnFwdSm80INS1_25CollectiveMainloopFwdSm80ILi8ELi2ELb0EN4cute5tupleIJNS5_1CILi128EEENS7_ILi64EEENS7_ILi192EEEEEELi192ENS_10bfloat16_tEfNS_4arch4Sm80ELb0ELb1ELb0ELb0ELb0ELb0ELb1ELb0EEENS1_21CollectiveEpilogueFwdINS6_IJS8_SA_S9_EEENS6_IJNS7_ILi1EEESI_SI_EEESC_SE_Li256ELb0ELb1ELb0ELb0EEENS1_19SingleTileSchedulerILb0ELb0ELb1ELi128EEEEEEEEEvNT_6ParamsE:
        .type           _ZN7cutlass13device_kernelIN5flash19enable_sm80_to_sm89INS1_16FlashAttnFwdSm80INS1_25CollectiveMainloopFwdSm80ILi8ELi2ELb0EN4cute5tupleIJNS5_1CILi128EEENS7_ILi64EEENS7_ILi192EEEEEELi192ENS_10bfloat16_tEfNS_4arch4Sm80ELb0ELb1ELb0ELb0ELb0ELb0ELb1ELb0EEENS1_21CollectiveEpilogueFwdINS6_IJS8_SA_S9_EEENS6_IJNS7_ILi1EEESI_SI_EEESC_SE_Li256ELb0ELb1ELb0ELb0EEENS1_19SingleTileSchedulerILb0ELb0ELb1ELi128EEEEEEEEEvNT_6ParamsE,@function
        .size           _ZN7cutlass13device_kernelIN5flash19enable_sm80_to_sm89INS1_16FlashAttnFwdSm80INS1_25CollectiveMainloopFwdSm80ILi8ELi2ELb0EN4cute5tupleIJNS5_1CILi128EEENS7_ILi64EEENS7_ILi192EEEEEELi192ENS_10bfloat16_tEfNS_4arch4Sm80ELb0ELb1ELb0ELb0ELb0ELb0ELb1ELb0EEENS1_21CollectiveEpilogueFwdINS6_IJS8_SA_S9_EEENS6_IJNS7_ILi1EEESI_SI_EEESC_SE_Li256ELb0ELb1ELb0ELb0EEENS1_19SingleTileSchedulerILb0ELb0ELb1ELi128EEEEEEEEEvNT_6ParamsE,(.L_x_66 - _ZN7cutlass13device_kernelIN5flash19enable_sm80_to_sm89INS1_16FlashAttnFwdSm80INS1_25CollectiveMainloopFwdSm80ILi8ELi2ELb0EN4cute5tupleIJNS5_1CILi128EEENS7_ILi64EEENS7_ILi192EEEEEELi192ENS_10bfloat16_tEfNS_4arch4Sm80ELb0ELb1ELb0ELb0ELb0ELb0ELb1ELb0EEENS1_21CollectiveEpilogueFwdINS6_IJS8_SA_S9_EEENS6_IJNS7_ILi1EEESI_SI_EEESC_SE_Li256ELb0ELb1ELb0ELb0EEENS1_19SingleTileSchedulerILb0ELb0ELb1ELi128EEEEEEEEEvNT_6ParamsE)
        .other          _ZN7cutlass13device_kernelIN5flash19enable_sm80_to_sm89INS1_16FlashAttnFwdSm80INS1_25CollectiveMainloopFwdSm80ILi8ELi2ELb0EN4cute5tupleIJNS5_1CILi128EEENS7_ILi64EEENS7_ILi192EEEEEELi192ENS_10bfloat16_tEfNS_4arch4Sm80ELb0ELb1ELb0ELb0ELb0ELb0ELb1ELb0EEENS1_21CollectiveEpilogueFwdINS6_IJS8_SA_S9_EEENS6_IJNS7_ILi1EEESI_SI_EEESC_SE_Li256ELb0ELb1ELb0ELb0EEENS1_19SingleTileSchedulerILb0ELb0ELb1ELi128EEEEEEEEEvNT_6ParamsE,@"STO_CUDA_ENTRY STV_DEFAULT"
_ZN7cutlass13device_kernelIN5flash19enable_sm80_to_sm89INS1_16FlashAttnFwdSm80INS1_25CollectiveMainloopFwdSm80ILi8ELi2ELb0EN4cute5tupleIJNS5_1CILi128EEENS7_ILi64EEENS7_ILi192EEEEEELi192ENS_10bfloat16_tEfNS_4arch4Sm80ELb0ELb1ELb0ELb0ELb0ELb0ELb1ELb0EEENS1_21CollectiveEpilogueFwdINS6_IJS8_SA_S9_EEENS6_IJNS7_ILi1EEESI_SI_EEESC_SE_Li256ELb0ELb1ELb0ELb0EEENS1_19SingleTileSchedulerILb0ELb0ELb1ELi128EEEEEEEEEvNT_6ParamsE:
[----:B------:R-:W-:Y:S01]  /*0000*/  LDC R1, c[0x0][0x28] ;  /* 0x00000a00ff017b82 */ /* 0x000fe20000000800 */
[----:B------:R-:W-:Y:S05]  /*0010*/  EXIT ;  /* 0x000000000000794d */ /* 0x000fea0003800000 */
.L_x_30:
        /* <DEDUP_REMOVED lines=14> */
.L_x_66:


//--------------------- .text._ZN7cutlass13device_kernelIN5flash19enable_sm80_to_sm89INS1_16FlashAttnFwdSm80INS1_25CollectiveMainloopFwdSm80ILi8ELi2ELb0EN4cute5tupleIJNS5_1CILi128EEENS7_ILi64EEENS7_ILi192EEEEEELi192ENS_10bfloat16_tEfNS_4arch4Sm80ELb0ELb1ELb0ELb1ELb0ELb0ELb1ELb0EEENS1_21CollectiveEpilogueFwdINS6_IJS8_SA_S9_EEENS6_IJNS7_ILi1EEESI_SI_EEESC_SE_Li256ELb1ELb1ELb0ELb0EEENS1_19SingleTileSchedulerILb1ELb0ELb1ELi128EEEEEEEEEvNT_6ParamsE --------------------------
	.section	.text._ZN7cutlass13device_kernelIN5flash19enable_sm80_to_sm89INS1_16FlashAttnFwdSm80INS1_25CollectiveMainloopFwdSm80ILi8ELi2ELb0EN4cute5tupleIJNS5_1CILi128EEENS7_ILi64EEENS7_ILi192EEEEEELi192ENS_10bfloat16_tEfNS_4arch4Sm80ELb0ELb1ELb0ELb1ELb0ELb0ELb1ELb0EEENS1_21CollectiveEpilogueFwdINS6_IJS8_SA_S9_EEENS6_IJNS7_ILi1EEESI_SI_EEESC_SE_Li256ELb1ELb1ELb0ELb0EEENS1_19SingleTileSchedulerILb1ELb0ELb1ELi128EEEEEEEEEvNT_6ParamsE,"ax",@progbits
	.align	128
.text._ZN7cutlass13device_kernelIN5flash19enable_sm80_to_sm89INS1_16FlashAttnFwdSm80INS1_25CollectiveMainloopFwdSm80ILi8ELi2ELb0EN4cute5tupleIJNS5_1CILi128EEENS7_ILi64EEENS7_ILi192EEEEEELi192ENS_10bfloat16_tEfNS_4arch4Sm80ELb0ELb1ELb0ELb1ELb0ELb0ELb1ELb0EEENS1_21CollectiveEpilogueFwdINS6_IJS8_SA_S9_EEENS6_IJNS7_ILi1EEESI_SI_EEESC_SE_Li256ELb1ELb1ELb0ELb0EEENS1_19SingleTileSchedulerILb1ELb0ELb1ELi128EEEEEEEEEvNT_6ParamsE:
        .type           _ZN7cutlass13device_kernelIN5flash19enable_sm80_to_sm89INS1_16FlashAttnFwdSm80INS1_25CollectiveMainloopFwdSm80ILi8ELi2ELb0EN4cute5tupleIJNS5_1CILi128EEENS7_ILi64EEENS7_ILi192EEEEEELi192ENS_10bfloat16_tEfNS_4arch4Sm80ELb0ELb1ELb0ELb1ELb0ELb0ELb1ELb0EEENS1_21CollectiveEpilogueFwdINS6_IJS8_SA_S9_EEENS6_IJNS7_ILi1EEESI_SI_EEESC_SE_Li256ELb1ELb1ELb0ELb0EEENS1_19SingleTileSchedulerILb1ELb0ELb1ELi128EEEEEEEEEvNT_6ParamsE,@function
        .size           _ZN7cutlass13device_kernelIN5flash19enable_sm80_to_sm89INS1_16FlashAttnFwdSm80INS1_25CollectiveMainloopFwdSm80ILi8ELi2ELb0EN4cute5tupleIJNS5_1CILi128EEENS7_ILi64EEENS7_ILi192EEEEEELi192ENS_10bfloat16_tEfNS_4arch4Sm80ELb0ELb1ELb0ELb1ELb0ELb0ELb1ELb0EEENS1_21CollectiveEpilogueFwdINS6_IJS8_SA_S9_EEENS6_IJNS7_ILi1EEESI_SI_EEESC_SE_Li256ELb1ELb1ELb0ELb0EEENS1_19SingleTileSchedulerILb1ELb0ELb1ELi128EEEEEEEEEvNT_6ParamsE,(.L_x_67 - _ZN7cutlass13device_kernelIN5flash19enable_sm80_to_sm89INS1_16FlashAttnFwdSm80INS1_25CollectiveMainloopFwdSm80ILi8ELi2ELb0EN4cute5tupleIJNS5_1CILi128EEENS7_ILi64EEENS7_ILi192EEEEEELi192ENS_10bfloat16_tEfNS_4arch4Sm80ELb0ELb1ELb0ELb1ELb0ELb0ELb1ELb0EEENS1_21CollectiveEpilogueFwdINS6_IJS8_SA_S9_EEENS6_IJNS7_ILi1EEESI_SI_EEESC_SE_Li256ELb1ELb1ELb0ELb0EEENS1_19SingleTileSchedulerILb1ELb0ELb1ELi128EEEEEEEEEvNT_6ParamsE)
        .other          _ZN7cutlass13device_kernelIN5flash19enable_sm80_to_sm89INS1_16FlashAttnFwdSm80INS1_25CollectiveMainloopFwdSm80ILi8ELi2ELb0EN4cute5tupleIJNS5_1CILi128EEENS7_ILi64EEENS7_ILi192EEEEEELi192ENS_10bfloat16_tEfNS_4arch4Sm80ELb0ELb1ELb0ELb1ELb0ELb0ELb1ELb0EEENS1_21CollectiveEpilogueFwdINS6_IJS8_SA_S9_EEENS6_IJNS7_ILi1EEESI_SI_EEESC_SE_Li256ELb1ELb1ELb0ELb0EEENS1_19SingleTileSchedulerILb1ELb0ELb1ELi128EEEEEEEEEvNT_6ParamsE,@"STO_CUDA_ENTRY STV_DEFAULT"
_ZN7cutlass13device_kernelIN5flash19enable_sm80_to_sm89INS1_16FlashAttnFwdSm80INS1_25CollectiveMainloopFwdSm80ILi8ELi2ELb0EN4cute5tupleIJNS5_1CILi128EEENS7_ILi64EEENS7_ILi192EEEEEELi192ENS_10bfloat16_tEfNS_4arch4Sm80ELb0ELb1ELb0ELb1ELb0ELb0ELb1ELb0EEENS1_21CollectiveEpilogueFwdINS6_IJS8_SA_S9_EEENS6_IJNS7_ILi1EEESI_SI_EEESC_SE_Li256ELb1ELb1ELb0ELb0EEENS1_19SingleTileSchedulerILb1ELb0ELb1ELi128EEEEEEEEEvNT_6ParamsE:
[----:B------:R-:W-:Y:S01]  /*0000*/  LDC R1, c[0x0][0x28] ;  /* 0x00000a00ff017b82 */ /* 0x000fe20000000800 */
[----:B------:R-:W-:Y:S05]  /*0010*/  EXIT ;  /* 0x000000000000794d */ /* 0x000fea0003800000 */
.L_x_31:
        /* <DEDUP_REMOVED lines=14> */
.L_x_67:


//--------------------- .text._ZN7cutlass13device_kernelIN5flash19enable_sm80_to_sm89INS1_16FlashAttnFwdSm80INS1_25CollectiveMainloopFwdSm80ILi8ELi2ELb0EN4cute5tupleIJNS5_1CILi128EEENS7_ILi64EEENS7_ILi192EEEEEELi192ENS_10bfloat16_tEfNS_4arch4Sm80ELb0ELb1ELb0ELb1ELb0ELb1ELb1ELb0EEENS1_21CollectiveEpilogueFwdINS6_IJS8_SA_S9_EEENS6_IJNS7_ILi1EEESI_SI_EEESC_SE_Li256ELb1ELb1ELb0ELb0EEENS1_19SingleTileSchedulerILb1ELb0ELb1ELi128EEEEEEEEEvNT_6ParamsE --------------------------
	.section	.text._ZN7cutlass13device_kernelIN5flash19enable_sm80_to_sm89INS1_16FlashAttnFwdSm80INS1_25CollectiveMainloopFwdSm80ILi8ELi2ELb0EN4cute5tupleIJNS5_1CILi128EEENS7_ILi64EEENS7_ILi192EEEEEELi192ENS_10bfloat16_tEfNS_4arch4Sm80ELb0ELb1ELb0ELb1ELb0ELb1ELb1ELb0EEENS1_21CollectiveEpilogueFwdINS6_IJS8_SA_S9_EEENS6_IJNS7_ILi1EEESI_SI_EEESC_SE_Li256ELb1ELb1ELb0ELb0EEENS1_19SingleTileSchedulerILb1ELb0ELb1ELi128EEEEEEEEEvNT_6ParamsE,"ax",@progbits
	.align	128
.text._ZN7cutlass13device_kernelIN5flash19enable_sm80_to_sm89INS1_16FlashAttnFwdSm80INS1_25CollectiveMainloopFwdSm80ILi8ELi2ELb0EN4cute5tupleIJNS5_1CILi128EEENS7_ILi64EEENS7_ILi192EEEEEELi192ENS_10bfloat16_tEfNS_4arch4Sm80ELb0ELb1ELb0ELb1ELb0ELb1ELb1ELb0EEENS1_21CollectiveEpilogueFwdINS6_IJS8_SA_S9_EEENS6_IJNS7_ILi1EEESI_SI_EEESC_SE_Li256ELb1ELb1ELb0ELb0EEENS1_19SingleTileSchedulerILb1ELb0ELb1ELi128EEEEEEEEEvNT_6ParamsE:
        .type           _ZN7cutlass13device_kernelIN5flash19enable_sm80_to_sm89INS1_16FlashAttnFwdSm80INS1_25CollectiveMainloopFwdSm80ILi8ELi2ELb0EN4cute5tupleIJNS5_1CILi128EEENS7_ILi64EEENS7_ILi192EEEEEELi192ENS_10bfloat16_tEfNS_4arch4Sm80ELb0ELb1ELb0ELb1ELb0ELb1ELb1ELb0EEENS1_21CollectiveEpilogueFwdINS6_IJS8_SA_S9_EEENS6_IJNS7_ILi1EEESI_SI_EEESC_SE_Li256ELb1ELb1ELb0ELb0EEENS1_19SingleTileSchedulerILb1ELb0ELb1ELi128EEEEEEEEEvNT_6ParamsE,@function
        .size           _ZN7cutlass13device_kernelIN5flash19enable_sm80_to_sm89INS1_16FlashAttnFwdSm80INS1_25CollectiveMainloopFwdSm80ILi8ELi2ELb0EN4cute5tupleIJNS5_1CILi128EEENS7_ILi64EEENS7_ILi192EEEEEELi192ENS_10bfloat16_tEfNS_4arch4Sm80ELb0ELb1ELb0ELb1ELb0ELb1ELb1ELb0EEENS1_21CollectiveEpilogueFwdINS6_IJS8_SA_S9_EEENS6_IJNS7_ILi1EEESI_SI_EEESC_SE_Li256ELb1ELb1ELb0ELb0EEENS1_19SingleTileSchedulerILb1ELb0ELb1ELi128EEEEEEEEEvNT_6ParamsE,(.L_x_68 - _ZN7cutlass13device_kernelIN5flash19enable_sm80_to_sm89INS1_16FlashAttnFwdSm80INS1_25CollectiveMainloopFwdSm80ILi8ELi2ELb0EN4cute5tupleIJNS5_1CILi128EEENS7_ILi64EEENS7_ILi192EEEEEELi192ENS_10bfloat16_tEfNS_4arch4Sm80ELb0ELb1ELb0ELb1ELb0ELb1ELb1ELb0EEENS1_21CollectiveEpilogueFwdINS6_IJS8_SA_S9_EEENS6_IJNS7_ILi1EEESI_SI_EEESC_SE_Li256ELb1ELb1ELb0ELb0EEENS1_19SingleTileSchedulerILb1ELb0ELb1ELi128EEEEEEEEEvNT_6ParamsE)
        .other          _ZN7cutlass13device_kernelIN5flash19enable_sm80_to_sm89INS1_16FlashAttnFwdSm80INS1_25CollectiveMainloopFwdSm80ILi8ELi2ELb0EN4cute5tupleIJNS5_1CILi128EEENS7_ILi64EEENS7_ILi192EEEEEELi192ENS_10bfloat16_tEfNS_4arch4Sm80ELb0ELb1ELb0ELb1ELb0ELb1ELb1ELb0EEENS1_21CollectiveEpilogueFwdINS6_IJS8_SA_S9_EEENS6_IJNS7_ILi1EEESI_SI_EEESC_SE_Li256ELb1ELb1ELb0ELb0EEENS1_19SingleTileSchedulerILb1ELb0ELb1ELi128EEEEEEEEEvNT_6ParamsE,@"STO_CUDA_ENTRY STV_DEFAULT"
_ZN7cutlass13device_kernelIN5flash19enable_sm80_to_sm89INS1_16FlashAttnFwdSm80INS1_25CollectiveMainloopFwdSm80ILi8ELi2ELb0EN4cute5tupleIJNS5_1CILi128EEENS7_ILi64EEENS7_ILi192EEEEEELi192ENS_10bfloat16_tEfNS_4arch4Sm80ELb0ELb1ELb0ELb1ELb0ELb1ELb1ELb0EEENS1_21CollectiveEpilogueFwdINS6_IJS8_SA_S9_EEENS6_IJNS7_ILi1EEESI_SI_EEESC_SE_Li256ELb1ELb1ELb0ELb0EEENS1_19SingleTileSchedulerILb1ELb0ELb1ELi128EEEEEEEEEvNT_6ParamsE:
[----:B------:R-:W-:Y:S01]  /*0000*/  LDC R1, c[0x0][0x28] ;  /* 0x00000a00ff017b82 */ /* 0x000fe20000000800 */
[----:B------:R-:W-:Y:S05]  /*0010*/  EXIT ;  /* 0x000000000000794d */ /* 0x000fea0003800000 */
.L_x_32:
        /* <DEDUP_REMOVED lines=14> */
.L_x_68:


//--------------------- .text._ZN7cutlass13device_kernelIN5flash19enable_sm80_to_sm89INS1_16FlashAttnFwdSm80INS1_25CollectiveMainloopFwdSm80ILi8ELi2ELb1EN4cute5tupleIJNS5_1CILi128EEENS7_ILi96EEENS7_ILi192EEEEEELi192ENS_10bfloat16_tEfNS_4arch4Sm80ELb1ELb0ELb0ELb0ELb0ELb0ELb1ELb0EEENS1_21CollectiveEpilogueFwdINS6_IJS8_SA_S9_EEENS6_IJNS7_ILi1EEESI_SI_EEESC_SE_Li256ELb0ELb1ELb0ELb0EEENS1_30DynamicPersistentTileSchedulerILi256ELi256ELb0ELb1ELb0EEEEEEEEEvNT_6ParamsE --------------------------
	.section	.text._ZN7cutlass13device_kernelIN5flash19enable_sm80_to_sm89INS1_16FlashAttnFwdSm80INS1_25CollectiveMainloopFwdSm80ILi8ELi2ELb1EN4cute5tupleIJNS5_1CILi128EEENS7_ILi96EEENS7_ILi192EEEEEELi192ENS_10bfloat16_tEfNS_4arch4Sm80ELb1ELb0ELb0ELb0ELb0ELb0ELb1ELb0EEENS1_21CollectiveEpilogueFwdINS6_IJS8_SA_S9_EEENS6_IJNS7_ILi1EEESI_SI_EEESC_SE_Li256ELb0ELb1ELb0ELb0EEENS1_30DynamicPersistentTileSchedulerILi256ELi256ELb0ELb1ELb0EEEEEEEEEvNT_6ParamsE,"ax",@progbits
	.align	128
.text._ZN7cutlass13device_kernelIN5flash19enable_sm80_to_sm89INS1_16FlashAttnFwdSm80INS1_25CollectiveMainloopFwdSm80ILi8ELi2ELb1EN4cute5tupleIJNS5_1CILi128EEENS7_ILi96EEENS7_ILi192EEEEEELi192ENS_10bfloat16_tEfNS_4arch4Sm80ELb1ELb0ELb0ELb0ELb0ELb0ELb1ELb0EEENS1_21CollectiveEpilogueFwdINS6_IJS8_SA_S9_EEENS6_IJNS7_ILi1EEESI_SI_EEESC_SE_Li256ELb0ELb1ELb0ELb0EEENS1_30DynamicPersistentTileSchedulerILi256ELi256ELb0ELb1ELb0EEEEEEEEEvNT_6ParamsE:
        .type           _ZN7cutlass13device_kernelIN5flash19enable_sm80_to_sm89INS1_16FlashAttnFwdSm80INS1_25CollectiveMainloopFwdSm80ILi8ELi2ELb1EN4cute5tupleIJNS5_1CILi128EEENS7_ILi96EEENS7_ILi192EEEEEELi192ENS_10bfloat16_tEfNS_4arch4Sm80ELb1ELb0ELb0ELb0ELb0ELb0ELb1ELb0EEENS1_21CollectiveEpilogueFwdINS6_IJS8_SA_S9_EEENS6_IJNS7_ILi1EEESI_SI_EEESC_SE_Li256ELb0ELb1ELb0ELb0EEENS1_30DynamicPersistentTileSchedulerILi256ELi256ELb0ELb1ELb0EEEEEEEEEvNT_6ParamsE,@function
        .size           _ZN7cutlass13device_kernelIN5flash19enable_sm80_to_sm89INS1_16FlashAttnFwdSm80INS1_25CollectiveMainloopFwdSm80ILi8ELi2ELb1EN4cute5tupleIJNS5_1CILi128EEENS7_ILi96EEENS7_ILi192EEEEEELi192ENS_10bfloat16_tEfNS_4arch4Sm80ELb1ELb0ELb0ELb0ELb0ELb0ELb1ELb0EEENS1_21CollectiveEpilogueFwdINS6_IJS8_SA_S9_EEENS6_IJNS7_ILi1EEESI_SI_EEESC_SE_Li256ELb0ELb1ELb0ELb0EEENS1_30DynamicPersistentTileSchedulerILi256ELi256ELb0ELb1ELb0EEEEEEEEEvNT_6ParamsE,(.L_x_69 - _ZN7cutlass13device_kernelIN5flash19enable_sm80_to_sm89INS1_16FlashAttnFwdSm80INS1_25CollectiveMainloopFwdSm80ILi8ELi2ELb1EN4cute5tupleIJNS5_1CILi128EEENS7_ILi96EEENS7_ILi192EEEEEELi192ENS_10bfloat16_tEfNS_4arch4Sm80ELb1ELb0ELb0ELb0ELb0ELb0ELb1ELb0EEENS1_21CollectiveEpilogueFwdINS6_IJS8_SA_S9_EEENS6_IJNS7_ILi1EEESI_SI_EEESC_SE_Li256ELb0ELb1ELb0ELb0EEENS1_30DynamicPersistentTileSchedulerILi256ELi256ELb0ELb1ELb0EEEEEEEEEvNT_6ParamsE)
        .other          _ZN7cutlass13device_kernelIN5flash19enable_sm80_to_sm89INS1_16FlashAttnFwdSm80INS1_25CollectiveMainloopFwdSm80ILi8ELi2ELb1EN4cute5tupleIJNS5_1CILi128EEENS7_ILi96EEENS7_ILi192EEEEEELi192ENS_10bfloat16_tEfNS_4arch4Sm80ELb1ELb0ELb0ELb0ELb0ELb0ELb1ELb0EEENS1_21CollectiveEpilogueFwdINS6_IJS8_SA_S9_EEENS6_IJNS7_ILi1EEESI_SI_EEESC_SE_Li256ELb0ELb1ELb0ELb0EEENS1_30DynamicPersistentTileSchedulerILi256ELi256ELb0ELb1ELb0EEEEEEEEEvNT_6ParamsE,@"STO_CUDA_ENTRY STV_DEFAULT"
_ZN7cutlass13device_kernelIN5flash19enable_sm80_to_sm89INS1_16FlashAttnFwdSm80INS1_25CollectiveMainloopFwdSm80ILi8ELi2ELb1EN4cute5tupleIJNS5_1CILi128EEENS7_ILi96EEENS7_ILi192EEEEEELi192ENS_10bfloat16_tEfNS_4arch4Sm80ELb1ELb0ELb0ELb0ELb0ELb0ELb1ELb0EEENS1_21CollectiveEpilogueFwdINS6_IJS8_SA_S9_EEENS6_IJNS7_ILi1EEESI_SI_EEESC_SE_Li256ELb0ELb1ELb0ELb0EEENS1_30DynamicPersistentTileSchedulerILi256ELi256ELb0ELb1ELb0EEEEEEEEEvNT_6ParamsE:
[----:B------:R-:W-:Y:S01]  /*0000*/  LDC R1, c[0x0][0x28] ;  /* 0x00000a00ff017b82 */ /* 0x000fe20000000800 */
[----:B------:R-:W-:Y:S05]  /*0010*/  EXIT ;  /* 0x000000000000794d */ /* 0x000fea0003800000 */
.L_x_33:
        /* <DEDUP_REMOVED lines=14> */
.L_x_69:


//--------------------- .text._ZN7cutlass13device_kernelIN5flash19enable_sm80_to_sm89INS1_16FlashAttnFwdSm80INS1_25CollectiveMainloopFwdSm80ILi8ELi2ELb1EN4cute5tupleIJNS5_1CILi128EEENS7_ILi96EEENS7_ILi192EEEEEELi192ENS_10bfloat16_tEfNS_4arch4Sm80ELb1ELb0ELb0ELb1ELb0ELb0ELb1ELb0EEENS1_21CollectiveEpilogueFwdINS6_IJS8_SA_S9_EEENS6_IJNS7_ILi1EEESI_SI_EEESC_SE_Li256ELb1ELb1ELb0ELb0EEENS1_19SingleTileSchedulerILb1ELb0ELb1ELi128EEEEEEEEEvNT_6ParamsE --------------------------
	.section	.text._ZN7cutlass13device_kernelIN5flash19enable_sm80_to_sm89INS1_16FlashAttnFwdSm80INS1_25CollectiveMainloopFwdSm80ILi8ELi2ELb1EN4cute5tupleIJNS5_1CILi128EEENS7_ILi96EEENS7_ILi192EEEEEELi192ENS_10bfloat16_tEfNS_4arch4Sm80ELb1ELb0ELb0ELb1ELb0ELb0ELb1ELb0EEENS1_21CollectiveEpilogueFwdINS6_IJS8_SA_S9_EEENS6_IJNS7_ILi1EEESI_SI_EEESC_SE_Li256ELb1ELb1ELb0ELb0EEENS1_19SingleTileSchedulerILb1ELb0ELb1ELi128EEEEEEEEEvNT_6ParamsE,"ax",@progbits
	.align	128
.text._ZN7cutlass13device_kernelIN5flash19enable_sm80_to_sm89INS1_16FlashAttnFwdSm80INS1_25CollectiveMainloopFwdSm80ILi8ELi2ELb1EN4cute5tupleIJNS5_1CILi128EEENS7_ILi96EEENS7_ILi192EEEEEELi192ENS_10bfloat16_tEfNS_4arch4Sm80ELb1ELb0ELb0ELb1ELb0ELb0ELb1ELb0EEENS1_21CollectiveEpilogueFwdINS6_IJS8_SA_S9_EEENS6_IJNS7_ILi1EEESI_SI_EEESC_SE_Li256ELb1ELb1ELb0ELb0EEENS1_19SingleTileSchedulerILb1ELb0ELb1ELi128EEEEEEEEEvNT_6ParamsE:
        .type           _ZN7cutlass13device_kernelIN5flash19enable_sm80_to_sm89INS1_16FlashAttnFwdSm80INS1_25CollectiveMainloopFwdSm80ILi8ELi2ELb1EN4cute5tupleIJNS5_1CILi128EEENS7_ILi96EEENS7_ILi192EEEEEELi192ENS_10bfloat16_tEfNS_4arch4Sm80ELb1ELb0ELb0ELb1ELb0ELb0ELb1ELb0EEENS1_21CollectiveEpilogueFwdINS6_IJS8_SA_S9_EEENS6_IJNS7_ILi1EEESI_SI_EEESC_SE_Li256ELb1ELb1ELb0ELb0EEENS1_19SingleTileSchedulerILb1ELb0ELb1ELi128EEEEEEEEEvNT_6ParamsE,@function
        .size           _ZN7cutlass13device_kernelIN5flash19enable_sm80_to_sm89INS1_16FlashAttnFwdSm80INS1_25CollectiveMainloopFwdSm80ILi8ELi2ELb1EN4cute5tupleIJNS5_1CILi128EEENS7_ILi96EEENS7_ILi192EEEEEELi192ENS_10bfloat16_tEfNS_4arch4Sm80ELb1ELb0ELb0ELb1ELb0ELb0ELb1ELb0EEENS1_21CollectiveEpilogueFwdINS6_IJS8_SA_S9_EEENS6_IJNS7_ILi1EEESI_SI_EEESC_SE_Li256ELb1ELb1ELb0ELb0EEENS1_19SingleTileSchedulerILb1ELb0ELb1ELi128EEEEEEEEEvNT_6ParamsE,(.L_x_70 - _ZN7cutlass13device_kernelIN5flash19enable_sm80_to_sm89INS1_16FlashAttnFwdSm80INS1_25CollectiveMainloopFwdSm80ILi8ELi2ELb1EN4cute5tupleIJNS5_1CILi128EEENS7_ILi96EEENS7_ILi192EEEEEELi192ENS_10bfloat16_tEfNS_4arch4Sm80ELb1ELb0ELb0ELb1ELb0ELb0ELb1ELb0EEENS1_21CollectiveEpilogueFwdINS6_IJS8_SA_S9_EEENS6_IJNS7_ILi1EEESI_SI_EEESC_SE_Li256ELb1ELb1ELb0ELb0EEENS1_19SingleTileSchedulerILb1ELb0ELb1ELi128EEEEEEEEEvNT_6ParamsE)
        .other          _ZN7cutlass13device_kernelIN5flash19enable_sm80_to_sm89INS1_16FlashAttnFwdSm80INS1_25CollectiveMainloopFwdSm80ILi8ELi2ELb1EN4cute5tupleIJNS5_1CILi128EEENS7_ILi96EEENS7_ILi192EEEEEELi192ENS_10bfloat16_tEfNS_4arch4Sm80ELb1ELb0ELb0ELb1ELb0ELb0ELb1ELb0EEENS1_21CollectiveEpilogueFwdINS6_IJS8_SA_S9_EEENS6_IJNS7_ILi1EEESI_SI_EEESC_SE_Li256ELb1ELb1ELb0ELb0EEENS1_19SingleTileSchedulerILb1ELb0ELb1ELi128EEEEEEEEEvNT_6ParamsE,@"STO_CUDA_ENTRY STV_DEFAULT"
_ZN7cutlass13device_kernelIN5flash19enable_sm80_to_sm89INS1_16FlashAttnFwdSm80INS1_25CollectiveMainloopFwdSm80ILi8ELi2ELb1EN4cute5tupleIJNS5_1CILi128EEENS7_ILi96EEENS7_ILi192EEEEEELi192ENS_10bfloat16_tEfNS_4arch4Sm80ELb1ELb0ELb0ELb1ELb0ELb0ELb1ELb0EEENS1_21CollectiveEpilogueFwdINS6_IJS8_SA_S9_EEENS6_IJNS7_ILi1EEESI_SI_EEESC_SE_Li256ELb1ELb1ELb0ELb0EEENS1_19SingleTileSchedulerILb1ELb0ELb1ELi128EEEEEEEEEvNT_6ParamsE:
[----:B------:R-:W-:Y:S01]  /*0000*/  LDC R1, c[0x0][0x28] ;  /* 0x00000a00ff017b82 */ /* 0x000fe20000000800 */
[----:B------:R-:W-:Y:S05]  /*0010*/  EXIT ;  /* 0x000000000000794d */ /* 0x000fea0003800000 */
.L_x_34:
        /* <DEDUP_REMOVED lines=14> */
.L_x_70:


//--------------------- .text._ZN7cutlass13device_kernelIN5flash19enable_sm80_to_sm89INS1_16FlashAttnFwdSm80INS1_25CollectiveMainloopFwdSm80ILi8ELi2ELb0EN4cute5tupleIJNS5_1CILi128EEENS7_ILi64EEENS7_ILi192EEEEEELi192ENS_10bfloat16_tEfNS_4arch4Sm80ELb1ELb0ELb0ELb1ELb0ELb1ELb1ELb0EEENS1_21CollectiveEpilogueFwdINS6_IJS8_SA_S9_EEENS6_IJNS7_ILi1EEESI_SI_EEESC_SE_Li256ELb1ELb1ELb0ELb0EEENS1_19SingleTileSchedulerILb1ELb0ELb1ELi128EEEEEEEEEvNT_6ParamsE --------------------------
	.section	.text._ZN7cutlass13device_kernelIN5flash19enable_sm80_to_sm89INS1_16FlashAttnFwdSm80INS1_25CollectiveMainloopFwdSm80ILi8ELi2ELb0EN4cute5tupleIJNS5_1CILi128EEENS7_ILi64EEENS7_ILi192EEEEEELi192ENS_10bfloat16_tEfNS_4arch4Sm80ELb1ELb0ELb0ELb1ELb0ELb1ELb1ELb0EEENS1_21CollectiveEpilogueFwdINS6_IJS8_SA_S9_EEENS6_IJNS7_ILi1EEESI_SI_EEESC_SE_Li256ELb1ELb1ELb0ELb0EEENS1_19SingleTileSchedulerILb1ELb0ELb1ELi128EEEEEEEEEvNT_6ParamsE,"ax",@progbits
	.align	128
.text._ZN7cutlass13device_kernelIN5flash19enable_sm80_to_sm89INS1_16FlashAttnFwdSm80INS1_25CollectiveMainloopFwdSm80ILi8ELi2ELb0EN4cute5tupleIJNS5_1CILi128EEENS7_ILi64EEENS7_ILi192EEEEEELi192ENS_10bfloat16_tEfNS_4arch4Sm80ELb1ELb0ELb0ELb1ELb0ELb1ELb1ELb0EEENS1_21CollectiveEpilogueFwdINS6_IJS8_SA_S9_EEENS6_IJNS7_ILi1EEESI_SI_EEESC_SE_Li256ELb1ELb1ELb0ELb0EEENS1_19SingleTileSchedulerILb1ELb0ELb1ELi128EEEEEEEEEvNT_6ParamsE:
        .type           _ZN7cutlass13device_kernelIN5flash19enable_sm80_to_sm89INS1_16FlashAttnFwdSm80INS1_25CollectiveMainloopFwdSm80ILi8ELi2ELb0EN4cute5tupleIJNS5_1CILi128EEENS7_ILi64EEENS7_ILi192EEEEEELi192ENS_10bfloat16_tEfNS_4arch4Sm80ELb1ELb0ELb0ELb1ELb0ELb1ELb1ELb0EEENS1_21CollectiveEpilogueFwdINS6_IJS8_SA_S9_EEENS6_IJNS7_ILi1EEESI_SI_EEESC_SE_Li256ELb1ELb1ELb0ELb0EEENS1_19SingleTileSchedulerILb1ELb0ELb1ELi128EEEEEEEEEvNT_6ParamsE,@function
        .size           _ZN7cutlass13device_kernelIN5flash19enable_sm80_to_sm89INS1_16FlashAttnFwdSm80INS1_25CollectiveMainloopFwdSm80ILi8ELi2ELb0EN4cute5tupleIJNS5_1CILi128EEENS7_ILi64EEENS7_ILi192EEEEEELi192ENS_10bfloat16_tEfNS_4arch4Sm80ELb1ELb0ELb0ELb1ELb0ELb1ELb1ELb0EEENS1_21CollectiveEpilogueFwdINS6_IJS8_SA_S9_EEENS6_IJNS7_ILi1EEESI_SI_EEESC_SE_Li256ELb1ELb1ELb0ELb0EEENS1_19SingleTileSchedulerILb1ELb0ELb1ELi128EEEEEEEEEvNT_6ParamsE,(.L_x_71 - _ZN7cutlass13device_kernelIN5flash19enable_sm80_to_sm89INS1_16FlashAttnFwdSm80INS1_25CollectiveMainloopFwdSm80ILi8ELi2ELb0EN4cute5tupleIJNS5_1CILi128EEENS7_ILi64EEENS7_ILi192EEEEEELi192ENS_10bfloat16_tEfNS_4arch4Sm80ELb1ELb0ELb0ELb1ELb0ELb1ELb1ELb0EEENS1_21CollectiveEpilogueFwdINS6_IJS8_SA_S9_EEENS6_IJNS7_ILi1EEESI_SI_EEESC_SE_Li256ELb1ELb1ELb0ELb0EEENS1_19SingleTileSchedulerILb1ELb0ELb1ELi128EEEEEEEEEvNT_6ParamsE)
        .other          _ZN7cutlass13device_kernelIN5flash19enable_sm80_to_sm89INS1_16FlashAttnFwdSm80INS1_25CollectiveMainloopFwdSm80ILi8ELi2ELb0EN4cute5tupleIJNS5_1CILi128EEENS7_ILi64EEENS7_ILi192EEEEEELi192ENS_10bfloat16_tEfNS_4arch4Sm80ELb1ELb0ELb0ELb1ELb0ELb1ELb1ELb0EEENS1_21CollectiveEpilogueFwdINS6_IJS8_SA_S9_EEENS6_IJNS7_ILi1EEESI_SI_EEESC_SE_Li256ELb1ELb1ELb0ELb0EEENS1_19SingleTileSchedulerILb1ELb0ELb1ELi128EEEEEEEEEvNT_6ParamsE,@"STO_CUDA_ENTRY STV_DEFAULT"
_ZN7cutlass13device_kernelIN5flash19enable_sm80_to_sm89INS1_16FlashAttnFwdSm80INS1_25CollectiveMainloopFwdSm80ILi8ELi2ELb0EN4cute5tupleIJNS5_1CILi128EEENS7_ILi64EEENS7_ILi192EEEEEELi192ENS_10bfloat16_tEfNS_4arch4Sm80ELb1ELb0ELb0ELb1ELb0ELb1ELb1ELb0EEENS1_21CollectiveEpilogueFwdINS6_IJS8_SA_S9_EEENS6_IJNS7_ILi1EEESI_SI_EEESC_SE_Li256ELb1ELb1ELb0ELb0EEENS1_19SingleTileSchedulerILb1ELb0ELb1ELi128EEEEEEEEEvNT_6ParamsE:
[----:B------:R-:W-:Y:S01]  /*0000*/  LDC R1, c[0x0][0x28] ;  /* 0x00000a00ff017b82 */ /* 0x000fe20000000800 */
[----:B------:R-:W-:Y:S05]  /*0010*/  EXIT ;  /* 0x000000000000794d */ /* 0x000fea0003800000 */
.L_x_35:
        /* <DEDUP_REMOVED lines=14> */
.L_x_71:


//--------------------- .nv.shared.reserved.0     --------------------------
	.section	.nv.shared.reserved.0,"aw",@nobits
	.weak		__nv_reservedSMEM_offset_0_alias
	.size		__nv_reservedSMEM_offset_0_alias, 0, 0
	.other		__nv_reservedSMEM_offset_0_alias,@"STO_CUDA_RESERVED_SHARED STV_DEFAULT"
__nv_reservedSMEM_offset_0_alias:
	.zero		0


//--------------------- .nv.global                --------------------------
	.section	.nv.global,"aw",@nobits
.nv.global:
	.type		_ZN77_INTERNAL_591b084b_41_flash_fwd_hdim192_bf16_softcapall_sm80_cu_61719c98_40744cute1_E,@object
	.size		_ZN77_INTERNAL_591b084b_41_flash_fwd_hdim192_bf16_softcapall_sm80_cu_61719c98_40744cute1_E,(_ZN77_INTERNAL_591b084b_41_flash_fwd_hdim192_bf16_softcapall_sm80_cu_61719c98_40744cuda3std3__45__cpo6cbeginE - _ZN77_INTERNAL_591b084b_41_flash_fwd_hdim192_bf16_softcapall_sm80_cu_61719c98_40744cute1_E)
_ZN77_INTERNAL_591b084b_41_flash_fwd_hdim192_bf16_softcapall_sm80_cu_61719c98_40744cute1_E:
	.zero		1
	.type		_ZN77_INTERNAL_591b084b_41_flash_fwd_hdim192_bf16_softcapall_sm80_cu_61719c98_40744cuda3std3__45__cpo6cbeginE,@object
	.size		_ZN77_INTERNAL_591b084b_41_flash_fwd_hdim192_bf16_softcapall_sm80_cu_61719c98_40744cuda3std3__45__cpo6cbeginE,(_ZN77_INTERNAL_591b084b_41_flash_fwd_hdim192_bf16_softcapall_sm80_cu_61719c98_40744cuda3std3__48in_placeE - _ZN77_INTERNAL_591b084b_41_flash_fwd_hdim192_bf16_softcapall_sm80_cu_61719c98_40744cuda3std3__45__cpo6cbeginE)
_ZN77_INTERNAL_591b084b_41_flash_fwd_hdim192_bf16_softcapall_sm80_cu_61719c98_40744cuda3std3__45__cpo6cbeginE:
	.zero		1
	.type		_ZN77_INTERNAL_591b084b_41_flash_fwd_hdim192_bf16_softcapall_sm80_cu_61719c98_40744cuda3std3__48in_placeE,@object
	.size		_ZN77_INTERNAL_591b084b_41_flash_fwd_hdim192_bf16_softcapall_sm80_cu_61719c98_40744cuda3std3__48in_placeE,(_ZN77_INTERNAL_591b084b_41_flash_fwd_hdim192_bf16_softcapall_sm80_cu_61719c98_40744cuda3std6ranges3__45__cpo9iter_moveE - _ZN77_INTERNAL_591b084b_41_flash_fwd_hdim192_bf16_softcapall_sm80_cu_61719c98_40744cuda3std3__48in_placeE)
_ZN77_INTERNAL_591b084b_41_flash_fwd_hdim192_bf16_softcapall_sm80_cu_61719c98_40744cuda3std3__48in_placeE:
	.zero		1
	.type		_ZN77_INTERNAL_591b084b_41_flash_fwd_hdim192_bf16_softcapall_sm80_cu_61719c98_40744cuda3std6ranges3__45__cpo9iter_moveE,@object
	.size		_ZN77_INTERNAL_591b084b_41_flash_fwd_hdim192_bf16_softcapall_sm80_cu_61719c98_40744cuda3std6ranges3__45__cpo9iter_moveE,(_ZN77_INTERNAL_591b084b_41_flash_fwd_hdim192_bf16_softcapall_sm80_cu_61719c98_40744cuda3std3__45__cpo5beginE - _ZN77_INTERNAL_591b084b_41_flash_fwd_hdim192_bf16_softcapall_sm80_cu_61719c98_40744cuda3std6ranges3__45__cpo9iter_moveE)
_ZN77_INTERNAL_591b084b_41_flash_fwd_hdim192_bf16_softcapall_sm80_cu_61719c98_40744cuda3std6ranges3__45__cpo9iter_moveE:
	.zero		1
	.type		_ZN77_INTERNAL_591b084b_41_flash_fwd_hdim192_bf16_softcapall_sm80_cu_61719c98_40744cuda3std3__45__cpo5beginE,@object
	.size		_ZN77_INTERNAL_591b084b_41_flash_fwd_hdim192_bf16_softcapall_sm80_cu_61719c98_40744cuda3std3__45__cpo5beginE,(_ZN77_INTERNAL_591b084b_41_flash_fwd_hdim192_bf16_softcapall_sm80_cu_61719c98_40744cuda3std3__479_GLOBAL__N__591b084b_41_flash_fwd_hdim192_bf16_softcapall_sm80_cu_61719c98_40746ignoreE - _ZN77_INTERNAL_591b084b_41_flash_fwd_hdim192_bf16_softcapall_sm80_cu_61719c98_40744cuda3std3__45__cpo5beginE)
_ZN77_INTERNAL_591b084b_41_flash_fwd_hdim192_bf16_softcapall_sm80_cu_61719c98_40744cuda3std3__45__cpo5beginE:
	.zero		1
	.type		_ZN77_INTERNAL_591b084b_41_flash_fwd_hdim192_bf16_softcapall_sm80_cu_61719c98_40744cuda3std3__479_GLOBAL__N__591b084b_41_flash_fwd_hdim192_bf16_softcapall_sm80_cu_61719c98_40746ignoreE,@object
	.size		_ZN77_INTERNAL_591b084b_41_flash_fwd_hdim192_bf16_softcapall_sm80_cu_61719c98_40744cuda3std3__479_GLOBAL__N__591b084b_41_flash_fwd_hdim192_bf16_softcapall_sm80_cu_61719c98_40746ignoreE,(_ZN77_INTERNAL_591b084b_41_flash_fwd_hdim192_bf16_softcapall_sm80_cu_61719c98_40744cute7productE - _ZN77_INTERNAL_591b084b_41_flash_fwd_hdim192_bf16_softcapall_sm80_cu_61719c98_40744cuda3std3__479_GLOBAL__N__591b084b_41_flash_fwd_hdim192_bf16_softcapall_sm80_cu_61719c98_40746ignoreE)
_ZN77_INTERNAL_591b084b_41_flash_fwd_hdim192_bf16_softcapall_sm80_cu_61719c98_40744cuda3std3__479_GLOBAL__N__591b084b_41_flash_fwd_hdim192_bf16_softcapall_sm80_cu_61719c98_40746ignoreE:
	.zero		1
	.type		_ZN77_INTERNAL_591b084b_41_flash_fwd_hdim192_bf16_softcapall_sm80_cu_61719c98_40744cute7productE,@object
	.size		_ZN77_INTERNAL_591b084b_41_flash_fwd_hdim192_bf16_softcapall_sm80_cu_61719c98_40744cute7productE,(_ZN77_INTERNAL_591b084b_41_flash_fwd_hdim192_bf16_softcapall_sm80_cu_61719c98_40744cuda3std3__45__cpo3endE - _ZN77_INTERNAL_591b084b_41_flash_fwd_hdim192_bf16_softcapall_sm80_cu_61719c98_40744cute7productE)
_ZN77_INTERNAL_591b084b_41_flash_fwd_hdim192_bf16_softcapall_sm80_cu_61719c98_40744cute7productE:
	.zero		1
	.type		_ZN77_INTERNAL_591b084b_41_flash_fwd_hdim192_bf16_softcapall_sm80_cu_61719c98_40744cuda3std3__45__cpo3endE,@object
	.size		_ZN77_INTERNAL_591b084b_41_flash_fwd_hdim192_bf16_softcapall_sm80_cu_61719c98_40744cuda3std3__45__cpo3endE,(_ZN77_INTERNAL_591b084b_41_flash_fwd_hdim192_bf16_softcapall_sm80_cu_61719c98_40744cuda3std3__419piecewise_constructE - _ZN77_INTERNAL_591b084b_41_flash_fwd_hdim192_bf16_softcapall_sm80_cu_61719c98_40744cuda3std3__45__cpo3endE)
_ZN77_INTERNAL_591b084b_41_flash_fwd_hdim192_bf16_softcapall_sm80_cu_61719c98_40744cuda3std3__45__cpo3endE:
	.zero		1
	.type		_ZN77_INTERNAL_591b084b_41_flash_fwd_hdim192_bf16_softcapall_sm80_cu_61719c98_40744cuda3std3__419piecewise_constructE,@object
	.size		_ZN77_INTERNAL_591b084b_41_flash_fwd_hdim192_bf16_softcapall_sm80_cu_61719c98_40744cuda3std3__419piecewise_constructE,(_ZN77_INTERNAL_591b084b_41_flash_fwd_hdim192_bf16_softcapall_sm80_cu_61719c98_40744cuda3std3__45__cpo4cendE - _ZN77_INTERNAL_591b084b_41_flash_fwd_hdim192_bf16_softcapall_sm80_cu_61719c98_40744cuda3std3__419piecewise_constructE)
_ZN77_INTERNAL_591b084b_41_flash_fwd_hdim192_bf16_softcapall_sm80_cu_61719c98_40744cuda3std3__419piecewise_constructE:
	.zero		1
	.type		_ZN77_INTERNAL_591b084b_41_flash_fwd_hdim192_bf16_softcapall_sm80_cu_61719c98_40744cuda3std3__45__cpo4cendE,@object
	.size		_ZN77_INTERNAL_591b084b_41_flash_fwd_hdim192_bf16_softcapall_sm80_cu_61719c98_40744cuda3std3__45__cpo4cendE,(_ZN77_INTERNAL_591b084b_41_flash_fwd_hdim192_bf16_softcapall_sm80_cu_61719c98_40744cuda3std6ranges3__45__cpo4swapE - _ZN77_INTERNAL_591b084b_41_flash_fwd_hdim192_bf16_softcapall_sm80_cu_61719c98_40744cuda3std3__45__cpo4cendE)
_ZN77_INTERNAL_591b084b_41_flash_fwd_hdim192_bf16_softcapall_sm80_cu_61719c98_40744cuda3std3__45__cpo4cendE:
	.zero		1
	.type		_ZN77_INTERNAL_591b084b_41_flash_fwd_hdim192_bf16_softcapall_sm80_cu_61719c98_40744cuda3std6ranges3__45__cpo4swapE,@object
	.size		_ZN77_INTERNAL_591b084b_41_flash_fwd_hdim192_bf16_softcapall_sm80_cu_61719c98_40744cuda3std6ranges3__45__cpo4swapE,(.L_7 - _ZN77_INTERNAL_591b084b_41_flash_fwd_hdim192_bf16_softcapall_sm80_cu_61719c98_40744cuda3std6ranges3__45__cpo4swapE)
_ZN77_INTERNAL_591b084b_41_flash_fwd_hdim192_bf16_softcapall_sm80_cu_61719c98_40744cuda3std6ranges3__45__cpo4swapE:
	.zero		1
.L_7:


//--------------------- .nv.constant0._ZN7cutlass13device_kernelIN5flash19enable_sm80_to_sm89INS1_16FlashAttnFwdSm80INS1_25CollectiveMainloopFwdSm80ILi8ELi1ELb1EN4cute5tupleIJNS5_1CILi128EEENS7_ILi96EEENS7_ILi192EEEEEELi192ENS_10bfloat16_tEfNS_4arch4Sm80ELb0ELb0ELb1ELb0ELb0ELb0ELb1ELb0EEENS1_21CollectiveEpilogueFwdINS6_IJS8_SA_S9_EEENS6_IJNS7_ILi1EEESI_SI_EEESC_SE_Li256ELb0ELb1ELb0ELb0EEENS1_19SingleTileSchedulerILb0ELb0ELb1ELi128EEEEEEEEEvNT_6ParamsE --------------------------
	.section	.nv.constant0._ZN7cutlass13device_kernelIN5flash19enable_sm80_to_sm89INS1_16FlashAttnFwdSm80INS1_25CollectiveMainloopFwdSm80ILi8ELi1ELb1EN4cute5tupleIJNS5_1CILi128EEENS7_ILi96EEENS7_ILi192EEEEEELi192ENS_10bfloat16_tEfNS_4arch4Sm80ELb0ELb0ELb1ELb0ELb0ELb0ELb1ELb0EEENS1_21CollectiveEpilogueFwdINS6_IJS8_SA_S9_EEENS6_IJNS7_ILi1EEESI_SI_EEESC_SE_Li256ELb0ELb1ELb0ELb0EEENS1_19SingleTileSchedulerILb0ELb0ELb1ELi128EEEEEEEEEvNT_6ParamsE,"a",@progbits
	.sectionflags	@""
	.align	4
.nv.constant0._ZN7cutlass13device_kernelIN5flash19enable_sm80_to_sm89INS1_16FlashAttnFwdSm80INS1_25CollectiveMainloopFwdSm80ILi8ELi1ELb1EN4cute5tupleIJNS5_1CILi128EEENS7_ILi96EEENS7_ILi192EEEEEELi192ENS_10bfloat16_tEfNS_4arch4Sm80ELb0ELb0ELb1ELb0ELb0ELb0ELb1ELb0EEENS1_21CollectiveEpilogueFwdINS6_IJS8_SA_S9_EEENS6_IJNS7_ILi1EEESI_SI_EEESC_SE_Li256ELb0ELb1ELb0ELb0EEENS1_19SingleTileSchedulerILb0ELb0ELb1ELi128EEEEEEEEEvNT_6ParamsE:
	.zero		1576


//--------------------- .nv.constant0._ZN7cutlass13device_kernelIN5flash19enable_sm80_to_sm89INS1_16FlashAttnFwdSm80INS1_25CollectiveMainloopFwdSm80ILi8ELi1ELb1EN4cute5tupleIJNS5_1CILi128EEENS7_ILi96EEENS7_ILi192EEEEEELi192ENS_10bfloat16_tEfNS_4arch4Sm80ELb0ELb0ELb1ELb1ELb0ELb0ELb1ELb0EEENS1_21CollectiveEpilogueFwdINS6_IJS8_SA_S9_EEENS6_IJNS7_ILi1EEESI_SI_EEESC_SE_Li256ELb1ELb1ELb0ELb0EEENS1_19SingleTileSchedulerILb1ELb0ELb1ELi128EEEEEEEEEvNT_6ParamsE --------------------------
	.section	.nv.constant0._ZN7cutlass13device_kernelIN5flash19enable_sm80_to_sm89INS1_16FlashAttnFwdSm80INS1_25CollectiveMainloopFwdSm80ILi8ELi1ELb1EN4cute5tupleIJNS5_1CILi128EEENS7_ILi96EEENS7_ILi192EEEEEELi192ENS_10bfloat16_tEfNS_4arch4Sm80ELb0ELb0ELb1ELb1ELb0ELb0ELb1ELb0EEENS1_21CollectiveEpilogueFwdINS6_IJS8_SA_S9_EEENS6_IJNS7_ILi1EEESI_SI_EEESC_SE_Li256ELb1ELb1ELb0ELb0EEENS1_19SingleTileSchedulerILb1ELb0ELb1ELi128EEEEEEEEEvNT_6ParamsE,"a",@progbits
	.sectionflags	@""
	.align	4
.nv.constant0._ZN7cutlass13device_kernelIN5flash19enable_sm80_to_sm89INS1_16FlashAttnFwdSm80INS1_25CollectiveMainloopFwdSm80ILi8ELi1ELb1EN4cute5tupleIJNS5_1CILi128EEENS7_ILi96EEENS7_ILi192EEEEEELi192ENS_10bfloat16_tEfNS_4arch4Sm80ELb0ELb0ELb1ELb1ELb0ELb0ELb1ELb0EEENS1_21CollectiveEpilogueFwdINS6_IJS8_SA_S9_EEENS6_IJNS7_ILi1EEESI_SI_EEESC_SE_Li256ELb1ELb1ELb0ELb0EEENS1_19SingleTileSchedulerILb1ELb0ELb1ELi128EEEEEEEEEvNT_6ParamsE:
	.zero		1576


//--------------------- .nv.constant0._ZN7cutlass13device_kernelIN5flash19enable_sm80_to_sm89INS1_16FlashAttnFwdSm80INS1_25CollectiveMainloopFwdSm80ILi8ELi1ELb0EN4cute5tupleIJNS5_1CILi128EEENS7_ILi64EEENS7_ILi192EEEEEELi192ENS_10bfloat16_tEfNS_4arch4Sm80ELb0ELb0ELb1ELb1ELb0ELb1ELb1ELb0EEENS1_21CollectiveEpilogueFwdINS6_IJS8_SA_S9_EEENS6_IJNS7_ILi1EEESI_SI_EEESC_SE_Li256ELb1ELb1ELb0ELb0EEENS1_19SingleTileSchedulerILb1ELb0ELb1ELi128EEEEEEEEEvNT_6ParamsE --------------------------
	.section	.nv.constant0._ZN7cutlass13device_kernelIN5flash19enable_sm80_to_sm89INS1_16FlashAttnFwdSm80INS1_25CollectiveMainloopFwdSm80ILi8ELi1ELb0EN4cute5tupleIJNS5_1CILi128EEENS7_ILi64EEENS7_ILi192EEEEEELi192ENS_10bfloat16_tEfNS_4arch4Sm80ELb0ELb0ELb1ELb1ELb0ELb1ELb1ELb0EEENS1_21CollectiveEpilogueFwdINS6_IJS8_SA_S9_EEENS6_IJNS7_ILi1EEESI_SI_EEESC_SE_Li256ELb1ELb1ELb0ELb0EEENS1_19SingleTileSchedulerILb1ELb0ELb1ELi128EEEEEEEEEvNT_6ParamsE,"a",@progbits
	.sectionflags	@""
	.align	4
.nv.constant0._ZN7cutlass13device_kernelIN5flash19enable_sm80_to_sm89INS1_16FlashAttnFwdSm80INS1_25CollectiveMainloopFwdSm80ILi8ELi1ELb0EN4cute5tupleIJNS5_1CILi128EEENS7_ILi64EEENS7_ILi192EEEEEELi192ENS_10bfloat16_tEfNS_4arch4Sm80ELb0ELb0ELb1ELb1ELb0ELb1ELb1ELb0EEENS1_21CollectiveEpilogueFwdINS6_IJS8_SA_S9_EEENS6_IJNS7_ILi1EEESI_SI_EEESC_SE_Li256ELb1ELb1ELb0ELb0EEENS1_19SingleTileSchedulerILb1ELb0ELb1ELi128EEEEEEEEEvNT_6ParamsE:
	.zero		1576


//--------------------- .nv.constant0._ZN7cutlass13device_kernelIN5flash19enable_sm80_to_sm89INS1_16FlashAttnFwdSm80INS1_25CollectiveMainloopFwdSm80ILi8ELi1ELb0EN4cute5tupleIJNS5_1CILi128EEENS7_ILi64EEENS7_ILi192EEEEEELi192ENS_10bfloat16_tEfNS_4arch4Sm80ELb0ELb1ELb1ELb0ELb0ELb0ELb1ELb0EEENS1_21CollectiveEpilogueFwdINS6_IJS8_SA_S9_EEENS6_IJNS7_ILi1EEESI_SI_EEESC_SE_Li256ELb0ELb1ELb0ELb0EEENS1_19SingleTileSchedulerILb0ELb0ELb1ELi128EEEEEEEEEvNT_6ParamsE --------------------------
	.section	.nv.constant0._ZN7cutlass13device_kernelIN5flash19enable_sm80_to_sm89INS1_16FlashAttnFwdSm80INS1_25CollectiveMainloopFwdSm80ILi8ELi1ELb0EN4cute5tupleIJNS5_1CILi128EEENS7_ILi64EEENS7_ILi192EEEEEELi192ENS_10bfloat16_tEfNS_4arch4Sm80ELb0ELb1ELb1ELb0ELb0ELb0ELb1ELb0EEENS1_21CollectiveEpilogueFwdINS6_IJS8_SA_S9_EEENS6_IJNS7_ILi1EEESI_SI_EEESC_SE_Li256ELb0ELb1ELb0ELb0EEENS1_19SingleTileSchedulerILb0ELb0ELb1ELi128EEEEEEEEEvNT_6ParamsE,"a",@progbits
	.sectionflags	@""
	.align	4
.nv.constant0._ZN7cutlass13device_kernelIN5flash19enable_sm80_to_sm89INS1_16FlashAttnFwdSm80INS1_25CollectiveMainloopFwdSm80ILi8ELi1ELb0EN4cute5tupleIJNS5_1CILi128EEENS7_ILi64EEENS7_ILi192EEEEEELi192ENS_10bfloat16_tEfNS_4arch4Sm80ELb0ELb1ELb1ELb0ELb0ELb0ELb1ELb0EEENS1_21CollectiveEpilogueFwdINS6_IJS8_SA_S9_EEENS6_IJNS7_ILi1EEESI_SI_EEESC_SE_Li256ELb0ELb1ELb0ELb0EEENS1_19SingleTileSchedulerILb0ELb0ELb1ELi128EEEEEEEEEvNT_6ParamsE:
	.zero		1576


//--------------------- .nv.constant0._ZN7cutlass13device_kernelIN5flash19enable_sm80_to_sm89INS1_16FlashAttnFwdSm80INS1_25CollectiveMainloopFwdSm80ILi8ELi1ELb0EN4cute5tupleIJNS5_1CILi128EEENS7_ILi64EEENS7_ILi192EEEEEELi192ENS_10bfloat16_tEfNS_4arch4Sm80ELb0ELb1ELb1ELb1ELb0ELb0ELb1ELb0EEENS1_21CollectiveEpilogueFwdINS6_IJS8_SA_S9_EEENS6_IJNS7_ILi1EEESI_SI_EEESC_SE_Li256ELb1ELb1ELb0ELb0EEENS1_19SingleTileSchedulerILb1ELb0ELb1ELi128EEEEEEEEEvNT_6ParamsE --------------------------
	.section	.nv.constant0._ZN7cutlass13device_kernelIN5flash19enable_sm80_to_sm89INS1_16FlashAttnFwdSm80INS1_25CollectiveMainloopFwdSm80ILi8ELi1ELb0EN4cute5tupleIJNS5_1CILi128EEENS7_ILi64EEENS7_ILi192EEEEEELi192ENS_10bfloat16_tEfNS_4arch4Sm80ELb0ELb1ELb1ELb1ELb0ELb0ELb1ELb0EEENS1_21CollectiveEpilogueFwdINS6_IJS8_SA_S9_EEENS6_IJNS7_ILi1EEESI_SI_EEESC_SE_Li256ELb1ELb1ELb0ELb0EEENS1_19SingleTileSchedulerILb1ELb0ELb1ELi128EEEEEEEEEvNT_6ParamsE,"a",@progbits
	.sectionflags	@""
	.align	4
.nv.constant0._ZN7cutlass13device_kernelIN5flash19enable_sm80_to_sm89INS1_16FlashAttnFwdSm80INS1_25CollectiveMainloopFwdSm80ILi8ELi1ELb0EN4cute5tupleIJNS5_1CILi128EEENS7_ILi64EEENS7_ILi192EEEEEELi192ENS_10bfloat16_tEfNS_4arch4Sm80ELb0ELb1ELb1ELb1ELb0ELb0ELb1ELb0EEENS1_21CollectiveEpilogueFwdINS6_IJS8_SA_S9_EEENS6_IJNS7_ILi1EEESI_SI_EEESC_SE_Li256ELb1ELb1ELb0ELb0EEENS1_19SingleTileSchedulerILb1ELb0ELb1ELi128EEEEEEEEEvNT_6ParamsE:
	.zero		1576


//--------------------- .nv.constant0._ZN7cutlass13device_kernelIN5flash19enable_sm80_to_sm89INS1_16FlashAttnFwdSm80INS1_25CollectiveMainloopFwdSm80ILi8ELi1ELb0EN4cute5tupleIJNS5_1CILi128EEENS7_ILi64EEENS7_ILi192EEEEEELi192ENS_10bfloat16_tEfNS_4arch4Sm80ELb0ELb1ELb1ELb1ELb0ELb1ELb1ELb0EEENS1_21CollectiveEpilogueFwdINS6_IJS8_SA_S9_EEENS6_IJNS7_ILi1EEESI_SI_EEESC_SE_Li256ELb1ELb1ELb0ELb0EEENS1_19SingleTileSchedulerILb1ELb0ELb1ELi128EEEEEEEEEvNT_6ParamsE --------------------------
	.section	.nv.constant0._ZN7cutlass13device_kernelIN5flash19enable_sm80_to_sm89INS1_16FlashAttnFwdSm80INS1_25CollectiveMainloopFwdSm80ILi8ELi1ELb0EN4cute5tupleIJNS5_1CILi128EEENS7_ILi64EEENS7_ILi192EEEEEELi192ENS_10bfloat16_tEfNS_4arch4Sm80ELb0ELb1ELb1ELb1ELb0ELb1ELb1ELb0EEENS1_21CollectiveEpilogueFwdINS6_IJS8_SA_S9_EEENS6_IJNS7_ILi1EEESI_SI_EEESC_SE_Li256ELb1ELb1ELb0ELb0EEENS1_19SingleTileSchedulerILb1ELb0ELb1ELi128EEEEEEEEEvNT_6ParamsE,"a",@progbits
	.sectionflags	@""
	.align	4
.nv.constant0._ZN7cutlass13device_kernelIN5flash19enable_sm80_to_sm89INS1_16FlashAttnFwdSm80INS1_25CollectiveMainloopFwdSm80ILi8ELi1ELb0EN4cute5tupleIJNS5_1CILi128EEENS7_ILi64EEENS7_ILi192EEEEEELi192ENS_10bfloat16_tEfNS_4arch4Sm80ELb0ELb1ELb1ELb1ELb0ELb1ELb1ELb0EEENS1_21CollectiveEpilogueFwdINS6_IJS8_SA_S9_EEENS6_IJNS7_ILi1EEESI_SI_EEESC_SE_Li256ELb1ELb1ELb0ELb0EEENS1_19SingleTileSchedulerILb1ELb0ELb1ELi128EEEEEEEEEvNT_6ParamsE:
	.zero		1576


//--------------------- .nv.constant0._ZN7cutlass13device_kernelIN5flash19enable_sm80_to_sm89INS1_16FlashAttnFwdSm80INS1_25CollectiveMainloopFwdSm80ILi8ELi1ELb1EN4cute5tupleIJNS5_1CILi128EEENS7_ILi96EEENS7_ILi192EEEEEELi192ENS_10bfloat16_tEfNS_4arch4Sm80ELb1ELb0ELb1ELb0ELb0ELb0ELb1ELb0EEENS1_21CollectiveEpilogueFwdINS6_IJS8_SA_S9_EEENS6_IJNS7_ILi1EEESI_SI_EEESC_SE_Li256ELb0ELb1ELb0ELb0EEENS1_30DynamicPersistentTileSchedulerILi256ELi256ELb0ELb1ELb0EEEEEEEEEvNT_6ParamsE --------------------------
	.section	.nv.constant0._ZN7cutlass13device_kernelIN5flash19enable_sm80_to_sm89INS1_16FlashAttnFwdSm80INS1_25CollectiveMainloopFwdSm80ILi8ELi1ELb1EN4cute5tupleIJNS5_1CILi128EEENS7_ILi96EEENS7_ILi192EEEEEELi192ENS_10bfloat16_tEfNS_4arch4Sm80ELb1ELb0ELb1ELb0ELb0ELb0ELb1ELb0EEENS1_21CollectiveEpilogueFwdINS6_IJS8_SA_S9_EEENS6_IJNS7_ILi1EEESI_SI_EEESC_SE_Li256ELb0ELb1ELb0ELb0EEENS1_30DynamicPersistentTileSchedulerILi256ELi256ELb0ELb1ELb0EEEEEEEEEvNT_6ParamsE,"a",@progbits
	.sectionflags	@""
	.align	4
.nv.constant0._ZN7cutlass13device_kernelIN5flash19enable_sm80_to_sm89INS1_16FlashAttnFwdSm80INS1_25CollectiveMainloopFwdSm80ILi8ELi1ELb1EN4cute5tupleIJNS5_1CILi128EEENS7_ILi96EEENS7_ILi192EEEEEELi192ENS_10bfloat16_tEfNS_4arch4Sm80ELb1ELb0ELb1ELb0ELb0ELb0ELb1ELb0EEENS1_21CollectiveEpilogueFwdINS6_IJS8_SA_S9_EEENS6_IJNS7_ILi1EEESI_SI_EEESC_SE_Li256ELb0ELb1ELb0ELb0EEENS1_30DynamicPersistentTileSchedulerILi256ELi256ELb0ELb1ELb0EEEEEEEEEvNT_6ParamsE:
	.zero		1592


//--------------------- .nv.constant0._ZN7cutlass13device_kernelIN5flash19enable_sm80_to_sm89INS1_16FlashAttnFwdSm80INS1_25CollectiveMainloopFwdSm80ILi8ELi1ELb1EN4cute5tupleIJNS5_1CILi128EEENS7_ILi96EEENS7_ILi192EEEEEELi192ENS_10bfloat16_tEfNS_4arch4Sm80ELb1ELb0ELb1ELb1ELb0ELb0ELb1ELb0EEENS1_21CollectiveEpilogueFwdINS6_IJS8_SA_S9_EEENS6_IJNS7_ILi1EEESI_SI_EEESC_SE_Li256ELb1ELb1ELb0ELb0EEENS1_19SingleTileSchedulerILb1ELb0ELb1ELi128EEEEEEEEEvNT_6ParamsE --------------------------
	.section	.nv.constant0._ZN7cutlass13device_kernelIN5flash19enable_sm80_to_sm89INS1_16FlashAttnFwdSm80INS1_25CollectiveMainloopFwdSm80ILi8ELi1ELb1EN4cute5tupleIJNS5_1CILi128EEENS7_ILi96EEENS7_ILi192EEEEEELi192ENS_10bfloat16_tEfNS_4arch4Sm80ELb1ELb0ELb1ELb1ELb0ELb0ELb1ELb0EEENS1_21CollectiveEpilogueFwdINS6_IJS8_SA_S9_EEENS6_IJNS7_ILi1EEESI_SI_EEESC_SE_Li256ELb1ELb1ELb0ELb0EEENS1_19SingleTileSchedulerILb1ELb0ELb1ELi128EEEEEEEEEvNT_6ParamsE,"a",@progbits
	.sectionflags	@""
	.align	4
.nv.constant0._ZN7cutlass13device_kernelIN5flash19enable_sm80_to_sm89INS1_16FlashAttnFwdSm80INS1_25CollectiveMainloopFwdSm80ILi8ELi1ELb1EN4cute5tupleIJNS5_1CILi128EEENS7_ILi96EEENS7_ILi192EEEEEELi192ENS_10bfloat16_tEfNS_4arch4Sm80ELb1ELb0ELb1ELb1ELb0ELb0ELb1ELb0EEENS1_21CollectiveEpilogueFwdINS6_IJS8_SA_S9_EEENS6_IJNS7_ILi1EEESI_SI_EEESC_SE_Li256ELb1ELb1ELb0ELb0EEENS1_19SingleTileSchedulerILb1ELb0ELb1ELi128EEEEEEEEEvNT_6ParamsE:
	.zero		1576


//--------------------- .nv.constant0._ZN7cutlass13device_kernelIN5flash19enable_sm80_to_sm89INS1_16FlashAttnFwdSm80INS1_25CollectiveMainloopFwdSm80ILi8ELi1ELb0EN4cute5tupleIJNS5_1CILi128EEENS7_ILi64EEENS7_ILi192EEEEEELi192ENS_10bfloat16_tEfNS_4arch4Sm80ELb1ELb0ELb1ELb1ELb0ELb1ELb1ELb0EEENS1_21CollectiveEpilogueFwdINS6_IJS8_SA_S9_EEENS6_IJNS7_ILi1EEESI_SI_EEESC_SE_Li256ELb1ELb1ELb0ELb0EEENS1_19SingleTileSchedulerILb1ELb0ELb1ELi128EEEEEEEEEvNT_6ParamsE --------------------------
	.section	.nv.constant0._ZN7cutlass13device_kernelIN5flash19enable_sm80_to_sm89INS1_16FlashAttnFwdSm80INS1_25CollectiveMainloopFwdSm80ILi8ELi1ELb0EN4cute5tupleIJNS5_1CILi128EEENS7_ILi64EEENS7_ILi192EEEEEELi192ENS_10bfloat16_tEfNS_4arch4Sm80ELb1ELb0ELb1ELb1ELb0ELb1ELb1ELb0EEENS1_21CollectiveEpilogueFwdINS6_IJS8_SA_S9_EEENS6_IJNS7_ILi1EEESI_SI_EEESC_SE_Li256ELb1ELb1ELb0ELb0EEENS1_19SingleTileSchedulerILb1ELb0ELb1ELi128EEEEEEEEEvNT_6ParamsE,"a",@progbits
	.sectionflags	@""
	.align	4
.nv.constant0._ZN7cutlass13device_kernelIN5flash19enable_sm80_to_sm89INS1_16FlashAttnFwdSm80INS1_25CollectiveMainloopFwdSm80ILi8ELi1ELb0EN4cute5tupleIJNS5_1CILi128EEENS7_ILi64EEENS7_ILi192EEEEEELi192ENS_10bfloat16_tEfNS_4arch4Sm80ELb1ELb0ELb1ELb1ELb0ELb1ELb1ELb0EEENS1_21CollectiveEpilogueFwdINS6_IJS8_SA_S9_EEENS6_IJNS7_ILi1EEESI_SI_EEESC_SE_Li256ELb1ELb1ELb0ELb0EEENS1_19SingleTileSchedulerILb1ELb0ELb1ELi128EEEEEEEEEvNT_6ParamsE:
	.zero		1576


//--------------------- .nv.constant0._ZN7cutlass13device_kernelIN5flash19enable_sm80_to_sm89INS1_16FlashAttnFwdSm80INS1_25CollectiveMainloopFwdSm80ILi8ELi2ELb1EN4cute5tupleIJNS5_1CILi128EEENS7_ILi96EEENS7_ILi192EEEEEELi192ENS_10bfloat16_tEfNS_4arch4Sm80ELb0ELb0ELb1ELb0ELb0ELb0ELb1ELb0EEENS1_21CollectiveEpilogueFwdINS6_IJS8_SA_S9_EEENS6_IJNS7_ILi1EEESI_SI_EEESC_SE_Li256ELb0ELb1ELb0ELb0EEENS1_19SingleTileSchedulerILb0ELb0ELb1ELi128EEEEEEEEEvNT_6ParamsE --------------------------
	.section	.nv.constant0._ZN7cutlass13device_kernelIN5flash19enable_sm80_to_sm89INS1_16FlashAttnFwdSm80INS1_25CollectiveMainloopFwdSm80ILi8ELi2ELb1EN4cute5tupleIJNS5_1CILi128EEENS7_ILi96EEENS7_ILi192EEEEEELi192ENS_10bfloat16_tEfNS_4arch4Sm80ELb0ELb0ELb1ELb0ELb0ELb0ELb1ELb0EEENS1_21CollectiveEpilogueFwdINS6_IJS8_SA_S9_EEENS6_IJNS7_ILi1EEESI_SI_EEESC_SE_Li256ELb0ELb1ELb0ELb0EEENS1_19SingleTileSchedulerILb0ELb0ELb1ELi128EEEEEEEEEvNT_6ParamsE,"a",@progbits
	.sectionflags	@""
	.align	4
.nv.constant0._ZN7cutlass13device_kernelIN5flash19enable_sm80_to_sm89INS1_16FlashAttnFwdSm80INS1_25CollectiveMainloopFwdSm80ILi8ELi2ELb1EN4cute5tupleIJNS5_1CILi128EEENS7_ILi96EEENS7_ILi192EEEEEELi192ENS_10bfloat16_tEfNS_4arch4Sm80ELb0ELb0ELb1ELb0ELb0ELb0ELb1ELb0EEENS1_21CollectiveEpilogueFwdINS6_IJS8_SA_S9_EEENS6_IJNS7_ILi1EEESI_SI_EEESC_SE_Li256ELb0ELb1ELb0ELb0EEENS1_19SingleTileSchedulerILb0ELb0ELb1ELi128EEEEEEEEEvNT_6ParamsE:
	.zero		1576


//--------------------- .nv.constant0._ZN7cutlass13device_kernelIN5flash19enable_sm80_to_sm89INS1_16FlashAttnFwdSm80INS1_25CollectiveMainloopFwdSm80ILi8ELi2ELb1EN4cute5tupleIJNS5_1CILi128EEENS7_ILi96EEENS7_ILi192EEEEEELi192ENS_10bfloat16_tEfNS_4arch4Sm80ELb0ELb0ELb1ELb1ELb0ELb0ELb1ELb0EEENS1_21CollectiveEpilogueFwdINS6_IJS8_SA_S9_EEENS6_IJNS7_ILi1EEESI_SI_EEESC_SE_Li256ELb1ELb1ELb0ELb0EEENS1_19SingleTileSchedulerILb1ELb0ELb1ELi128EEEEEEEEEvNT_6ParamsE --------------------------
	.section	.nv.constant0._ZN7cutlass13device_kernelIN5flash19enable_sm80_to_sm89INS1_16FlashAttnFwdSm80INS1_25CollectiveMainloopFwdSm80ILi8ELi2ELb1EN4cute5tupleIJNS5_1CILi128EEENS7_ILi96EEENS7_ILi192EEEEEELi192ENS_10bfloat16_tEfNS_4arch4Sm80ELb0ELb0ELb1ELb1ELb0ELb0ELb1ELb0EEENS1_21CollectiveEpilogueFwdINS6_IJS8_SA_S9_EEENS6_IJNS7_ILi1EEESI_SI_EEESC_SE_Li256ELb1ELb1ELb0ELb0EEENS1_19SingleTileSchedulerILb1ELb0ELb1ELi128EEEEEEEEEvNT_6ParamsE,"a",@progbits
	.sectionflags	@""
	.align	4
.nv.constant0._ZN7cutlass13device_kernelIN5flash19enable_sm80_to_sm89INS1_16FlashAttnFwdSm80INS1_25CollectiveMainloopFwdSm80ILi8ELi2ELb1EN4cute5tupleIJNS5_1CILi128EEENS7_ILi96EEENS7_ILi192EEEEEELi192ENS_10bfloat16_tEfNS_4arch4Sm80ELb0ELb0ELb1ELb1ELb0ELb0ELb1ELb0EEENS1_21CollectiveEpilogueFwdINS6_IJS8_SA_S9_EEENS6_IJNS7_ILi1EEESI_SI_EEESC_SE_Li256ELb1ELb1ELb0ELb0EEENS1_19SingleTileSchedulerILb1ELb0ELb1ELi128EEEEEEEEEvNT_6ParamsE:
	.zero		1576


//--------------------- .nv.constant0._ZN7cutlass13device_kernelIN5flash19enable_sm80_to_sm89INS1_16FlashAttnFwdSm80INS1_25CollectiveMainloopFwdSm80ILi8ELi2ELb0EN4cute5tupleIJNS5_1CILi128EEENS7_ILi64EEENS7_ILi192EEEEEELi192ENS_10bfloat16_tEfNS_4arch4Sm80ELb0ELb0ELb1ELb1ELb0ELb1ELb1ELb0EEENS1_21CollectiveEpilogueFwdINS6_IJS8_SA_S9_EEENS6_IJNS7_ILi1EEESI_SI_EEESC_SE_Li256ELb1ELb1ELb0ELb0EEENS1_19SingleTileSchedulerILb1ELb0ELb1ELi128EEEEEEEEEvNT_6ParamsE --------------------------
	.section	.nv.constant0._ZN7cutlass13device_kernelIN5flash19enable_sm80_to_sm89INS1_16FlashAttnFwdSm80INS1_25CollectiveMainloopFwdSm80ILi8ELi2ELb0EN4cute5tupleIJNS5_1CILi128EEENS7_ILi64EEENS7_ILi192EEEEEELi192ENS_10bfloat16_tEfNS_4arch4Sm80ELb0ELb0ELb1ELb1ELb0ELb1ELb1ELb0EEENS1_21CollectiveEpilogueFwdINS6_IJS8_SA_S9_EEENS6_IJNS7_ILi1EEESI_SI_EEESC_SE_Li256ELb1ELb1ELb0ELb0EEENS1_19SingleTileSchedulerILb1ELb0ELb1ELi128EEEEEEEEEvNT_6ParamsE,"a",@progbits
	.sectionflags	@""
	.align	4
.nv.constant0._ZN7cutlass13device_kernelIN5flash19enable_sm80_to_sm89INS1_16FlashAttnFwdSm80INS1_25CollectiveMainloopFwdSm80ILi8ELi2ELb0EN4cute5tupleIJNS5_1CILi128EEENS7_ILi64EEENS7_ILi192EEEEEELi192ENS_10bfloat16_tEfNS_4arch4Sm80ELb0ELb0ELb1ELb1ELb0ELb1ELb1ELb0EEENS1_21CollectiveEpilogueFwdINS6_IJS8_SA_S9_EEENS6_IJNS7_ILi1EEESI_SI_EEESC_SE_Li256ELb1ELb1ELb0ELb0EEENS1_19SingleTileSchedulerILb1ELb0ELb1ELi128EEEEEEEEEvNT_6ParamsE:
	.zero		1576


//--------------------- .nv.constant0._ZN7cutlass13device_kernelIN5flash19enable_sm80_to_sm89INS1_16FlashAttnFwdSm80INS1_25CollectiveMainloopFwdSm80ILi8ELi2ELb0EN4cute5tupleIJNS5_1CILi128EEENS7_ILi64EEENS7_ILi192EEEEEELi192ENS_10bfloat16_tEfNS_4arch4Sm80ELb0ELb1ELb1ELb0ELb0ELb0ELb1ELb0EEENS1_21CollectiveEpilogueFwdINS6_IJS8_SA_S9_EEENS6_IJNS7_ILi1EEESI_SI_EEESC_SE_Li256ELb0ELb1ELb0ELb0EEENS1_19SingleTileSchedulerILb0ELb0ELb1ELi128EEEEEEEEEvNT_6ParamsE --------------------------
	.section	.nv.constant0._ZN7cutlass13device_kernelIN5flash19enable_sm80_to_sm89INS1_16FlashAttnFwdSm80INS1_25CollectiveMainloopFwdSm80ILi8ELi2ELb0EN4cute5tupleIJNS5_1CILi128EEENS7_ILi64EEENS7_ILi192EEEEEELi192ENS_10bfloat16_tEfNS_4arch4Sm80ELb0ELb1ELb1ELb0ELb0ELb0ELb1ELb0EEENS1_21CollectiveEpilogueFwdINS6_IJS8_SA_S9_EEENS6_IJNS7_ILi1EEESI_SI_EEESC_SE_Li256ELb0ELb1ELb0ELb0EEENS1_19SingleTileSchedulerILb0ELb0ELb1ELi128EEEEEEEEEvNT_6ParamsE,"a",@progbits
	.sectionflags	@""
	.align	4
.nv.constant0._ZN7cutlass13device_kernelIN5flash19enable_sm80_to_sm89INS1_16FlashAttnFwdSm80INS1_25CollectiveMainloopFwdSm80ILi8ELi2ELb0EN4cute5tupleIJNS5_1CILi128EEENS7_ILi64EEENS7_ILi192EEEEEELi192ENS_10bfloat16_tEfNS_4arch4Sm80ELb0ELb1ELb1ELb0ELb0ELb0ELb1ELb0EEENS1_21CollectiveEpilogueFwdINS6_IJS8_SA_S9_EEENS6_IJNS7_ILi1EEESI_SI_EEESC_SE_Li256ELb0ELb1ELb0ELb0EEENS1_19SingleTileSchedulerILb0ELb0ELb1ELi128EEEEEEEEEvNT_6ParamsE:
	.zero		1576


//--------------------- .nv.constant0._ZN7cutlass13device_kernelIN5flash19enable_sm80_to_sm89INS1_16FlashAttnFwdSm80INS1_25CollectiveMainloopFwdSm80ILi8ELi2ELb0EN4cute5tupleIJNS5_1CILi128EEENS7_ILi64EEENS7_ILi192EEEEEELi192ENS_10bfloat16_tEfNS_4arch4Sm80ELb0ELb1ELb1ELb1ELb0ELb0ELb1ELb0EEENS1_21CollectiveEpilogueFwdINS6_IJS8_SA_S9_EEENS6_IJNS7_ILi1EEESI_SI_EEESC_SE_Li256ELb1ELb1ELb0ELb0EEENS1_19SingleTileSchedulerILb1ELb0ELb1ELi128EEEEEEEEEvNT_6ParamsE --------------------------
	.section	.nv.constant0._ZN7cutlass13device_kernelIN5flash19enable_sm80_to_sm89INS1_16FlashAttnFwdSm80INS1_25CollectiveMainloopFwdSm80ILi8ELi2ELb0EN4cute5tupleIJNS5_1CILi128EEENS7_ILi64EEENS7_ILi192EEEEEELi192ENS_10bfloat16_tEfNS_4arch4Sm80ELb0ELb1ELb1ELb1ELb0ELb0ELb1ELb0EEENS1_21CollectiveEpilogueFwdINS6_IJS8_SA_S9_EEENS6_IJNS7_ILi1EEESI_SI_EEESC_SE_Li256ELb1ELb1ELb0ELb0EEENS1_19SingleTileSchedulerILb1ELb0ELb1ELi128EEEEEEEEEvNT_6ParamsE,"a",@progbits
	.sectionflags	@""
	.align	4
.nv.constant0._ZN7cutlass13device_kernelIN5flash19enable_sm80_to_sm89INS1_16FlashAttnFwdSm80INS1_25CollectiveMainloopFwdSm80ILi8ELi2ELb0EN4cute5tupleIJNS5_1CILi128EEENS7_ILi64EEENS7_ILi192EEEEEELi192ENS_10bfloat16_tEfNS_4arch4Sm80ELb0ELb1ELb1ELb1ELb0ELb0ELb1ELb0EEENS1_21CollectiveEpilogueFwdINS6_IJS8_SA_S9_EEENS6_IJNS7_ILi1EEESI_SI_EEESC_SE_Li256ELb1ELb1ELb0ELb0EEENS1_19SingleTileSchedulerILb1ELb0ELb1ELi128EEEEEEEEEvNT_6ParamsE:
	.zero		1576


//--------------------- .nv.constant0._ZN7cutlass13device_kernelIN5flash19enable_sm80_to_sm89INS1_16FlashAttnFwdSm80INS1_25CollectiveMainloopFwdSm80ILi8ELi2ELb0EN4cute5tupleIJNS5_1CILi128EEENS7_ILi64EEENS7_ILi192EEEEEELi192ENS_10bfloat16_tEfNS_4arch4Sm80ELb0ELb1ELb1ELb1ELb0ELb1ELb1ELb0EEENS1_21CollectiveEpilogueFwdINS6_IJS8_SA_S9_EEENS6_IJNS7_ILi1EEESI_SI_EEESC_SE_Li256ELb1ELb1ELb0ELb0EEENS1_19SingleTileSchedulerILb1ELb0ELb1ELi128EEEEEEEEEvNT_6ParamsE --------------------------
	.section	.nv.constant0._ZN7cutlass13device_kernelIN5flash19enable_sm80_to_sm89INS1_16FlashAttnFwdSm80INS1_25CollectiveMainloopFwdSm80ILi8ELi2ELb0EN4cute5tupleIJNS5_1CILi128EEENS7_ILi64EEENS7_ILi192EEEEEELi192ENS_10bfloat16_tEfNS_4arch4Sm80ELb0ELb1ELb1ELb1ELb0ELb1ELb1ELb0EEENS1_21CollectiveEpilogueFwdINS6_IJS8_SA_S9_EEENS6_IJNS7_ILi1EEESI_SI_EEESC_SE_Li256ELb1ELb1ELb0ELb0EEENS1_19SingleTileSchedulerILb1ELb0ELb1ELi128EEEEEEEEEvNT_6ParamsE,"a",@progbits
	.sectionflags	@""
	.align	4
.nv.constant0._ZN7cutlass13device_kernelIN5flash19enable_sm80_to_sm89INS1_16FlashAttnFwdSm80INS1_25CollectiveMainloopFwdSm80ILi8ELi2ELb0EN4cute5tupleIJNS5_1CILi128EEENS7_ILi64EEENS7_ILi192EEEEEELi192ENS_10bfloat16_tEfNS_4arch4Sm80ELb0ELb1ELb1ELb1ELb0ELb1ELb1ELb0EEENS1_21CollectiveEpilogueFwdINS6_IJS8_SA_S9_EEENS6_IJNS7_ILi1EEESI_SI_EEESC_SE_Li256ELb1ELb1ELb0ELb0EEENS1_19SingleTileSchedulerILb1ELb0ELb1ELi128EEEEEEEEEvNT_6ParamsE:
	.zero		1576


//--------------------- .nv.constant0._ZN7cutlass13device_kernelIN5flash19enable_sm80_to_sm89INS1_16FlashAttnFwdSm80INS1_25CollectiveMainloopFwdSm80ILi8ELi2ELb1EN4cute5tupleIJNS5_1CILi128EEENS7_ILi96EEENS7_ILi192EEEEEELi192ENS_10bfloat16_tEfNS_4arch4Sm80ELb1ELb0ELb1ELb0ELb0ELb0ELb1ELb0EEENS1_21CollectiveEpilogueFwdINS6_IJS8_SA_S9_EEENS6_IJNS7_ILi1EEESI_SI_EEESC_SE_Li256ELb0ELb1ELb0ELb0EEENS1_30DynamicPersistentTileSchedulerILi256ELi256ELb0ELb1ELb0EEEEEEEEEvNT_6ParamsE --------------------------
	.section	.nv.constant0._ZN7cutlass13device_kernelIN5flash19enable_sm80_to_sm89INS1_16FlashAttnFwdSm80INS1_25CollectiveMainloopFwdSm80ILi8ELi2ELb1EN4cute5tupleIJNS5_1CILi128EEENS7_ILi96EEENS7_ILi192EEEEEELi192ENS_10bfloat16_tEfNS_4arch4Sm80ELb1ELb0ELb1ELb0ELb0ELb0ELb1ELb0EEENS1_21CollectiveEpilogueFwdINS6_IJS8_SA_S9_EEENS6_IJNS7_ILi1EEESI_SI_EEESC_SE_Li256ELb0ELb1ELb0ELb0EEENS1_30DynamicPersistentTileSchedulerILi256ELi256ELb0ELb1ELb0EEEEEEEEEvNT_6ParamsE,"a",@progbits
	.sectionflags	@""
	.align	4
.nv.constant0._ZN7cutlass13device_kernelIN5flash19enable_sm80_to_sm89INS1_16FlashAttnFwdSm80INS1_25CollectiveMainloopFwdSm80ILi8ELi2ELb1EN4cute5tupleIJNS5_1CILi128EEENS7_ILi96EEENS7_ILi192EEEEEELi192ENS_10bfloat16_tEfNS_4arch4Sm80ELb1ELb0ELb1ELb0ELb0ELb0ELb1ELb0EEENS1_21CollectiveEpilogueFwdINS6_IJS8_SA_S9_EEENS6_IJNS7_ILi1EEESI_SI_EEESC_SE_Li256ELb0ELb1ELb0ELb0EEENS1_30DynamicPersistentTileSchedulerILi256ELi256ELb0ELb1ELb0EEEEEEEEEvNT_6ParamsE:
	.zero		1592


//--------------------- .nv.constant0._ZN7cutlass13device_kernelIN5flash19enable_sm80_to_sm89INS1_16FlashAttnFwdSm80INS1_25CollectiveMainloopFwdSm80ILi8ELi2ELb1EN4cute5tupleIJNS5_1CILi128EEENS7_ILi96EEENS7_ILi192EEEEEELi192ENS_10bfloat16_tEfNS_4arch4Sm80ELb1ELb0ELb1ELb1ELb0ELb0ELb1ELb0EEENS1_21CollectiveEpilogueFwdINS6_IJS8_SA_S9_EEENS6_IJNS7_ILi1EEESI_SI_EEESC_SE_Li256ELb1ELb1ELb0ELb0EEENS1_19SingleTileSchedulerILb1ELb0ELb1ELi128EEEEEEEEEvNT_6ParamsE --------------------------
	.section	.nv.constant0._ZN7cutlass13device_kernelIN5flash19enable_sm80_to_sm89INS1_16FlashAttnFwdSm80INS1_25CollectiveMainloopFwdSm80ILi8ELi2ELb1EN4cute5tupleIJNS5_1CILi128EEENS7_ILi96EEENS7_ILi192EEEEEELi192ENS_10bfloat16_tEfNS_4arch4Sm80ELb1ELb0ELb1ELb1ELb0ELb0ELb1ELb0EEENS1_21CollectiveEpilogueFwdINS6_IJS8_SA_S9_EEENS6_IJNS7_ILi1EEESI_SI_EEESC_SE_Li256ELb1ELb1ELb0ELb0EEENS1_19SingleTileSchedulerILb1ELb0ELb1ELi128EEEEEEEEEvNT_6ParamsE,"a",@progbits
	.sectionflags	@""
	.align	4
.nv.constant0._ZN7cutlass13device_kernelIN5flash19enable_sm80_to_sm89INS1_16FlashAttnFwdSm80INS1_25CollectiveMainloopFwdSm80ILi8ELi2ELb1EN4cute5tupleIJNS5_1CILi128EEENS7_ILi96EEENS7_ILi192EEEEEELi192ENS_10bfloat16_tEfNS_4arch4Sm80ELb1ELb0ELb1ELb1ELb0ELb0ELb1ELb0EEENS1_21CollectiveEpilogueFwdINS6_IJS8_SA_S9_EEENS6_IJNS7_ILi1EEESI_SI_EEESC_SE_Li256ELb1ELb1ELb0ELb0EEENS1_19SingleTileSchedulerILb1ELb0ELb1ELi128EEEEEEEEEvNT_6ParamsE:
	.zero		1576


//--------------------- .nv.constant0._ZN7cutlass13device_kernelIN5flash19enable_sm80_to_sm89INS1_16FlashAttnFwdSm80INS1_25CollectiveMainloopFwdSm80ILi8ELi2ELb0EN4cute5tupleIJNS5_1CILi128EEENS7_ILi64EEENS7_ILi192EEEEEELi192ENS_10bfloat16_tEfNS_4arch4Sm80ELb1ELb0ELb1ELb1ELb0ELb1ELb1ELb0EEENS1_21CollectiveEpilogueFwdINS6_IJS8_SA_S9_EEENS6_IJNS7_ILi1EEESI_SI_EEESC_SE_Li256ELb1ELb1ELb0ELb0EEENS1_19SingleTileSchedulerILb1ELb0ELb1ELi128EEEEEEEEEvNT_6ParamsE --------------------------
	.section	.nv.constant0._ZN7cutlass13device_kernelIN5flash19enable_sm80_to_sm89INS1_16FlashAttnFwdSm80INS1_25CollectiveMainloopFwdSm80ILi8ELi2ELb0EN4cute5tupleIJNS5_1CILi128EEENS7_ILi64EEENS7_ILi192EEEEEELi192ENS_10bfloat16_tEfNS_4arch4Sm80ELb1ELb0ELb1ELb1ELb0ELb1ELb1ELb0EEENS1_21CollectiveEpilogueFwdINS6_IJS8_SA_S9_EEENS6_IJNS7_ILi1EEESI_SI_EEESC_SE_Li256ELb1ELb1ELb0ELb0EEENS1_19SingleTileSchedulerILb1ELb0ELb1ELi128EEEEEEEEEvNT_6ParamsE,"a",@progbits
	.sectionflags	@""
	.align	4
.nv.constant0._ZN7cutlass13device_kernelIN5flash19enable_sm80_to_sm89INS1_16FlashAttnFwdSm80INS1_25CollectiveMainloopFwdSm80ILi8ELi2ELb0EN4cute5tupleIJNS5_1CILi128EEENS7_ILi64EEENS7_ILi192EEEEEELi192ENS_10bfloat16_tEfNS_4arch4Sm80ELb1ELb0ELb1ELb1ELb0ELb1ELb1ELb0EEENS1_21CollectiveEpilogueFwdINS6_IJS8_SA_S9_EEENS6_IJNS7_ILi1EEESI_SI_EEESC_SE_Li256ELb1ELb1ELb0ELb0EEENS1_19SingleTileSchedulerILb1ELb0ELb1ELi128EEEEEEEEEvNT_6ParamsE:
	.zero		1576


//--------------------- .nv.constant0._ZN7cutlass13device_kernelIN5flash19enable_sm80_to_sm89INS1_16FlashAttnFwdSm80INS1_25CollectiveMainloopFwdSm80ILi8ELi1ELb1EN4cute5tupleIJNS5_1CILi128EEENS7_ILi96EEENS7_ILi192EEEEEELi192ENS_10bfloat16_tEfNS_4arch4Sm80ELb0ELb0ELb0ELb0ELb0ELb0ELb1ELb0EEENS1_21CollectiveEpilogueFwdINS6_IJS8_SA_S9_EEENS6_IJNS7_ILi1EEESI_SI_EEESC_SE_Li256ELb0ELb1ELb0ELb0EEENS1_19SingleTileSchedulerILb0ELb0ELb1ELi128EEEEEEEEEvNT_6ParamsE --------------------------
	.section	.nv.constant0._ZN7cutlass13device_kernelIN5flash19enable_sm80_to_sm89INS1_16FlashAttnFwdSm80INS1_25CollectiveMainloopFwdSm80ILi8ELi1ELb1EN4cute5tupleIJNS5_1CILi128EEENS7_ILi96EEENS7_ILi192EEEEEELi192ENS_10bfloat16_tEfNS_4arch4Sm80ELb0ELb0ELb0ELb0ELb0ELb0ELb1ELb0EEENS1_21CollectiveEpilogueFwdINS6_IJS8_SA_S9_EEENS6_IJNS7_ILi1EEESI_SI_EEESC_SE_Li256ELb0ELb1ELb0ELb0EEENS1_19SingleTileSchedulerILb0ELb0ELb1ELi128EEEEEEEEEvNT_6ParamsE,"a",@progbits
	.sectionflags	@""
	.align	4
.nv.constant0._ZN7cutlass13device_kernelIN5flash19enable_sm80_to_sm89INS1_16FlashAttnFwdSm80INS1_25CollectiveMainloopFwdSm80ILi8ELi1ELb1EN4cute5tupleIJNS5_1CILi128EEENS7_ILi96EEENS7_ILi192EEEEEELi192ENS_10bfloat16_tEfNS_4arch4Sm80ELb0ELb0ELb0ELb0ELb0ELb0ELb1ELb0EEENS1_21CollectiveEpilogueFwdINS6_IJS8_SA_S9_EEENS6_IJNS7_ILi1EEESI_SI_EEESC_SE_Li256ELb0ELb1ELb0ELb0EEENS1_19SingleTileSchedulerILb0ELb0ELb1ELi128EEEEEEEEEvNT_6ParamsE:
	.zero		1576


//--------------------- .nv.constant0._ZN7cutlass13device_kernelIN5flash19enable_sm80_to_sm89INS1_16FlashAttnFwdSm80INS1_25CollectiveMainloopFwdSm80ILi8ELi1ELb1EN4cute5tupleIJNS5_1CILi128EEENS7_ILi96EEENS7_ILi192EEEEEELi192ENS_10bfloat16_tEfNS_4arch4Sm80ELb0ELb0ELb0ELb1ELb0ELb0ELb1ELb0EEENS1_21CollectiveEpilogueFwdINS6_IJS8_SA_S9_EEENS6_IJNS7_ILi1EEESI_SI_EEESC_SE_Li256ELb1ELb1ELb0ELb0EEENS1_19SingleTileSchedulerILb1ELb0ELb1ELi128EEEEEEEEEvNT_6ParamsE --------------------------
	.section	.nv.constant0._ZN7cutlass13device_kernelIN5flash19enable_sm80_to_sm89INS1_16FlashAttnFwdSm80INS1_25CollectiveMainloopFwdSm80ILi8ELi1ELb1EN4cute5tupleIJNS5_1CILi128EEENS7_ILi96EEENS7_ILi192EEEEEELi192ENS_10bfloat16_tEfNS_4arch4Sm80ELb0ELb0ELb0ELb1ELb0ELb0ELb1ELb0EEENS1_21CollectiveEpilogueFwdINS6_IJS8_SA_S9_EEENS6_IJNS7_ILi1EEESI_SI_EEESC_SE_Li256ELb1ELb1ELb0ELb0EEENS1_19SingleTileSchedulerILb1ELb0ELb1ELi128EEEEEEEEEvNT_6ParamsE,"a",@progbits
	.sectionflags	@""
	.align	4
.nv.constant0._ZN7cutlass13device_kernelIN5flash19enable_sm80_to_sm89INS1_16FlashAttnFwdSm80INS1_25CollectiveMainloopFwdSm80ILi8ELi1ELb1EN4cute5tupleIJNS5_1CILi128EEENS7_ILi96EEENS7_ILi192EEEEEELi192ENS_10bfloat16_tEfNS_4arch4Sm80ELb0ELb0ELb0ELb1ELb0ELb0ELb1ELb0EEENS1_21CollectiveEpilogueFwdINS6_IJS8_SA_S9_EEENS6_IJNS7_ILi1EEESI_SI_EEESC_SE_Li256ELb1ELb1ELb0ELb0EEENS1_19SingleTileSchedulerILb1ELb0ELb1ELi128EEEEEEEEEvNT_6ParamsE:
	.zero		1576


//--------------------- .nv.constant0._ZN7cutlass13device_kernelIN5flash19enable_sm80_to_sm89INS1_16FlashAttnFwdSm80INS1_25CollectiveMainloopFwdSm80ILi8ELi1ELb0EN4cute5tupleIJNS5_1CILi128EEENS7_ILi64EEENS7_ILi192EEEEEELi192ENS_10bfloat16_tEfNS_4arch4Sm80ELb0ELb0ELb0ELb1ELb0ELb1ELb1ELb0EEENS1_21CollectiveEpilogueFwdINS6_IJS8_SA_S9_EEENS6_IJNS7_ILi1EEESI_SI_EEESC_SE_Li256ELb1ELb1ELb0ELb0EEENS1_19SingleTileSchedulerILb1ELb0ELb1ELi128EEEEEEEEEvNT_6ParamsE --------------------------
	.section	.nv.constant0._ZN7cutlass13device_kernelIN5flash19enable_sm80_to_sm89INS1_16FlashAttnFwdSm80INS1_25CollectiveMainloopFwdSm80ILi8ELi1ELb0EN4cute5tupleIJNS5_1CILi128EEENS7_ILi64EEENS7_ILi192EEEEEELi192ENS_10bfloat16_tEfNS_4arch4Sm80ELb0ELb0ELb0ELb1ELb0ELb1ELb1ELb0EEENS1_21CollectiveEpilogueFwdINS6_IJS8_SA_S9_EEENS6_IJNS7_ILi1EEESI_SI_EEESC_SE_Li256ELb1ELb1ELb0ELb0EEENS1_19SingleTileSchedulerILb1ELb0ELb1ELi128EEEEEEEEEvNT_6ParamsE,"a",@progbits
	.sectionflags	@""
	.align	4
.nv.constant0._ZN7cutlass13device_kernelIN5flash19enable_sm80_to_sm89INS1_16FlashAttnFwdSm80INS1_25CollectiveMainloopFwdSm80ILi8ELi1ELb0EN4cute5tupleIJNS5_1CILi128EEENS7_ILi64EEENS7_ILi192EEEEEELi192ENS_10bfloat16_tEfNS_4arch4Sm80ELb0ELb0ELb0ELb1ELb0ELb1ELb1ELb0EEENS1_21CollectiveEpilogueFwdINS6_IJS8_SA_S9_EEENS6_IJNS7_ILi1EEESI_SI_EEESC_SE_Li256ELb1ELb1ELb0ELb0EEENS1_19SingleTileSchedulerILb1ELb0ELb1ELi128EEEEEEEEEvNT_6ParamsE:
	.zero		1576


//--------------------- .nv.constant0._ZN7cutlass13device_kernelIN5flash19enable_sm80_to_sm89INS1_16FlashAttnFwdSm80INS1_25CollectiveMainloopFwdSm80ILi8ELi1ELb0EN4cute5tupleIJNS5_1CILi128EEENS7_ILi64EEENS7_ILi192EEEEEELi192ENS_10bfloat16_tEfNS_4arch4Sm80ELb0ELb1ELb0ELb0ELb0ELb0ELb1ELb0EEENS1_21CollectiveEpilogueFwdINS6_IJS8_SA_S9_EEENS6_IJNS7_ILi1EEESI_SI_EEESC_SE_Li256ELb0ELb1ELb0ELb0EEENS1_19SingleTileSchedulerILb0ELb0ELb1ELi128EEEEEEEEEvNT_6ParamsE --------------------------
	.section	.nv.constant0._ZN7cutlass13device_kernelIN5flash19enable_sm80_to_sm89INS1_16FlashAttnFwdSm80INS1_25CollectiveMainloopFwdSm80ILi8ELi1ELb0EN4cute5tupleIJNS5_1CILi128EEENS7_ILi64EEENS7_ILi192EEEEEELi192ENS_10bfloat16_tEfNS_4arch4Sm80ELb0ELb1ELb0ELb0ELb0ELb0ELb1ELb0EEENS1_21CollectiveEpilogueFwdINS6_IJS8_SA_S9_EEENS6_IJNS7_ILi1EEESI_SI_EEESC_SE_Li256ELb0ELb1ELb0ELb0EEENS1_19SingleTileSchedulerILb0ELb0ELb1ELi128EEEEEEEEEvNT_6ParamsE,"a",@progbits
	.sectionflags	@""
	.align	4
.nv.constant0._ZN7cutlass13device_kernelIN5flash19enable_sm80_to_sm89INS1_16FlashAttnFwdSm80INS1_25CollectiveMainloopFwdSm80ILi8ELi1ELb0EN4cute5tupleIJNS5_1CILi128EEENS7_ILi64EEENS7_ILi192EEEEEELi192ENS_10bfloat16_tEfNS_4arch4Sm80ELb0ELb1ELb0ELb0ELb0ELb0ELb1ELb0EEENS1_21CollectiveEpilogueFwdINS6_IJS8_SA_S9_EEENS6_IJNS7_ILi1EEESI_SI_EEESC_SE_Li256ELb0ELb1ELb0ELb0EEENS1_19SingleTileSchedulerILb0ELb0ELb1ELi128EEEEEEEEEvNT_6ParamsE:
	.zero		1576


//--------------------- .nv.constant0._ZN7cutlass13device_kernelIN5flash19enable_sm80_to_sm89INS1_16FlashAttnFwdSm80INS1_25CollectiveMainloopFwdSm80ILi8ELi1ELb0EN4cute5tupleIJNS5_1CILi128EEENS7_ILi64EEENS7_ILi192EEEEEELi192ENS_10bfloat16_tEfNS_4arch4Sm80ELb0ELb1ELb0ELb1ELb0ELb0ELb1ELb0EEENS1_21CollectiveEpilogueFwdINS6_IJS8_SA_S9_EEENS6_IJNS7_ILi1EEESI_SI_EEESC_SE_Li256ELb1ELb1ELb0ELb0EEENS1_19SingleTileSchedulerILb1ELb0ELb1ELi128EEEEEEEEEvNT_6ParamsE --------------------------
	.section	.nv.constant0._ZN7cutlass13device_kernelIN5flash19enable_sm80_to_sm89INS1_16FlashAttnFwdSm80INS1_25CollectiveMainloopFwdSm80ILi8ELi1ELb0EN4cute5tupleIJNS5_1CILi128EEENS7_ILi64EEENS7_ILi192EEEEEELi192ENS_10bfloat16_tEfNS_4arch4Sm80ELb0ELb1ELb0ELb1ELb0ELb0ELb1ELb0EEENS1_21CollectiveEpilogueFwdINS6_IJS8_SA_S9_EEENS6_IJNS7_ILi1EEESI_SI_EEESC_SE_Li256ELb1ELb1ELb0ELb0EEENS1_19SingleTileSchedulerILb1ELb0ELb1ELi128EEEEEEEEEvNT_6ParamsE,"a",@progbits
	.sectionflags	@""
	.align	4
.nv.constant0._ZN7cutlass13device_kernelIN5flash19enable_sm80_to_sm89INS1_16FlashAttnFwdSm80INS1_25CollectiveMainloopFwdSm80ILi8ELi1ELb0EN4cute5tupleIJNS5_1CILi128EEENS7_ILi64EEENS7_ILi192EEEEEELi192ENS_10bfloat16_tEfNS_4arch4Sm80ELb0ELb1ELb0ELb1ELb0ELb0ELb1ELb0EEENS1_21CollectiveEpilogueFwdINS6_IJS8_SA_S9_EEENS6_IJNS7_ILi1EEESI_SI_EEESC_SE_Li256ELb1ELb1ELb0ELb0EEENS1_19SingleTileSchedulerILb1ELb0ELb1ELi128EEEEEEEEEvNT_6ParamsE:
	.zero		1576


//--------------------- .nv.constant0._ZN7cutlass13device_kernelIN5flash19enable_sm80_to_sm89INS1_16FlashAttnFwdSm80INS1_25CollectiveMainloopFwdSm80ILi8ELi1ELb0EN4cute5tupleIJNS5_1CILi128EEENS7_ILi64EEENS7_ILi192EEEEEELi192ENS_10bfloat16_tEfNS_4arch4Sm80ELb0ELb1ELb0ELb1ELb0ELb1ELb1ELb0EEENS1_21CollectiveEpilogueFwdINS6_IJS8_SA_S9_EEENS6_IJNS7_ILi1EEESI_SI_EEESC_SE_Li256ELb1ELb1ELb0ELb0EEENS1_19SingleTileSchedulerILb1ELb0ELb1ELi128EEEEEEEEEvNT_6ParamsE --------------------------
	.section	.nv.constant0._ZN7cutlass13device_kernelIN5flash19enable_sm80_to_sm89INS1_16FlashAttnFwdSm80INS1_25CollectiveMainloopFwdSm80ILi8ELi1ELb0EN4cute5tupleIJNS5_1CILi128EEENS7_ILi64EEENS7_ILi192EEEEEELi192ENS_10bfloat16_tEfNS_4arch4Sm80ELb0ELb1ELb0ELb1ELb0ELb1ELb1ELb0EEENS1_21CollectiveEpilogueFwdINS6_IJS8_SA_S9_EEENS6_IJNS7_ILi1EEESI_SI_EEESC_SE_Li256ELb1ELb1ELb0ELb0EEENS1_19SingleTileSchedulerILb1ELb0ELb1ELi128EEEEEEEEEvNT_6ParamsE,"a",@progbits
	.sectionflags	@""
	.align	4
.nv.constant0._ZN7cutlass13device_kernelIN5flash19enable_sm80_to_sm89INS1_16FlashAttnFwdSm80INS1_25CollectiveMainloopFwdSm80ILi8ELi1ELb0EN4cute5tupleIJNS5_1CILi128EEENS7_ILi64EEENS7_ILi192EEEEEELi192ENS_10bfloat16_tEfNS_4arch4Sm80ELb0ELb1ELb0ELb1ELb0ELb1ELb1ELb0EEENS1_21CollectiveEpilogueFwdINS6_IJS8_SA_S9_EEENS6_IJNS7_ILi1EEESI_SI_EEESC_SE_Li256ELb1ELb1ELb0ELb0EEENS1_19SingleTileSchedulerILb1ELb0ELb1ELi128EEEEEEEEEvNT_6ParamsE:
	.zero		1576


//--------------------- .nv.constant0._ZN7cutlass13device_kernelIN5flash19enable_sm80_to_sm89INS1_16FlashAttnFwdSm80INS1_25CollectiveMainloopFwdSm80ILi8ELi1ELb1EN4cute5tupleIJNS5_1CILi128EEENS7_ILi96EEENS7_ILi192EEEEEELi192ENS_10bfloat16_tEfNS_4arch4Sm80ELb1ELb0ELb0ELb0ELb0ELb0ELb1ELb0EEENS1_21CollectiveEpilogueFwdINS6_IJS8_SA_S9_EEENS6_IJNS7_ILi1EEESI_SI_EEESC_SE_Li256ELb0ELb1ELb0ELb0EEENS1_30DynamicPersistentTileSchedulerILi256ELi256ELb0ELb1ELb0EEEEEEEEEvNT_6ParamsE --------------------------
	.section	.nv.constant0._ZN7cutlass13device_kernelIN5flash19enable_sm80_to_sm89INS1_16FlashAttnFwdSm80INS1_25CollectiveMainloopFwdSm80ILi8ELi1ELb1EN4cute5tupleIJNS5_1CILi128EEENS7_ILi96EEENS7_ILi192EEEEEELi192ENS_10bfloat16_tEfNS_4arch4Sm80ELb1ELb0ELb0ELb0ELb0ELb0ELb1ELb0EEENS1_21CollectiveEpilogueFwdINS6_IJS8_SA_S9_EEENS6_IJNS7_ILi1EEESI_SI_EEESC_SE_Li256ELb0ELb1ELb0ELb0EEENS1_30DynamicPersistentTileSchedulerILi256ELi256ELb0ELb1ELb0EEEEEEEEEvNT_6ParamsE,"a",@progbits
	.sectionflags	@""
	.align	4
.nv.constant0._ZN7cutlass13device_kernelIN5flash19enable_sm80_to_sm89INS1_16FlashAttnFwdSm80INS1_25CollectiveMainloopFwdSm80ILi8ELi1ELb1EN4cute5tupleIJNS5_1CILi128EEENS7_ILi96EEENS7_ILi192EEEEEELi192ENS_10bfloat16_tEfNS_4arch4Sm80ELb1ELb0ELb0ELb0ELb0ELb0ELb1ELb0EEENS1_21CollectiveEpilogueFwdINS6_IJS8_SA_S9_EEENS6_IJNS7_ILi1EEESI_SI_EEESC_SE_Li256ELb0ELb1ELb0ELb0EEENS1_30DynamicPersistentTileSchedulerILi256ELi256ELb0ELb1ELb0EEEEEEEEEvNT_6ParamsE:
	.zero		1592


//--------------------- .nv.constant0._ZN7cutlass13device_kernelIN5flash19enable_sm80_to_sm89INS1_16FlashAttnFwdSm80INS1_25CollectiveMainloopFwdSm80ILi8ELi1ELb1EN4cute5tupleIJNS5_1CILi128EEENS7_ILi96EEENS7_ILi192EEEEEELi192ENS_10bfloat16_tEfNS_4arch4Sm80ELb1ELb0ELb0ELb1ELb0ELb0ELb1ELb0EEENS1_21CollectiveEpilogueFwdINS6_IJS8_SA_S9_EEENS6_IJNS7_ILi1EEESI_SI_EEESC_SE_Li256ELb1ELb1ELb0ELb0EEENS1_19SingleTileSchedulerILb1ELb0ELb1ELi128EEEEEEEEEvNT_6ParamsE --------------------------
	.section	.nv.constant0._ZN7cutlass13device_kernelIN5flash19enable_sm80_to_sm89INS1_16FlashAttnFwdSm80INS1_25CollectiveMainloopFwdSm80ILi8ELi1ELb1EN4cute5tupleIJNS5_1CILi128EEENS7_ILi96EEENS7_ILi192EEEEEELi192ENS_10bfloat16_tEfNS_4arch4Sm80ELb1ELb0ELb0ELb1ELb0ELb0ELb1ELb0EEENS1_21CollectiveEpilogueFwdINS6_IJS8_SA_S9_EEENS6_IJNS7_ILi1EEESI_SI_EEESC_SE_Li256ELb1ELb1ELb0ELb0EEENS1_19SingleTileSchedulerILb1ELb0ELb1ELi128EEEEEEEEEvNT_6ParamsE,"a",@progbits
	.sectionflags	@""
	.align	4
.nv.constant0._ZN7cutlass13device_kernelIN5flash19enable_sm80_to_sm89INS1_16FlashAttnFwdSm80INS1_25CollectiveMainloopFwdSm80ILi8ELi1ELb1EN4cute5tupleIJNS5_1CILi128EEENS7_ILi96EEENS7_ILi192EEEEEELi192ENS_10bfloat16_tEfNS_4arch4Sm80ELb1ELb0ELb0ELb1ELb0ELb0ELb1ELb0EEENS1_21CollectiveEpilogueFwdINS6_IJS8_SA_S9_EEENS6_IJNS7_ILi1EEESI_SI_EEESC_SE_Li256ELb1ELb1ELb0ELb0EEENS1_19SingleTileSchedulerILb1ELb0ELb1ELi128EEEEEEEEEvNT_6ParamsE:
	.zero		1576


//--------------------- .nv.constant0._ZN7cutlass13device_kernelIN5flash19enable_sm80_to_sm89INS1_16FlashAttnFwdSm80INS1_25CollectiveMainloopFwdSm80ILi8ELi1ELb0EN4cute5tupleIJNS5_1CILi128EEENS7_ILi64EEENS7_ILi192EEEEEELi192ENS_10bfloat16_tEfNS_4arch4Sm80ELb1ELb0ELb0ELb1ELb0ELb1ELb1ELb0EEENS1_21CollectiveEpilogueFwdINS6_IJS8_SA_S9_EEENS6_IJNS7_ILi1EEESI_SI_EEESC_SE_Li256ELb1ELb1ELb0ELb0EEENS1_19SingleTileSchedulerILb1ELb0ELb1ELi128EEEEEEEEEvNT_6ParamsE --------------------------
	.section	.nv.constant0._ZN7cutlass13device_kernelIN5flash19enable_sm80_to_sm89INS1_16FlashAttnFwdSm80INS1_25CollectiveMainloopFwdSm80ILi8ELi1ELb0EN4cute5tupleIJNS5_1CILi128EEENS7_ILi64EEENS7_ILi192EEEEEELi192ENS_10bfloat16_tEfNS_4arch4Sm80ELb1ELb0ELb0ELb1ELb0ELb1ELb1ELb0EEENS1_21CollectiveEpilogueFwdINS6_IJS8_SA_S9_EEENS6_IJNS7_ILi1EEESI_SI_EEESC_SE_Li256ELb1ELb1ELb0ELb0EEENS1_19SingleTileSchedulerILb1ELb0ELb1ELi128EEEEEEEEEvNT_6ParamsE,"a",@progbits
	.sectionflags	@""
	.align	4
.nv.constant0._ZN7cutlass13device_kernelIN5flash19enable_sm80_to_sm89INS1_16FlashAttnFwdSm80INS1_25CollectiveMainloopFwdSm80ILi8ELi1ELb0EN4cute5tupleIJNS5_1CILi128EEENS7_ILi64EEENS7_ILi192EEEEEELi192ENS_10bfloat16_tEfNS_4arch4Sm80ELb1ELb0ELb0ELb1ELb0ELb1ELb1ELb0EEENS1_21CollectiveEpilogueFwdINS6_IJS8_SA_S9_EEENS6_IJNS7_ILi1EEESI_SI_EEESC_SE_Li256ELb1ELb1ELb0ELb0EEENS1_19SingleTileSchedulerILb1ELb0ELb1ELi128EEEEEEEEEvNT_6ParamsE:
	.zero		1576


//--------------------- .nv.constant0._ZN7cutlass13device_kernelIN5flash19enable_sm80_to_sm89INS1_16FlashAttnFwdSm80INS1_25CollectiveMainloopFwdSm80ILi8ELi2ELb1EN4cute5tupleIJNS5_1CILi128EEENS7_ILi96EEENS7_ILi192EEEEEELi192ENS_10bfloat16_tEfNS_4arch4Sm80ELb0ELb0ELb0ELb0ELb0ELb0ELb1ELb0EEENS1_21CollectiveEpilogueFwdINS6_IJS8_SA_S9_EEENS6_IJNS7_ILi1EEESI_SI_EEESC_SE_Li256ELb0ELb1ELb0ELb0EEENS1_19SingleTileSchedulerILb0ELb0ELb1ELi128EEEEEEEEEvNT_6ParamsE --------------------------
	.section	.nv.constant0._ZN7cutlass13device_kernelIN5flash19enable_sm80_to_sm89INS1_16FlashAttnFwdSm80INS1_25CollectiveMainloopFwdSm80ILi8ELi2ELb1EN4cute5tupleIJNS5_1CILi128EEENS7_ILi96EEENS7_ILi192EEEEEELi192ENS_10bfloat16_tEfNS_4arch4Sm80ELb0ELb0ELb0ELb0ELb0ELb0ELb1ELb0EEENS1_21CollectiveEpilogueFwdINS6_IJS8_SA_S9_EEENS6_IJNS7_ILi1EEESI_SI_EEESC_SE_Li256ELb0ELb1ELb0ELb0EEENS1_19SingleTileSchedulerILb0ELb0ELb1ELi128EEEEEEEEEvNT_6ParamsE,"a",@progbits
	.sectionflags	@""
	.align	4
.nv.constant0._ZN7cutlass13device_kernelIN5flash19enable_sm80_to_sm89INS1_16FlashAttnFwdSm80INS1_25CollectiveMainloopFwdSm80ILi8ELi2ELb1EN4cute5tupleIJNS5_1CILi128EEENS7_ILi96EEENS7_ILi192EEEEEELi192ENS_10bfloat16_tEfNS_4arch4Sm80ELb0ELb0ELb0ELb0ELb0ELb0ELb1ELb0EEENS1_21CollectiveEpilogueFwdINS6_IJS8_SA_S9_EEENS6_IJNS7_ILi1EEESI_SI_EEESC_SE_Li256ELb0ELb1ELb0ELb0EEENS1_19SingleTileSchedulerILb0ELb0ELb1ELi128EEEEEEEEEvNT_6ParamsE:
	.zero		1576


//--------------------- .nv.constant0._ZN7cutlass13device_kernelIN5flash19enable_sm80_to_sm89INS1_16FlashAttnFwdSm80INS1_25CollectiveMainloopFwdSm80ILi8ELi2ELb1EN4cute5tupleIJNS5_1CILi128EEENS7_ILi96EEENS7_ILi192EEEEEELi192ENS_10bfloat16_tEfNS_4arch4Sm80ELb0ELb0ELb0ELb1ELb0ELb0ELb1ELb0EEENS1_21CollectiveEpilogueFwdINS6_IJS8_SA_S9_EEENS6_IJNS7_ILi1EEESI_SI_EEESC_SE_Li256ELb1ELb1ELb0ELb0EEENS1_19SingleTileSchedulerILb1ELb0ELb1ELi128EEEEEEEEEvNT_6ParamsE --------------------------
	.section	.nv.constant0._ZN7cutlass13device_kernelIN5flash19enable_sm80_to_sm89INS1_16FlashAttnFwdSm80INS1_25CollectiveMainloopFwdSm80ILi8ELi2ELb1EN4cute5tupleIJNS5_1CILi128EEENS7_ILi96EEENS7_ILi192EEEEEELi192ENS_10bfloat16_tEfNS_4arch4Sm80ELb0ELb0ELb0ELb1ELb0ELb0ELb1ELb0EEENS1_21CollectiveEpilogueFwdINS6_IJS8_SA_S9_EEENS6_IJNS7_ILi1EEESI_SI_EEESC_SE_Li256ELb1ELb1ELb0ELb0EEENS1_19SingleTileSchedulerILb1ELb0ELb1ELi128EEEEEEEEEvNT_6ParamsE,"a",@progbits
	.sectionflags	@""
	.align	4
.nv.constant0._ZN7cutlass13device_kernelIN5flash19enable_sm80_to_sm89INS1_16FlashAttnFwdSm80INS1_25CollectiveMainloopFwdSm80ILi8ELi2ELb1EN4cute5tupleIJNS5_1CILi128EEENS7_ILi96EEENS7_ILi192EEEEEELi192ENS_10bfloat16_tEfNS_4arch4Sm80ELb0ELb0ELb0ELb1ELb0ELb0ELb1ELb0EEENS1_21CollectiveEpilogueFwdINS6_IJS8_SA_S9_EEENS6_IJNS7_ILi1EEESI_SI_EEESC_SE_Li256ELb1ELb1ELb0ELb0EEENS1_19SingleTileSchedulerILb1ELb0ELb1ELi128EEEEEEEEEvNT_6ParamsE:
	.zero		1576


//--------------------- .nv.constant0._ZN7cutlass13device_kernelIN5flash19enable_sm80_to_sm89INS1_16FlashAttnFwdSm80INS1_25CollectiveMainloopFwdSm80ILi8ELi2ELb0EN4cute5tupleIJNS5_1CILi128EEENS7_ILi64EEENS7_ILi192EEEEEELi192ENS_10bfloat16_tEfNS_4arch4Sm80ELb0ELb0ELb0ELb1ELb0ELb1ELb1ELb0EEENS1_21CollectiveEpilogueFwdINS6_IJS8_SA_S9_EEENS6_IJNS7_ILi1EEESI_SI_EEESC_SE_Li256ELb1ELb1ELb0ELb0EEENS1_19SingleTileSchedulerILb1ELb0ELb1ELi128EEEEEEEEEvNT_6ParamsE --------------------------
	.section	.nv.constant0._ZN7cutlass13device_kernelIN5flash19enable_sm80_to_sm89INS1_16FlashAttnFwdSm80INS1_25CollectiveMainloopFwdSm80ILi8ELi2ELb0EN4cute5tupleIJNS5_1CILi128EEENS7_ILi64EEENS7_ILi192EEEEEELi192ENS_10bfloat16_tEfNS_4arch4Sm80ELb0ELb0ELb0ELb1ELb0ELb1ELb1ELb0EEENS1_21CollectiveEpilogueFwdINS6_IJS8_SA_S9_EEENS6_IJNS7_ILi1EEESI_SI_EEESC_SE_Li256ELb1ELb1ELb0ELb0EEENS1_19SingleTileSchedulerILb1ELb0ELb1ELi128EEEEEEEEEvNT_6ParamsE,"a",@progbits
	.sectionflags	@""
	.align	4
.nv.constant0._ZN7cutlass13device_kernelIN5flash19enable_sm80_to_sm89INS1_16FlashAttnFwdSm80INS1_25CollectiveMainloopFwdSm80ILi8ELi2ELb0EN4cute5tupleIJNS5_1CILi128EEENS7_ILi64EEENS7_ILi192EEEEEELi192ENS_10bfloat16_tEfNS_4arch4Sm80ELb0ELb0ELb0ELb1ELb0ELb1ELb1ELb0EEENS1_21CollectiveEpilogueFwdINS6_IJS8_SA_S9_EEENS6_IJNS7_ILi1EEESI_SI_EEESC_SE_Li256ELb1ELb1ELb0ELb0EEENS1_19SingleTileSchedulerILb1ELb0ELb1ELi128EEEEEEEEEvNT_6ParamsE:
	.zero		1576


//--------------------- .nv.constant0._ZN7cutlass13device_kernelIN5flash19enable_sm80_to_sm89INS1_16FlashAttnFwdSm80INS1_25CollectiveMainloopFwdSm80ILi8ELi2ELb0EN4cute5tupleIJNS5_1CILi128EEENS7_ILi64EEENS7_ILi192EEEEEELi192ENS_10bfloat16_tEfNS_4arch4Sm80ELb0ELb1ELb0ELb0ELb0ELb0ELb1ELb0EEENS1_21CollectiveEpilogueFwdINS6_IJS8_SA_S9_EEENS6_IJNS7_ILi1EEESI_SI_EEESC_SE_Li256ELb0ELb1ELb0ELb0EEENS1_19SingleTileSchedulerILb0ELb0ELb1ELi128EEEEEEEEEvNT_6ParamsE --------------------------
	.section	.nv.constant0._ZN7cutlass13device_kernelIN5flash19enable_sm80_to_sm89INS1_16FlashAttnFwdSm80INS1_25CollectiveMainloopFwdSm80ILi8ELi2ELb0EN4cute5tupleIJNS5_1CILi128EEENS7_ILi64EEENS7_ILi192EEEEEELi192ENS_10bfloat16_tEfNS_4arch4Sm80ELb0ELb1ELb0ELb0ELb0ELb0ELb1ELb0EEENS1_21CollectiveEpilogueFwdINS6_IJS8_SA_S9_EEENS6_IJNS7_ILi1EEESI_SI_EEESC_SE_Li256ELb0ELb1ELb0ELb0EEENS1_19SingleTileSchedulerILb0ELb0ELb1ELi128EEEEEEEEEvNT_6ParamsE,"a",@progbits
	.sectionflags	@""
	.align	4
.nv.constant0._ZN7cutlass13device_kernelIN5flash19enable_sm80_to_sm89INS1_16FlashAttnFwdSm80INS1_25CollectiveMainloopFwdSm80ILi8ELi2ELb0EN4cute5tupleIJNS5_1CILi128EEENS7_ILi64EEENS7_ILi192EEEEEELi192ENS_10bfloat16_tEfNS_4arch4Sm80ELb0ELb1ELb0ELb0ELb0ELb0ELb1ELb0EEENS1_21CollectiveEpilogueFwdINS6_IJS8_SA_S9_EEENS6_IJNS7_ILi1EEESI_SI_EEESC_SE_Li256ELb0ELb1ELb0ELb0EEENS1_19SingleTileSchedulerILb0ELb0ELb1ELi128EEEEEEEEEvNT_6ParamsE:
	.zero		1576


//--------------------- .nv.constant0._ZN7cutlass13device_kernelIN5flash19enable_sm80_to_sm89INS1_16FlashAttnFwdSm80INS1_25CollectiveMainloopFwdSm80ILi8ELi2ELb0EN4cute5tupleIJNS5_1CILi128EEENS7_ILi64EEENS7_ILi192EEEEEELi192ENS_10bfloat16_tEfNS_4arch4Sm80ELb0ELb1ELb0ELb1ELb0ELb0ELb1ELb0EEENS1_21CollectiveEpilogueFwdINS6_IJS8_SA_S9_EEENS6_IJNS7_ILi1EEESI_SI_EEESC_SE_Li256ELb1ELb1ELb0ELb0EEENS1_19SingleTileSchedulerILb1ELb0ELb1ELi128EEEEEEEEEvNT_6ParamsE --------------------------
	.section	.nv.constant0._ZN7cutlass13device_kernelIN5flash19enable_sm80_to_sm89INS1_16FlashAttnFwdSm80INS1_25CollectiveMainloopFwdSm80ILi8ELi2ELb0EN4cute5tupleIJNS5_1CILi128EEENS7_ILi64EEENS7_ILi192EEEEEELi192ENS_10bfloat16_tEfNS_4arch4Sm80ELb0ELb1ELb0ELb1ELb0ELb0ELb1ELb0EEENS1_21CollectiveEpilogueFwdINS6_IJS8_SA_S9_EEENS6_IJNS7_ILi1EEESI_SI_EEESC_SE_Li256ELb1ELb1ELb0ELb0EEENS1_19SingleTileSchedulerILb1ELb0ELb1ELi128EEEEEEEEEvNT_6ParamsE,"a",@progbits
	.sectionflags	@""
	.align	4
.nv.constant0._ZN7cutlass13device_kernelIN5flash19enable_sm80_to_sm89INS1_16FlashAttnFwdSm80INS1_25CollectiveMainloopFwdSm80ILi8ELi2ELb0EN4cute5tupleIJNS5_1CILi128EEENS7_ILi64EEENS7_ILi192EEEEEELi192ENS_10bfloat16_tEfNS_4arch4Sm80ELb0ELb1ELb0ELb1ELb0ELb0ELb1ELb0EEENS1_21CollectiveEpilogueFwdINS6_IJS8_SA_S9_EEENS6_IJNS7_ILi1EEESI_SI_EEESC_SE_Li256ELb1ELb1ELb0ELb0EEENS1_19SingleTileSchedulerILb1ELb0ELb1ELi128EEEEEEEEEvNT_6ParamsE:
	.zero		1576


//--------------------- .nv.constant0._ZN7cutlass13device_kernelIN5flash19enable_sm80_to_sm89INS1_16FlashAttnFwdSm80INS1_25CollectiveMainloopFwdSm80ILi8ELi2ELb0EN4cute5tupleIJNS5_1CILi128EEENS7_ILi64EEENS7_ILi192EEEEEELi192ENS_10bfloat16_tEfNS_4arch4Sm80ELb0ELb1ELb0ELb1ELb0ELb1ELb1ELb0EEENS1_21CollectiveEpilogueFwdINS6_IJS8_SA_S9_EEENS6_IJNS7_ILi1EEESI_SI_EEESC_SE_Li256ELb1ELb1ELb0ELb0EEENS1_19SingleTileSchedulerILb1ELb0ELb1ELi128EEEEEEEEEvNT_6ParamsE --------------------------
	.section	.nv.constant0._ZN7cutlass13device_kernelIN5flash19enable_sm80_to_sm89INS1_16FlashAttnFwdSm80INS1_25CollectiveMainloopFwdSm80ILi8ELi2ELb0EN4cute5tupleIJNS5_1CILi128EEENS7_ILi64EEENS7_ILi192EEEEEELi192ENS_10bfloat16_tEfNS_4arch4Sm80ELb0ELb1ELb0ELb1ELb0ELb1ELb1ELb0EEENS1_21CollectiveEpilogueFwdINS6_IJS8_SA_S9_EEENS6_IJNS7_ILi1EEESI_SI_EEESC_SE_Li256ELb1ELb1ELb0ELb0EEENS1_19SingleTileSchedulerILb1ELb0ELb1ELi128EEEEEEEEEvNT_6ParamsE,"a",@progbits
	.sectionflags	@""
	.align	4
.nv.constant0._ZN7cutlass13device_kernelIN5flash19enable_sm80_to_sm89INS1_16FlashAttnFwdSm80INS1_25CollectiveMainloopFwdSm80ILi8ELi2ELb0EN4cute5tupleIJNS5_1CILi128EEENS7_ILi64EEENS7_ILi192EEEEEELi192ENS_10bfloat16_tEfNS_4arch4Sm80ELb0ELb1ELb0ELb1ELb0ELb1ELb1ELb0EEENS1_21CollectiveEpilogueFwdINS6_IJS8_SA_S9_EEENS6_IJNS7_ILi1EEESI_SI_EEESC_SE_Li256ELb1ELb1ELb0ELb0EEENS1_19SingleTileSchedulerILb1ELb0ELb1ELi128EEEEEEEEEvNT_6ParamsE:
	.zero		1576


//--------------------- .nv.constant0._ZN7cutlass13device_kernelIN5flash19enable_sm80_to_sm89INS1_16FlashAttnFwdSm80INS1_25CollectiveMainloopFwdSm80ILi8ELi2ELb1EN4cute5tupleIJNS5_1CILi128EEENS7_ILi96EEENS7_ILi192EEEEEELi192ENS_10bfloat16_tEfNS_4arch4Sm80ELb1ELb0ELb0ELb0ELb0ELb0ELb1ELb0EEENS1_21CollectiveEpilogueFwdINS6_IJS8_SA_S9_EEENS6_IJNS7_ILi1EEESI_SI_EEESC_SE_Li256ELb0ELb1ELb0ELb0EEENS1_30DynamicPersistentTileSchedulerILi256ELi256ELb0ELb1ELb0EEEEEEEEEvNT_6ParamsE --------------------------
	.section	.nv.constant0._ZN7cutlass13device_kernelIN5flash19enable_sm80_to_sm89INS1_16FlashAttnFwdSm80INS1_25CollectiveMainloopFwdSm80ILi8ELi2ELb1EN4cute5tupleIJNS5_1CILi128EEENS7_ILi96EEENS7_ILi192EEEEEELi192ENS_10bfloat16_tEfNS_4arch4Sm80ELb1ELb0ELb0ELb0ELb0ELb0ELb1ELb0EEENS1_21CollectiveEpilogueFwdINS6_IJS8_SA_S9_EEENS6_IJNS7_ILi1EEESI_SI_EEESC_SE_Li256ELb0ELb1ELb0ELb0EEENS1_30DynamicPersistentTileSchedulerILi256ELi256ELb0ELb1ELb0EEEEEEEEEvNT_6ParamsE,"a",@progbits
	.sectionflags	@""
	.align	4
.nv.constant0._ZN7cutlass13device_kernelIN5flash19enable_sm80_to_sm89INS1_16FlashAttnFwdSm80INS1_25CollectiveMainloopFwdSm80ILi8ELi2ELb1EN4cute5tupleIJNS5_1CILi128EEENS7_ILi96EEENS7_ILi192EEEEEELi192ENS_10bfloat16_tEfNS_4arch4Sm80ELb1ELb0ELb0ELb0ELb0ELb0ELb1ELb0EEENS1_21CollectiveEpilogueFwdINS6_IJS8_SA_S9_EEENS6_IJNS7_ILi1EEESI_SI_EEESC_SE_Li256ELb0ELb1ELb0ELb0EEENS1_30DynamicPersistentTileSchedulerILi256ELi256ELb0ELb1ELb0EEEEEEEEEvNT_6ParamsE:
	.zero		1592


//--------------------- .nv.constant0._ZN7cutlass13device_kernelIN5flash19enable_sm80_to_sm89INS1_16FlashAttnFwdSm80INS1_25CollectiveMainloopFwdSm80ILi8ELi2ELb1EN4cute5tupleIJNS5_1CILi128EEENS7_ILi96EEENS7_ILi192EEEEEELi192ENS_10bfloat16_tEfNS_4arch4Sm80ELb1ELb0ELb0ELb1ELb0ELb0ELb1ELb0EEENS1_21CollectiveEpilogueFwdINS6_IJS8_SA_S9_EEENS6_IJNS7_ILi1EEESI_SI_EEESC_SE_Li256ELb1ELb1ELb0ELb0EEENS1_19SingleTileSchedulerILb1ELb0ELb1ELi128EEEEEEEEEvNT_6ParamsE --------------------------
	.section	.nv.constant0._ZN7cutlass13device_kernelIN5flash19enable_sm80_to_sm89INS1_16FlashAttnFwdSm80INS1_25CollectiveMainloopFwdSm80ILi8ELi2ELb1EN4cute5tupleIJNS5_1CILi128EEENS7_ILi96EEENS7_ILi192EEEEEELi192ENS_10bfloat16_tEfNS_4arch4Sm80ELb1ELb0ELb0ELb1ELb0ELb0ELb1ELb0EEENS1_21CollectiveEpilogueFwdINS6_IJS8_SA_S9_EEENS6_IJNS7_ILi1EEESI_SI_EEESC_SE_Li256ELb1ELb1ELb0ELb0EEENS1_19SingleTileSchedulerILb1ELb0ELb1ELi128EEEEEEEEEvNT_6ParamsE,"a",@progbits
	.sectionflags	@""
	.align	4
.nv.constant0._ZN7cutlass13device_kernelIN5flash19enable_sm80_to_sm89INS1_16FlashAttnFwdSm80INS1_25CollectiveMainloopFwdSm80ILi8ELi2ELb1EN4cute5tupleIJNS5_1CILi128EEENS7_ILi96EEENS7_ILi192EEEEEELi192ENS_10bfloat16_tEfNS_4arch4Sm80ELb1ELb0ELb0ELb1ELb0ELb0ELb1ELb0EEENS1_21CollectiveEpilogueFwdINS6_IJS8_SA_S9_EEENS6_IJNS7_ILi1EEESI_SI_EEESC_SE_Li256ELb1ELb1ELb0ELb0EEENS1_19SingleTileSchedulerILb1ELb0ELb1ELi128EEEEEEEEEvNT_6ParamsE:
	.zero		1576


//--------------------- .nv.constant0._ZN7cutlass13device_kernelIN5flash19enable_sm80_to_sm89INS1_16FlashAttnFwdSm80INS1_25CollectiveMainloopFwdSm80ILi8ELi2ELb0EN4cute5tupleIJNS5_1CILi128EEENS7_ILi64EEENS7_ILi192EEEEEELi192ENS_10bfloat16_tEfNS_4arch4Sm80ELb1ELb0ELb0ELb1ELb0ELb1ELb1ELb0EEENS1_21CollectiveEpilogueFwdINS6_IJS8_SA_S9_EEENS6_IJNS7_ILi1EEESI_SI_EEESC_SE_Li256ELb1ELb1ELb0ELb0EEENS1_19SingleTileSchedulerILb1ELb0ELb1ELi128EEEEEEEEEvNT_6ParamsE --------------------------
	.section	.nv.constant0._ZN7cutlass13device_kernelIN5flash19enable_sm80_to_sm89INS1_16FlashAttnFwdSm80INS1_25CollectiveMainloopFwdSm80ILi8ELi2ELb0EN4cute5tupleIJNS5_1CILi128EEENS7_ILi64EEENS7_ILi192EEEEEELi192ENS_10bfloat16_tEfNS_4arch4Sm80ELb1ELb0ELb0ELb1ELb0ELb1ELb1ELb0EEENS1_21CollectiveEpilogueFwdINS6_IJS8_SA_S9_EEENS6_IJNS7_ILi1EEESI_SI_EEESC_SE_Li256ELb1ELb1ELb0ELb0EEENS1_19SingleTileSchedulerILb1ELb0ELb1ELi128EEEEEEEEEvNT_6ParamsE,"a",@progbits
	.sectionflags	@""
	.align	4
.nv.constant0._ZN7cutlass13device_kernelIN5flash19enable_sm80_to_sm89INS1_16FlashAttnFwdSm80INS1_25CollectiveMainloopFwdSm80ILi8ELi2ELb0EN4cute5tupleIJNS5_1CILi128EEENS7_ILi64EEENS7_ILi192EEEEEELi192ENS_10bfloat16_tEfNS_4arch4Sm80ELb1ELb0ELb0ELb1ELb0ELb1ELb1ELb0EEENS1_21CollectiveEpilogueFwdINS6_IJS8_SA_S9_EEENS6_IJNS7_ILi1EEESI_SI_EEESC_SE_Li256ELb1ELb1ELb0ELb0EEENS1_19SingleTileSchedulerILb1ELb0ELb1ELi128EEEEEEEEEvNT_6ParamsE:
	.zero		1576


//--------------------- SYMBOLS --------------------------

	.type		.nv.reservedSmem.offset0,@object
	.size		.nv.reservedSmem.offset0,0x4
